//
// Generated by NVIDIA NVVM Compiler
//
// Compiler Build ID: CL-36424714
// Cuda compilation tools, release 13.0, V13.0.88
// Based on NVVM 20.0.0
//

.version 9.0
.target sm_100
.address_size 64

	// .globl	_Z13phase1_kernelPtii
// _ZZ13phase1_kernelPtiiE4tile has been demoted
// _ZZ13phase2_kernelPtiiiiE5pivot has been demoted
// _ZZ13phase2_kernelPtiiiiE6target has been demoted
// _ZZ13phase3_kernelPtiiiE8row_tile has been demoted
// _ZZ13phase3_kernelPtiiiE8col_tile has been demoted

.visible .entry _Z13phase1_kernelPtii(
	.param .u64 .ptr .align 1 _Z13phase1_kernelPtii_param_0,
	.param .u32 _Z13phase1_kernelPtii_param_1,
	.param .u32 _Z13phase1_kernelPtii_param_2
)
{
	.reg .pred 	%p<13>;
	.reg .b16 	%rs<33>;
	.reg .b32 	%r<3631>;
	.reg .b64 	%rd<11>;
	// demoted variable
	.shared .align 2 .b8 _ZZ13phase1_kernelPtiiE4tile[8320];
	ld.param.u64 	%rd6, [_Z13phase1_kernelPtii_param_0];
	ld.param.u32 	%r18, [_Z13phase1_kernelPtii_param_1];
	ld.param.u32 	%r19, [_Z13phase1_kernelPtii_param_2];
	cvta.to.global.u64 	%rd1, %rd6;
	mov.u32 	%r20, %tid.x;
	mov.u32 	%r21, %tid.y;
	shl.b32 	%r22, %r21, 2;
	shl.b32 	%r23, %r20, 2;
	shl.b32 	%r24, %r19, 6;
	add.s32 	%r1, %r24, %r22;
	add.s32 	%r25, %r24, %r23;
	max.s32 	%r26, %r1, %r25;
	setp.lt.s32 	%p1, %r26, %r18;
	setp.ge.s32 	%p5, %r26, %r18;
	mad.lo.s32 	%r27, %r1, %r18, %r25;
	mul.wide.s32 	%rd7, %r27, 2;
	add.s64 	%rd2, %rd1, %rd7;
	mov.u32 	%r28, _ZZ13phase1_kernelPtiiE4tile;
	mad.lo.s32 	%r29, %r21, 520, %r28;
	shl.b32 	%r30, %r20, 3;
	add.s32 	%r3, %r29, %r30;
	@%p5 bra 	$L__BB0_2;
	ld.global.v4.u16 	{%rs1, %rs2, %rs3, %rs4}, [%rd2];
	st.shared.u16 	[%r3], %rs1;
	st.shared.u16 	[%r3+2], %rs2;
	st.shared.u16 	[%r3+4], %rs3;
	st.shared.u16 	[%r3+6], %rs4;
$L__BB0_2:
	add.s32 	%r31, %r1, 1;
	max.s32 	%r32, %r31, %r25;
	setp.lt.s32 	%p2, %r32, %r18;
	setp.ge.s32 	%p6, %r32, %r18;
	mad.lo.s32 	%r33, %r18, %r1, %r18;
	add.s32 	%r34, %r33, %r25;
	mul.wide.s32 	%rd8, %r34, 2;
	add.s64 	%rd3, %rd1, %rd8;
	@%p6 bra 	$L__BB0_4;
	ld.global.v4.u16 	{%rs5, %rs6, %rs7, %rs8}, [%rd3];
	st.shared.u16 	[%r3+130], %rs5;
	st.shared.u16 	[%r3+132], %rs6;
	st.shared.u16 	[%r3+134], %rs7;
	st.shared.u16 	[%r3+136], %rs8;
$L__BB0_4:
	add.s32 	%r35, %r1, 2;
	max.s32 	%r36, %r35, %r25;
	setp.lt.s32 	%p3, %r36, %r18;
	setp.ge.s32 	%p7, %r36, %r18;
	mad.lo.s32 	%r37, %r35, %r18, %r25;
	mul.wide.s32 	%rd9, %r37, 2;
	add.s64 	%rd4, %rd1, %rd9;
	@%p7 bra 	$L__BB0_6;
	ld.global.v4.u16 	{%rs9, %rs10, %rs11, %rs12}, [%rd4];
	st.shared.u16 	[%r3+260], %rs9;
	st.shared.u16 	[%r3+262], %rs10;
	st.shared.u16 	[%r3+264], %rs11;
	st.shared.u16 	[%r3+266], %rs12;
$L__BB0_6:
	add.s32 	%r38, %r1, 3;
	max.s32 	%r39, %r38, %r25;
	setp.lt.s32 	%p4, %r39, %r18;
	setp.ge.s32 	%p8, %r39, %r18;
	mad.lo.s32 	%r40, %r38, %r18, %r25;
	mul.wide.s32 	%rd10, %r40, 2;
	add.s64 	%rd5, %rd1, %rd10;
	@%p8 bra 	$L__BB0_8;
	ld.global.v4.u16 	{%rs13, %rs14, %rs15, %rs16}, [%rd5];
	st.shared.u16 	[%r3+390], %rs13;
	st.shared.u16 	[%r3+392], %rs14;
	st.shared.u16 	[%r3+394], %rs15;
	st.shared.u16 	[%r3+396], %rs16;
$L__BB0_8:
	bar.sync 	0;
	mov.u32 	%r41, %tid.y;
	mov.u32 	%r42, _ZZ13phase1_kernelPtiiE4tile;
	mad.lo.s32 	%r43, %r41, 520, %r42;
	mov.u32 	%r44, %tid.x;
	shl.b32 	%r45, %r44, 3;
	add.s32 	%r4, %r43, %r45;
	add.s32 	%r5, %r4, 390;
	ld.shared.u16 	%r46, [%r43];
	ld.shared.u16 	%r47, [%r43+130];
	ld.shared.u16 	%r48, [%r43+260];
	ld.shared.u16 	%r49, [%r43+390];
	add.s32 	%r50, %r42, %r45;
	ld.shared.u16 	%r51, [%r50];
	ld.shared.u16 	%r52, [%r50+2];
	ld.shared.u16 	%r53, [%r50+4];
	ld.shared.u16 	%r54, [%r50+6];
	ld.shared.u16 	%r55, [%r4];
	add.s32 	%r56, %r51, %r46;
	min.u32 	%r57, %r55, %r56;
	st.shared.u16 	[%r4], %r57;
	ld.shared.u16 	%r58, [%r4+2];
	add.s32 	%r59, %r52, %r46;
	min.u32 	%r60, %r58, %r59;
	st.shared.u16 	[%r4+2], %r60;
	ld.shared.u16 	%r61, [%r4+4];
	add.s32 	%r62, %r53, %r46;
	min.u32 	%r63, %r61, %r62;
	st.shared.u16 	[%r4+4], %r63;
	ld.shared.u16 	%r64, [%r4+6];
	add.s32 	%r65, %r54, %r46;
	min.u32 	%r66, %r64, %r65;
	st.shared.u16 	[%r4+6], %r66;
	add.s32 	%r6, %r4, 130;
	ld.shared.u16 	%r67, [%r4+130];
	add.s32 	%r68, %r51, %r47;
	min.u32 	%r69, %r67, %r68;
	st.shared.u16 	[%r4+130], %r69;
	add.s32 	%r7, %r4, 132;
	ld.shared.u16 	%r70, [%r4+132];
	add.s32 	%r71, %r52, %r47;
	min.u32 	%r72, %r70, %r71;
	st.shared.u16 	[%r4+132], %r72;
	add.s32 	%r8, %r4, 134;
	ld.shared.u16 	%r73, [%r4+134];
	add.s32 	%r74, %r53, %r47;
	min.u32 	%r75, %r73, %r74;
	st.shared.u16 	[%r4+134], %r75;
	add.s32 	%r9, %r4, 136;
	ld.shared.u16 	%r76, [%r4+136];
	add.s32 	%r77, %r54, %r47;
	min.u32 	%r78, %r76, %r77;
	st.shared.u16 	[%r4+136], %r78;
	add.s32 	%r10, %r4, 260;
	ld.shared.u16 	%r79, [%r4+260];
	add.s32 	%r80, %r51, %r48;
	min.u32 	%r81, %r79, %r80;
	st.shared.u16 	[%r4+260], %r81;
	add.s32 	%r11, %r4, 262;
	ld.shared.u16 	%r82, [%r4+262];
	add.s32 	%r83, %r52, %r48;
	min.u32 	%r84, %r82, %r83;
	st.shared.u16 	[%r4+262], %r84;
	add.s32 	%r12, %r4, 264;
	ld.shared.u16 	%r85, [%r4+264];
	add.s32 	%r86, %r53, %r48;
	min.u32 	%r87, %r85, %r86;
	st.shared.u16 	[%r4+264], %r87;
	add.s32 	%r13, %r4, 266;
	ld.shared.u16 	%r88, [%r4+266];
	add.s32 	%r89, %r54, %r48;
	min.u32 	%r90, %r88, %r89;
	st.shared.u16 	[%r4+266], %r90;
	ld.shared.u16 	%r91, [%r4+390];
	add.s32 	%r92, %r51, %r49;
	min.u32 	%r93, %r91, %r92;
	st.shared.u16 	[%r4+390], %r93;
	add.s32 	%r14, %r4, 392;
	ld.shared.u16 	%r94, [%r4+392];
	add.s32 	%r95, %r52, %r49;
	min.u32 	%r96, %r94, %r95;
	st.shared.u16 	[%r4+392], %r96;
	add.s32 	%r15, %r4, 394;
	ld.shared.u16 	%r97, [%r4+394];
	add.s32 	%r98, %r53, %r49;
	min.u32 	%r99, %r97, %r98;
	st.shared.u16 	[%r4+394], %r99;
	add.s32 	%r16, %r4, 396;
	ld.shared.u16 	%r100, [%r4+396];
	add.s32 	%r101, %r54, %r49;
	min.u32 	%r102, %r100, %r101;
	st.shared.u16 	[%r4+396], %r102;
	bar.sync 	0;
	ld.shared.u16 	%r103, [%r43+2];
	ld.shared.u16 	%r104, [%r43+132];
	ld.shared.u16 	%r105, [%r43+262];
	ld.shared.u16 	%r106, [%r43+392];
	ld.shared.u16 	%r107, [%r50+130];
	ld.shared.u16 	%r108, [%r50+132];
	ld.shared.u16 	%r109, [%r50+134];
	ld.shared.u16 	%r110, [%r50+136];
	ld.shared.u16 	%r111, [%r4];
	add.s32 	%r112, %r107, %r103;
	min.u32 	%r113, %r111, %r112;
	st.shared.u16 	[%r4], %r113;
	ld.shared.u16 	%r114, [%r4+2];
	add.s32 	%r115, %r108, %r103;
	min.u32 	%r116, %r114, %r115;
	st.shared.u16 	[%r4+2], %r116;
	ld.shared.u16 	%r117, [%r4+4];
	add.s32 	%r118, %r109, %r103;
	min.u32 	%r119, %r117, %r118;
	st.shared.u16 	[%r4+4], %r119;
	ld.shared.u16 	%r120, [%r4+6];
	add.s32 	%r121, %r110, %r103;
	min.u32 	%r122, %r120, %r121;
	st.shared.u16 	[%r4+6], %r122;
	ld.shared.u16 	%r123, [%r4+130];
	add.s32 	%r124, %r107, %r104;
	min.u32 	%r125, %r123, %r124;
	st.shared.u16 	[%r4+130], %r125;
	ld.shared.u16 	%r126, [%r4+132];
	add.s32 	%r127, %r108, %r104;
	min.u32 	%r128, %r126, %r127;
	st.shared.u16 	[%r4+132], %r128;
	ld.shared.u16 	%r129, [%r4+134];
	add.s32 	%r130, %r109, %r104;
	min.u32 	%r131, %r129, %r130;
	st.shared.u16 	[%r4+134], %r131;
	ld.shared.u16 	%r132, [%r4+136];
	add.s32 	%r133, %r110, %r104;
	min.u32 	%r134, %r132, %r133;
	st.shared.u16 	[%r4+136], %r134;
	ld.shared.u16 	%r135, [%r4+260];
	add.s32 	%r136, %r107, %r105;
	min.u32 	%r137, %r135, %r136;
	st.shared.u16 	[%r4+260], %r137;
	ld.shared.u16 	%r138, [%r4+262];
	add.s32 	%r139, %r108, %r105;
	min.u32 	%r140, %r138, %r139;
	st.shared.u16 	[%r4+262], %r140;
	ld.shared.u16 	%r141, [%r4+264];
	add.s32 	%r142, %r109, %r105;
	min.u32 	%r143, %r141, %r142;
	st.shared.u16 	[%r4+264], %r143;
	ld.shared.u16 	%r144, [%r4+266];
	add.s32 	%r145, %r110, %r105;
	min.u32 	%r146, %r144, %r145;
	st.shared.u16 	[%r4+266], %r146;
	ld.shared.u16 	%r147, [%r4+390];
	add.s32 	%r148, %r107, %r106;
	min.u32 	%r149, %r147, %r148;
	st.shared.u16 	[%r4+390], %r149;
	ld.shared.u16 	%r150, [%r4+392];
	add.s32 	%r151, %r108, %r106;
	min.u32 	%r152, %r150, %r151;
	st.shared.u16 	[%r4+392], %r152;
	ld.shared.u16 	%r153, [%r4+394];
	add.s32 	%r154, %r109, %r106;
	min.u32 	%r155, %r153, %r154;
	st.shared.u16 	[%r4+394], %r155;
	ld.shared.u16 	%r156, [%r4+396];
	add.s32 	%r157, %r110, %r106;
	min.u32 	%r158, %r156, %r157;
	st.shared.u16 	[%r4+396], %r158;
	bar.sync 	0;
	ld.shared.u16 	%r159, [%r43+4];
	ld.shared.u16 	%r160, [%r43+134];
	ld.shared.u16 	%r161, [%r43+264];
	ld.shared.u16 	%r162, [%r43+394];
	ld.shared.u16 	%r163, [%r50+260];
	ld.shared.u16 	%r164, [%r50+262];
	ld.shared.u16 	%r165, [%r50+264];
	ld.shared.u16 	%r166, [%r50+266];
	ld.shared.u16 	%r167, [%r4];
	add.s32 	%r168, %r163, %r159;
	min.u32 	%r169, %r167, %r168;
	st.shared.u16 	[%r4], %r169;
	ld.shared.u16 	%r170, [%r4+2];
	add.s32 	%r171, %r164, %r159;
	min.u32 	%r172, %r170, %r171;
	st.shared.u16 	[%r4+2], %r172;
	ld.shared.u16 	%r173, [%r4+4];
	add.s32 	%r174, %r165, %r159;
	min.u32 	%r175, %r173, %r174;
	st.shared.u16 	[%r4+4], %r175;
	ld.shared.u16 	%r176, [%r4+6];
	add.s32 	%r177, %r166, %r159;
	min.u32 	%r178, %r176, %r177;
	st.shared.u16 	[%r4+6], %r178;
	ld.shared.u16 	%r179, [%r4+130];
	add.s32 	%r180, %r163, %r160;
	min.u32 	%r181, %r179, %r180;
	st.shared.u16 	[%r4+130], %r181;
	ld.shared.u16 	%r182, [%r4+132];
	add.s32 	%r183, %r164, %r160;
	min.u32 	%r184, %r182, %r183;
	st.shared.u16 	[%r4+132], %r184;
	ld.shared.u16 	%r185, [%r4+134];
	add.s32 	%r186, %r165, %r160;
	min.u32 	%r187, %r185, %r186;
	st.shared.u16 	[%r4+134], %r187;
	ld.shared.u16 	%r188, [%r4+136];
	add.s32 	%r189, %r166, %r160;
	min.u32 	%r190, %r188, %r189;
	st.shared.u16 	[%r4+136], %r190;
	ld.shared.u16 	%r191, [%r4+260];
	add.s32 	%r192, %r163, %r161;
	min.u32 	%r193, %r191, %r192;
	st.shared.u16 	[%r4+260], %r193;
	ld.shared.u16 	%r194, [%r4+262];
	add.s32 	%r195, %r164, %r161;
	min.u32 	%r196, %r194, %r195;
	st.shared.u16 	[%r4+262], %r196;
	ld.shared.u16 	%r197, [%r4+264];
	add.s32 	%r198, %r165, %r161;
	min.u32 	%r199, %r197, %r198;
	st.shared.u16 	[%r4+264], %r199;
	ld.shared.u16 	%r200, [%r4+266];
	add.s32 	%r201, %r166, %r161;
	min.u32 	%r202, %r200, %r201;
	st.shared.u16 	[%r4+266], %r202;
	ld.shared.u16 	%r203, [%r4+390];
	add.s32 	%r204, %r163, %r162;
	min.u32 	%r205, %r203, %r204;
	st.shared.u16 	[%r4+390], %r205;
	ld.shared.u16 	%r206, [%r4+392];
	add.s32 	%r207, %r164, %r162;
	min.u32 	%r208, %r206, %r207;
	st.shared.u16 	[%r4+392], %r208;
	ld.shared.u16 	%r209, [%r4+394];
	add.s32 	%r210, %r165, %r162;
	min.u32 	%r211, %r209, %r210;
	st.shared.u16 	[%r4+394], %r211;
	ld.shared.u16 	%r212, [%r4+396];
	add.s32 	%r213, %r166, %r162;
	min.u32 	%r214, %r212, %r213;
	st.shared.u16 	[%r4+396], %r214;
	bar.sync 	0;
	ld.shared.u16 	%r215, [%r43+6];
	ld.shared.u16 	%r216, [%r43+136];
	ld.shared.u16 	%r217, [%r43+266];
	ld.shared.u16 	%r218, [%r43+396];
	ld.shared.u16 	%r219, [%r50+390];
	ld.shared.u16 	%r220, [%r50+392];
	ld.shared.u16 	%r221, [%r50+394];
	ld.shared.u16 	%r222, [%r50+396];
	ld.shared.u16 	%r223, [%r4];
	add.s32 	%r224, %r219, %r215;
	min.u32 	%r225, %r223, %r224;
	st.shared.u16 	[%r4], %r225;
	ld.shared.u16 	%r226, [%r4+2];
	add.s32 	%r227, %r220, %r215;
	min.u32 	%r228, %r226, %r227;
	st.shared.u16 	[%r4+2], %r228;
	ld.shared.u16 	%r229, [%r4+4];
	add.s32 	%r230, %r221, %r215;
	min.u32 	%r231, %r229, %r230;
	st.shared.u16 	[%r4+4], %r231;
	ld.shared.u16 	%r232, [%r4+6];
	add.s32 	%r233, %r222, %r215;
	min.u32 	%r234, %r232, %r233;
	st.shared.u16 	[%r4+6], %r234;
	ld.shared.u16 	%r235, [%r4+130];
	add.s32 	%r236, %r219, %r216;
	min.u32 	%r237, %r235, %r236;
	st.shared.u16 	[%r4+130], %r237;
	ld.shared.u16 	%r238, [%r4+132];
	add.s32 	%r239, %r220, %r216;
	min.u32 	%r240, %r238, %r239;
	st.shared.u16 	[%r4+132], %r240;
	ld.shared.u16 	%r241, [%r4+134];
	add.s32 	%r242, %r221, %r216;
	min.u32 	%r243, %r241, %r242;
	st.shared.u16 	[%r4+134], %r243;
	ld.shared.u16 	%r244, [%r4+136];
	add.s32 	%r245, %r222, %r216;
	min.u32 	%r246, %r244, %r245;
	st.shared.u16 	[%r4+136], %r246;
	ld.shared.u16 	%r247, [%r4+260];
	add.s32 	%r248, %r219, %r217;
	min.u32 	%r249, %r247, %r248;
	st.shared.u16 	[%r4+260], %r249;
	ld.shared.u16 	%r250, [%r4+262];
	add.s32 	%r251, %r220, %r217;
	min.u32 	%r252, %r250, %r251;
	st.shared.u16 	[%r4+262], %r252;
	ld.shared.u16 	%r253, [%r4+264];
	add.s32 	%r254, %r221, %r217;
	min.u32 	%r255, %r253, %r254;
	st.shared.u16 	[%r4+264], %r255;
	ld.shared.u16 	%r256, [%r4+266];
	add.s32 	%r257, %r222, %r217;
	min.u32 	%r258, %r256, %r257;
	st.shared.u16 	[%r4+266], %r258;
	ld.shared.u16 	%r259, [%r4+390];
	add.s32 	%r260, %r219, %r218;
	min.u32 	%r261, %r259, %r260;
	st.shared.u16 	[%r4+390], %r261;
	ld.shared.u16 	%r262, [%r4+392];
	add.s32 	%r263, %r220, %r218;
	min.u32 	%r264, %r262, %r263;
	st.shared.u16 	[%r4+392], %r264;
	ld.shared.u16 	%r265, [%r4+394];
	add.s32 	%r266, %r221, %r218;
	min.u32 	%r267, %r265, %r266;
	st.shared.u16 	[%r4+394], %r267;
	ld.shared.u16 	%r268, [%r4+396];
	add.s32 	%r269, %r222, %r218;
	min.u32 	%r270, %r268, %r269;
	st.shared.u16 	[%r4+396], %r270;
	bar.sync 	0;
	ld.shared.u16 	%r271, [%r43+8];
	ld.shared.u16 	%r272, [%r43+138];
	ld.shared.u16 	%r273, [%r43+268];
	ld.shared.u16 	%r274, [%r43+398];
	ld.shared.u16 	%r275, [%r50+520];
	ld.shared.u16 	%r276, [%r50+522];
	ld.shared.u16 	%r277, [%r50+524];
	ld.shared.u16 	%r278, [%r50+526];
	ld.shared.u16 	%r279, [%r4];
	add.s32 	%r280, %r275, %r271;
	min.u32 	%r281, %r279, %r280;
	st.shared.u16 	[%r4], %r281;
	ld.shared.u16 	%r282, [%r4+2];
	add.s32 	%r283, %r276, %r271;
	min.u32 	%r284, %r282, %r283;
	st.shared.u16 	[%r4+2], %r284;
	ld.shared.u16 	%r285, [%r4+4];
	add.s32 	%r286, %r277, %r271;
	min.u32 	%r287, %r285, %r286;
	st.shared.u16 	[%r4+4], %r287;
	ld.shared.u16 	%r288, [%r4+6];
	add.s32 	%r289, %r278, %r271;
	min.u32 	%r290, %r288, %r289;
	st.shared.u16 	[%r4+6], %r290;
	ld.shared.u16 	%r291, [%r4+130];
	add.s32 	%r292, %r275, %r272;
	min.u32 	%r293, %r291, %r292;
	st.shared.u16 	[%r4+130], %r293;
	ld.shared.u16 	%r294, [%r4+132];
	add.s32 	%r295, %r276, %r272;
	min.u32 	%r296, %r294, %r295;
	st.shared.u16 	[%r4+132], %r296;
	ld.shared.u16 	%r297, [%r4+134];
	add.s32 	%r298, %r277, %r272;
	min.u32 	%r299, %r297, %r298;
	st.shared.u16 	[%r4+134], %r299;
	ld.shared.u16 	%r300, [%r4+136];
	add.s32 	%r301, %r278, %r272;
	min.u32 	%r302, %r300, %r301;
	st.shared.u16 	[%r4+136], %r302;
	ld.shared.u16 	%r303, [%r4+260];
	add.s32 	%r304, %r275, %r273;
	min.u32 	%r305, %r303, %r304;
	st.shared.u16 	[%r4+260], %r305;
	ld.shared.u16 	%r306, [%r4+262];
	add.s32 	%r307, %r276, %r273;
	min.u32 	%r308, %r306, %r307;
	st.shared.u16 	[%r4+262], %r308;
	ld.shared.u16 	%r309, [%r4+264];
	add.s32 	%r310, %r277, %r273;
	min.u32 	%r311, %r309, %r310;
	st.shared.u16 	[%r4+264], %r311;
	ld.shared.u16 	%r312, [%r4+266];
	add.s32 	%r313, %r278, %r273;
	min.u32 	%r314, %r312, %r313;
	st.shared.u16 	[%r4+266], %r314;
	ld.shared.u16 	%r315, [%r4+390];
	add.s32 	%r316, %r275, %r274;
	min.u32 	%r317, %r315, %r316;
	st.shared.u16 	[%r4+390], %r317;
	ld.shared.u16 	%r318, [%r4+392];
	add.s32 	%r319, %r276, %r274;
	min.u32 	%r320, %r318, %r319;
	st.shared.u16 	[%r4+392], %r320;
	ld.shared.u16 	%r321, [%r4+394];
	add.s32 	%r322, %r277, %r274;
	min.u32 	%r323, %r321, %r322;
	st.shared.u16 	[%r4+394], %r323;
	ld.shared.u16 	%r324, [%r4+396];
	add.s32 	%r325, %r278, %r274;
	min.u32 	%r326, %r324, %r325;
	st.shared.u16 	[%r4+396], %r326;
	bar.sync 	0;
	ld.shared.u16 	%r327, [%r43+10];
	ld.shared.u16 	%r328, [%r43+140];
	ld.shared.u16 	%r329, [%r43+270];
	ld.shared.u16 	%r330, [%r43+400];
	ld.shared.u16 	%r331, [%r50+650];
	ld.shared.u16 	%r332, [%r50+652];
	ld.shared.u16 	%r333, [%r50+654];
	ld.shared.u16 	%r334, [%r50+656];
	ld.shared.u16 	%r335, [%r4];
	add.s32 	%r336, %r331, %r327;
	min.u32 	%r337, %r335, %r336;
	st.shared.u16 	[%r4], %r337;
	ld.shared.u16 	%r338, [%r4+2];
	add.s32 	%r339, %r332, %r327;
	min.u32 	%r340, %r338, %r339;
	st.shared.u16 	[%r4+2], %r340;
	ld.shared.u16 	%r341, [%r4+4];
	add.s32 	%r342, %r333, %r327;
	min.u32 	%r343, %r341, %r342;
	st.shared.u16 	[%r4+4], %r343;
	ld.shared.u16 	%r344, [%r4+6];
	add.s32 	%r345, %r334, %r327;
	min.u32 	%r346, %r344, %r345;
	st.shared.u16 	[%r4+6], %r346;
	ld.shared.u16 	%r347, [%r4+130];
	add.s32 	%r348, %r331, %r328;
	min.u32 	%r349, %r347, %r348;
	st.shared.u16 	[%r4+130], %r349;
	ld.shared.u16 	%r350, [%r4+132];
	add.s32 	%r351, %r332, %r328;
	min.u32 	%r352, %r350, %r351;
	st.shared.u16 	[%r4+132], %r352;
	ld.shared.u16 	%r353, [%r4+134];
	add.s32 	%r354, %r333, %r328;
	min.u32 	%r355, %r353, %r354;
	st.shared.u16 	[%r4+134], %r355;
	ld.shared.u16 	%r356, [%r4+136];
	add.s32 	%r357, %r334, %r328;
	min.u32 	%r358, %r356, %r357;
	st.shared.u16 	[%r4+136], %r358;
	ld.shared.u16 	%r359, [%r4+260];
	add.s32 	%r360, %r331, %r329;
	min.u32 	%r361, %r359, %r360;
	st.shared.u16 	[%r4+260], %r361;
	ld.shared.u16 	%r362, [%r4+262];
	add.s32 	%r363, %r332, %r329;
	min.u32 	%r364, %r362, %r363;
	st.shared.u16 	[%r4+262], %r364;
	ld.shared.u16 	%r365, [%r4+264];
	add.s32 	%r366, %r333, %r329;
	min.u32 	%r367, %r365, %r366;
	st.shared.u16 	[%r4+264], %r367;
	ld.shared.u16 	%r368, [%r4+266];
	add.s32 	%r369, %r334, %r329;
	min.u32 	%r370, %r368, %r369;
	st.shared.u16 	[%r4+266], %r370;
	ld.shared.u16 	%r371, [%r4+390];
	add.s32 	%r372, %r331, %r330;
	min.u32 	%r373, %r371, %r372;
	st.shared.u16 	[%r4+390], %r373;
	ld.shared.u16 	%r374, [%r4+392];
	add.s32 	%r375, %r332, %r330;
	min.u32 	%r376, %r374, %r375;
	st.shared.u16 	[%r4+392], %r376;
	ld.shared.u16 	%r377, [%r4+394];
	add.s32 	%r378, %r333, %r330;
	min.u32 	%r379, %r377, %r378;
	st.shared.u16 	[%r4+394], %r379;
	ld.shared.u16 	%r380, [%r4+396];
	add.s32 	%r381, %r334, %r330;
	min.u32 	%r382, %r380, %r381;
	st.shared.u16 	[%r4+396], %r382;
	bar.sync 	0;
	ld.shared.u16 	%r383, [%r43+12];
	ld.shared.u16 	%r384, [%r43+142];
	ld.shared.u16 	%r385, [%r43+272];
	ld.shared.u16 	%r386, [%r43+402];
	ld.shared.u16 	%r387, [%r50+780];
	ld.shared.u16 	%r388, [%r50+782];
	ld.shared.u16 	%r389, [%r50+784];
	ld.shared.u16 	%r390, [%r50+786];
	ld.shared.u16 	%r391, [%r4];
	add.s32 	%r392, %r387, %r383;
	min.u32 	%r393, %r391, %r392;
	st.shared.u16 	[%r4], %r393;
	ld.shared.u16 	%r394, [%r4+2];
	add.s32 	%r395, %r388, %r383;
	min.u32 	%r396, %r394, %r395;
	st.shared.u16 	[%r4+2], %r396;
	ld.shared.u16 	%r397, [%r4+4];
	add.s32 	%r398, %r389, %r383;
	min.u32 	%r399, %r397, %r398;
	st.shared.u16 	[%r4+4], %r399;
	ld.shared.u16 	%r400, [%r4+6];
	add.s32 	%r401, %r390, %r383;
	min.u32 	%r402, %r400, %r401;
	st.shared.u16 	[%r4+6], %r402;
	ld.shared.u16 	%r403, [%r4+130];
	add.s32 	%r404, %r387, %r384;
	min.u32 	%r405, %r403, %r404;
	st.shared.u16 	[%r4+130], %r405;
	ld.shared.u16 	%r406, [%r4+132];
	add.s32 	%r407, %r388, %r384;
	min.u32 	%r408, %r406, %r407;
	st.shared.u16 	[%r4+132], %r408;
	ld.shared.u16 	%r409, [%r4+134];
	add.s32 	%r410, %r389, %r384;
	min.u32 	%r411, %r409, %r410;
	st.shared.u16 	[%r4+134], %r411;
	ld.shared.u16 	%r412, [%r4+136];
	add.s32 	%r413, %r390, %r384;
	min.u32 	%r414, %r412, %r413;
	st.shared.u16 	[%r4+136], %r414;
	ld.shared.u16 	%r415, [%r4+260];
	add.s32 	%r416, %r387, %r385;
	min.u32 	%r417, %r415, %r416;
	st.shared.u16 	[%r4+260], %r417;
	ld.shared.u16 	%r418, [%r4+262];
	add.s32 	%r419, %r388, %r385;
	min.u32 	%r420, %r418, %r419;
	st.shared.u16 	[%r4+262], %r420;
	ld.shared.u16 	%r421, [%r4+264];
	add.s32 	%r422, %r389, %r385;
	min.u32 	%r423, %r421, %r422;
	st.shared.u16 	[%r4+264], %r423;
	ld.shared.u16 	%r424, [%r4+266];
	add.s32 	%r425, %r390, %r385;
	min.u32 	%r426, %r424, %r425;
	st.shared.u16 	[%r4+266], %r426;
	ld.shared.u16 	%r427, [%r4+390];
	add.s32 	%r428, %r387, %r386;
	min.u32 	%r429, %r427, %r428;
	st.shared.u16 	[%r4+390], %r429;
	ld.shared.u16 	%r430, [%r4+392];
	add.s32 	%r431, %r388, %r386;
	min.u32 	%r432, %r430, %r431;
	st.shared.u16 	[%r4+392], %r432;
	ld.shared.u16 	%r433, [%r4+394];
	add.s32 	%r434, %r389, %r386;
	min.u32 	%r435, %r433, %r434;
	st.shared.u16 	[%r4+394], %r435;
	ld.shared.u16 	%r436, [%r4+396];
	add.s32 	%r437, %r390, %r386;
	min.u32 	%r438, %r436, %r437;
	st.shared.u16 	[%r4+396], %r438;
	bar.sync 	0;
	ld.shared.u16 	%r439, [%r43+14];
	ld.shared.u16 	%r440, [%r43+144];
	ld.shared.u16 	%r441, [%r43+274];
	ld.shared.u16 	%r442, [%r43+404];
	ld.shared.u16 	%r443, [%r50+910];
	ld.shared.u16 	%r444, [%r50+912];
	ld.shared.u16 	%r445, [%r50+914];
	ld.shared.u16 	%r446, [%r50+916];
	ld.shared.u16 	%r447, [%r4];
	add.s32 	%r448, %r443, %r439;
	min.u32 	%r449, %r447, %r448;
	st.shared.u16 	[%r4], %r449;
	ld.shared.u16 	%r450, [%r4+2];
	add.s32 	%r451, %r444, %r439;
	min.u32 	%r452, %r450, %r451;
	st.shared.u16 	[%r4+2], %r452;
	ld.shared.u16 	%r453, [%r4+4];
	add.s32 	%r454, %r445, %r439;
	min.u32 	%r455, %r453, %r454;
	st.shared.u16 	[%r4+4], %r455;
	ld.shared.u16 	%r456, [%r4+6];
	add.s32 	%r457, %r446, %r439;
	min.u32 	%r458, %r456, %r457;
	st.shared.u16 	[%r4+6], %r458;
	ld.shared.u16 	%r459, [%r4+130];
	add.s32 	%r460, %r443, %r440;
	min.u32 	%r461, %r459, %r460;
	st.shared.u16 	[%r4+130], %r461;
	ld.shared.u16 	%r462, [%r4+132];
	add.s32 	%r463, %r444, %r440;
	min.u32 	%r464, %r462, %r463;
	st.shared.u16 	[%r4+132], %r464;
	ld.shared.u16 	%r465, [%r4+134];
	add.s32 	%r466, %r445, %r440;
	min.u32 	%r467, %r465, %r466;
	st.shared.u16 	[%r4+134], %r467;
	ld.shared.u16 	%r468, [%r4+136];
	add.s32 	%r469, %r446, %r440;
	min.u32 	%r470, %r468, %r469;
	st.shared.u16 	[%r4+136], %r470;
	ld.shared.u16 	%r471, [%r4+260];
	add.s32 	%r472, %r443, %r441;
	min.u32 	%r473, %r471, %r472;
	st.shared.u16 	[%r4+260], %r473;
	ld.shared.u16 	%r474, [%r4+262];
	add.s32 	%r475, %r444, %r441;
	min.u32 	%r476, %r474, %r475;
	st.shared.u16 	[%r4+262], %r476;
	ld.shared.u16 	%r477, [%r4+264];
	add.s32 	%r478, %r445, %r441;
	min.u32 	%r479, %r477, %r478;
	st.shared.u16 	[%r4+264], %r479;
	ld.shared.u16 	%r480, [%r4+266];
	add.s32 	%r481, %r446, %r441;
	min.u32 	%r482, %r480, %r481;
	st.shared.u16 	[%r4+266], %r482;
	ld.shared.u16 	%r483, [%r4+390];
	add.s32 	%r484, %r443, %r442;
	min.u32 	%r485, %r483, %r484;
	st.shared.u16 	[%r4+390], %r485;
	ld.shared.u16 	%r486, [%r4+392];
	add.s32 	%r487, %r444, %r442;
	min.u32 	%r488, %r486, %r487;
	st.shared.u16 	[%r4+392], %r488;
	ld.shared.u16 	%r489, [%r4+394];
	add.s32 	%r490, %r445, %r442;
	min.u32 	%r491, %r489, %r490;
	st.shared.u16 	[%r4+394], %r491;
	ld.shared.u16 	%r492, [%r4+396];
	add.s32 	%r493, %r446, %r442;
	min.u32 	%r494, %r492, %r493;
	st.shared.u16 	[%r4+396], %r494;
	bar.sync 	0;
	ld.shared.u16 	%r495, [%r43+16];
	ld.shared.u16 	%r496, [%r43+146];
	ld.shared.u16 	%r497, [%r43+276];
	ld.shared.u16 	%r498, [%r43+406];
	ld.shared.u16 	%r499, [%r50+1040];
	ld.shared.u16 	%r500, [%r50+1042];
	ld.shared.u16 	%r501, [%r50+1044];
	ld.shared.u16 	%r502, [%r50+1046];
	ld.shared.u16 	%r503, [%r4];
	add.s32 	%r504, %r499, %r495;
	min.u32 	%r505, %r503, %r504;
	st.shared.u16 	[%r4], %r505;
	ld.shared.u16 	%r506, [%r4+2];
	add.s32 	%r507, %r500, %r495;
	min.u32 	%r508, %r506, %r507;
	st.shared.u16 	[%r4+2], %r508;
	ld.shared.u16 	%r509, [%r4+4];
	add.s32 	%r510, %r501, %r495;
	min.u32 	%r511, %r509, %r510;
	st.shared.u16 	[%r4+4], %r511;
	ld.shared.u16 	%r512, [%r4+6];
	add.s32 	%r513, %r502, %r495;
	min.u32 	%r514, %r512, %r513;
	st.shared.u16 	[%r4+6], %r514;
	ld.shared.u16 	%r515, [%r4+130];
	add.s32 	%r516, %r499, %r496;
	min.u32 	%r517, %r515, %r516;
	st.shared.u16 	[%r4+130], %r517;
	ld.shared.u16 	%r518, [%r4+132];
	add.s32 	%r519, %r500, %r496;
	min.u32 	%r520, %r518, %r519;
	st.shared.u16 	[%r4+132], %r520;
	ld.shared.u16 	%r521, [%r4+134];
	add.s32 	%r522, %r501, %r496;
	min.u32 	%r523, %r521, %r522;
	st.shared.u16 	[%r4+134], %r523;
	ld.shared.u16 	%r524, [%r4+136];
	add.s32 	%r525, %r502, %r496;
	min.u32 	%r526, %r524, %r525;
	st.shared.u16 	[%r4+136], %r526;
	ld.shared.u16 	%r527, [%r4+260];
	add.s32 	%r528, %r499, %r497;
	min.u32 	%r529, %r527, %r528;
	st.shared.u16 	[%r4+260], %r529;
	ld.shared.u16 	%r530, [%r4+262];
	add.s32 	%r531, %r500, %r497;
	min.u32 	%r532, %r530, %r531;
	st.shared.u16 	[%r4+262], %r532;
	ld.shared.u16 	%r533, [%r4+264];
	add.s32 	%r534, %r501, %r497;
	min.u32 	%r535, %r533, %r534;
	st.shared.u16 	[%r4+264], %r535;
	ld.shared.u16 	%r536, [%r4+266];
	add.s32 	%r537, %r502, %r497;
	min.u32 	%r538, %r536, %r537;
	st.shared.u16 	[%r4+266], %r538;
	ld.shared.u16 	%r539, [%r4+390];
	add.s32 	%r540, %r499, %r498;
	min.u32 	%r541, %r539, %r540;
	st.shared.u16 	[%r4+390], %r541;
	ld.shared.u16 	%r542, [%r4+392];
	add.s32 	%r543, %r500, %r498;
	min.u32 	%r544, %r542, %r543;
	st.shared.u16 	[%r4+392], %r544;
	ld.shared.u16 	%r545, [%r4+394];
	add.s32 	%r546, %r501, %r498;
	min.u32 	%r547, %r545, %r546;
	st.shared.u16 	[%r4+394], %r547;
	ld.shared.u16 	%r548, [%r4+396];
	add.s32 	%r549, %r502, %r498;
	min.u32 	%r550, %r548, %r549;
	st.shared.u16 	[%r4+396], %r550;
	bar.sync 	0;
	ld.shared.u16 	%r551, [%r43+18];
	ld.shared.u16 	%r552, [%r43+148];
	ld.shared.u16 	%r553, [%r43+278];
	ld.shared.u16 	%r554, [%r43+408];
	ld.shared.u16 	%r555, [%r50+1170];
	ld.shared.u16 	%r556, [%r50+1172];
	ld.shared.u16 	%r557, [%r50+1174];
	ld.shared.u16 	%r558, [%r50+1176];
	ld.shared.u16 	%r559, [%r4];
	add.s32 	%r560, %r555, %r551;
	min.u32 	%r561, %r559, %r560;
	st.shared.u16 	[%r4], %r561;
	ld.shared.u16 	%r562, [%r4+2];
	add.s32 	%r563, %r556, %r551;
	min.u32 	%r564, %r562, %r563;
	st.shared.u16 	[%r4+2], %r564;
	ld.shared.u16 	%r565, [%r4+4];
	add.s32 	%r566, %r557, %r551;
	min.u32 	%r567, %r565, %r566;
	st.shared.u16 	[%r4+4], %r567;
	ld.shared.u16 	%r568, [%r4+6];
	add.s32 	%r569, %r558, %r551;
	min.u32 	%r570, %r568, %r569;
	st.shared.u16 	[%r4+6], %r570;
	ld.shared.u16 	%r571, [%r4+130];
	add.s32 	%r572, %r555, %r552;
	min.u32 	%r573, %r571, %r572;
	st.shared.u16 	[%r4+130], %r573;
	ld.shared.u16 	%r574, [%r4+132];
	add.s32 	%r575, %r556, %r552;
	min.u32 	%r576, %r574, %r575;
	st.shared.u16 	[%r4+132], %r576;
	ld.shared.u16 	%r577, [%r4+134];
	add.s32 	%r578, %r557, %r552;
	min.u32 	%r579, %r577, %r578;
	st.shared.u16 	[%r4+134], %r579;
	ld.shared.u16 	%r580, [%r4+136];
	add.s32 	%r581, %r558, %r552;
	min.u32 	%r582, %r580, %r581;
	st.shared.u16 	[%r4+136], %r582;
	ld.shared.u16 	%r583, [%r4+260];
	add.s32 	%r584, %r555, %r553;
	min.u32 	%r585, %r583, %r584;
	st.shared.u16 	[%r4+260], %r585;
	ld.shared.u16 	%r586, [%r4+262];
	add.s32 	%r587, %r556, %r553;
	min.u32 	%r588, %r586, %r587;
	st.shared.u16 	[%r4+262], %r588;
	ld.shared.u16 	%r589, [%r4+264];
	add.s32 	%r590, %r557, %r553;
	min.u32 	%r591, %r589, %r590;
	st.shared.u16 	[%r4+264], %r591;
	ld.shared.u16 	%r592, [%r4+266];
	add.s32 	%r593, %r558, %r553;
	min.u32 	%r594, %r592, %r593;
	st.shared.u16 	[%r4+266], %r594;
	ld.shared.u16 	%r595, [%r4+390];
	add.s32 	%r596, %r555, %r554;
	min.u32 	%r597, %r595, %r596;
	st.shared.u16 	[%r4+390], %r597;
	ld.shared.u16 	%r598, [%r4+392];
	add.s32 	%r599, %r556, %r554;
	min.u32 	%r600, %r598, %r599;
	st.shared.u16 	[%r4+392], %r600;
	ld.shared.u16 	%r601, [%r4+394];
	add.s32 	%r602, %r557, %r554;
	min.u32 	%r603, %r601, %r602;
	st.shared.u16 	[%r4+394], %r603;
	ld.shared.u16 	%r604, [%r4+396];
	add.s32 	%r605, %r558, %r554;
	min.u32 	%r606, %r604, %r605;
	st.shared.u16 	[%r4+396], %r606;
	bar.sync 	0;
	ld.shared.u16 	%r607, [%r43+20];
	ld.shared.u16 	%r608, [%r43+150];
	ld.shared.u16 	%r609, [%r43+280];
	ld.shared.u16 	%r610, [%r43+410];
	ld.shared.u16 	%r611, [%r50+1300];
	ld.shared.u16 	%r612, [%r50+1302];
	ld.shared.u16 	%r613, [%r50+1304];
	ld.shared.u16 	%r614, [%r50+1306];
	ld.shared.u16 	%r615, [%r4];
	add.s32 	%r616, %r611, %r607;
	min.u32 	%r617, %r615, %r616;
	st.shared.u16 	[%r4], %r617;
	ld.shared.u16 	%r618, [%r4+2];
	add.s32 	%r619, %r612, %r607;
	min.u32 	%r620, %r618, %r619;
	st.shared.u16 	[%r4+2], %r620;
	ld.shared.u16 	%r621, [%r4+4];
	add.s32 	%r622, %r613, %r607;
	min.u32 	%r623, %r621, %r622;
	st.shared.u16 	[%r4+4], %r623;
	ld.shared.u16 	%r624, [%r4+6];
	add.s32 	%r625, %r614, %r607;
	min.u32 	%r626, %r624, %r625;
	st.shared.u16 	[%r4+6], %r626;
	ld.shared.u16 	%r627, [%r4+130];
	add.s32 	%r628, %r611, %r608;
	min.u32 	%r629, %r627, %r628;
	st.shared.u16 	[%r4+130], %r629;
	ld.shared.u16 	%r630, [%r4+132];
	add.s32 	%r631, %r612, %r608;
	min.u32 	%r632, %r630, %r631;
	st.shared.u16 	[%r4+132], %r632;
	ld.shared.u16 	%r633, [%r4+134];
	add.s32 	%r634, %r613, %r608;
	min.u32 	%r635, %r633, %r634;
	st.shared.u16 	[%r4+134], %r635;
	ld.shared.u16 	%r636, [%r4+136];
	add.s32 	%r637, %r614, %r608;
	min.u32 	%r638, %r636, %r637;
	st.shared.u16 	[%r4+136], %r638;
	ld.shared.u16 	%r639, [%r4+260];
	add.s32 	%r640, %r611, %r609;
	min.u32 	%r641, %r639, %r640;
	st.shared.u16 	[%r4+260], %r641;
	ld.shared.u16 	%r642, [%r4+262];
	add.s32 	%r643, %r612, %r609;
	min.u32 	%r644, %r642, %r643;
	st.shared.u16 	[%r4+262], %r644;
	ld.shared.u16 	%r645, [%r4+264];
	add.s32 	%r646, %r613, %r609;
	min.u32 	%r647, %r645, %r646;
	st.shared.u16 	[%r4+264], %r647;
	ld.shared.u16 	%r648, [%r4+266];
	add.s32 	%r649, %r614, %r609;
	min.u32 	%r650, %r648, %r649;
	st.shared.u16 	[%r4+266], %r650;
	ld.shared.u16 	%r651, [%r4+390];
	add.s32 	%r652, %r611, %r610;
	min.u32 	%r653, %r651, %r652;
	st.shared.u16 	[%r4+390], %r653;
	ld.shared.u16 	%r654, [%r4+392];
	add.s32 	%r655, %r612, %r610;
	min.u32 	%r656, %r654, %r655;
	st.shared.u16 	[%r4+392], %r656;
	ld.shared.u16 	%r657, [%r4+394];
	add.s32 	%r658, %r613, %r610;
	min.u32 	%r659, %r657, %r658;
	st.shared.u16 	[%r4+394], %r659;
	ld.shared.u16 	%r660, [%r4+396];
	add.s32 	%r661, %r614, %r610;
	min.u32 	%r662, %r660, %r661;
	st.shared.u16 	[%r4+396], %r662;
	bar.sync 	0;
	ld.shared.u16 	%r663, [%r43+22];
	ld.shared.u16 	%r664, [%r43+152];
	ld.shared.u16 	%r665, [%r43+282];
	ld.shared.u16 	%r666, [%r43+412];
	ld.shared.u16 	%r667, [%r50+1430];
	ld.shared.u16 	%r668, [%r50+1432];
	ld.shared.u16 	%r669, [%r50+1434];
	ld.shared.u16 	%r670, [%r50+1436];
	ld.shared.u16 	%r671, [%r4];
	add.s32 	%r672, %r667, %r663;
	min.u32 	%r673, %r671, %r672;
	st.shared.u16 	[%r4], %r673;
	ld.shared.u16 	%r674, [%r4+2];
	add.s32 	%r675, %r668, %r663;
	min.u32 	%r676, %r674, %r675;
	st.shared.u16 	[%r4+2], %r676;
	ld.shared.u16 	%r677, [%r4+4];
	add.s32 	%r678, %r669, %r663;
	min.u32 	%r679, %r677, %r678;
	st.shared.u16 	[%r4+4], %r679;
	ld.shared.u16 	%r680, [%r4+6];
	add.s32 	%r681, %r670, %r663;
	min.u32 	%r682, %r680, %r681;
	st.shared.u16 	[%r4+6], %r682;
	ld.shared.u16 	%r683, [%r4+130];
	add.s32 	%r684, %r667, %r664;
	min.u32 	%r685, %r683, %r684;
	st.shared.u16 	[%r4+130], %r685;
	ld.shared.u16 	%r686, [%r4+132];
	add.s32 	%r687, %r668, %r664;
	min.u32 	%r688, %r686, %r687;
	st.shared.u16 	[%r4+132], %r688;
	ld.shared.u16 	%r689, [%r4+134];
	add.s32 	%r690, %r669, %r664;
	min.u32 	%r691, %r689, %r690;
	st.shared.u16 	[%r4+134], %r691;
	ld.shared.u16 	%r692, [%r4+136];
	add.s32 	%r693, %r670, %r664;
	min.u32 	%r694, %r692, %r693;
	st.shared.u16 	[%r4+136], %r694;
	ld.shared.u16 	%r695, [%r4+260];
	add.s32 	%r696, %r667, %r665;
	min.u32 	%r697, %r695, %r696;
	st.shared.u16 	[%r4+260], %r697;
	ld.shared.u16 	%r698, [%r4+262];
	add.s32 	%r699, %r668, %r665;
	min.u32 	%r700, %r698, %r699;
	st.shared.u16 	[%r4+262], %r700;
	ld.shared.u16 	%r701, [%r4+264];
	add.s32 	%r702, %r669, %r665;
	min.u32 	%r703, %r701, %r702;
	st.shared.u16 	[%r4+264], %r703;
	ld.shared.u16 	%r704, [%r4+266];
	add.s32 	%r705, %r670, %r665;
	min.u32 	%r706, %r704, %r705;
	st.shared.u16 	[%r4+266], %r706;
	ld.shared.u16 	%r707, [%r4+390];
	add.s32 	%r708, %r667, %r666;
	min.u32 	%r709, %r707, %r708;
	st.shared.u16 	[%r4+390], %r709;
	ld.shared.u16 	%r710, [%r4+392];
	add.s32 	%r711, %r668, %r666;
	min.u32 	%r712, %r710, %r711;
	st.shared.u16 	[%r4+392], %r712;
	ld.shared.u16 	%r713, [%r4+394];
	add.s32 	%r714, %r669, %r666;
	min.u32 	%r715, %r713, %r714;
	st.shared.u16 	[%r4+394], %r715;
	ld.shared.u16 	%r716, [%r4+396];
	add.s32 	%r717, %r670, %r666;
	min.u32 	%r718, %r716, %r717;
	st.shared.u16 	[%r4+396], %r718;
	bar.sync 	0;
	ld.shared.u16 	%r719, [%r43+24];
	ld.shared.u16 	%r720, [%r43+154];
	ld.shared.u16 	%r721, [%r43+284];
	ld.shared.u16 	%r722, [%r43+414];
	ld.shared.u16 	%r723, [%r50+1560];
	ld.shared.u16 	%r724, [%r50+1562];
	ld.shared.u16 	%r725, [%r50+1564];
	ld.shared.u16 	%r726, [%r50+1566];
	ld.shared.u16 	%r727, [%r4];
	add.s32 	%r728, %r723, %r719;
	min.u32 	%r729, %r727, %r728;
	st.shared.u16 	[%r4], %r729;
	ld.shared.u16 	%r730, [%r4+2];
	add.s32 	%r731, %r724, %r719;
	min.u32 	%r732, %r730, %r731;
	st.shared.u16 	[%r4+2], %r732;
	ld.shared.u16 	%r733, [%r4+4];
	add.s32 	%r734, %r725, %r719;
	min.u32 	%r735, %r733, %r734;
	st.shared.u16 	[%r4+4], %r735;
	ld.shared.u16 	%r736, [%r4+6];
	add.s32 	%r737, %r726, %r719;
	min.u32 	%r738, %r736, %r737;
	st.shared.u16 	[%r4+6], %r738;
	ld.shared.u16 	%r739, [%r4+130];
	add.s32 	%r740, %r723, %r720;
	min.u32 	%r741, %r739, %r740;
	st.shared.u16 	[%r4+130], %r741;
	ld.shared.u16 	%r742, [%r4+132];
	add.s32 	%r743, %r724, %r720;
	min.u32 	%r744, %r742, %r743;
	st.shared.u16 	[%r4+132], %r744;
	ld.shared.u16 	%r745, [%r4+134];
	add.s32 	%r746, %r725, %r720;
	min.u32 	%r747, %r745, %r746;
	st.shared.u16 	[%r4+134], %r747;
	ld.shared.u16 	%r748, [%r4+136];
	add.s32 	%r749, %r726, %r720;
	min.u32 	%r750, %r748, %r749;
	st.shared.u16 	[%r4+136], %r750;
	ld.shared.u16 	%r751, [%r4+260];
	add.s32 	%r752, %r723, %r721;
	min.u32 	%r753, %r751, %r752;
	st.shared.u16 	[%r4+260], %r753;
	ld.shared.u16 	%r754, [%r4+262];
	add.s32 	%r755, %r724, %r721;
	min.u32 	%r756, %r754, %r755;
	st.shared.u16 	[%r4+262], %r756;
	ld.shared.u16 	%r757, [%r4+264];
	add.s32 	%r758, %r725, %r721;
	min.u32 	%r759, %r757, %r758;
	st.shared.u16 	[%r4+264], %r759;
	ld.shared.u16 	%r760, [%r4+266];
	add.s32 	%r761, %r726, %r721;
	min.u32 	%r762, %r760, %r761;
	st.shared.u16 	[%r4+266], %r762;
	ld.shared.u16 	%r763, [%r4+390];
	add.s32 	%r764, %r723, %r722;
	min.u32 	%r765, %r763, %r764;
	st.shared.u16 	[%r4+390], %r765;
	ld.shared.u16 	%r766, [%r4+392];
	add.s32 	%r767, %r724, %r722;
	min.u32 	%r768, %r766, %r767;
	st.shared.u16 	[%r4+392], %r768;
	ld.shared.u16 	%r769, [%r4+394];
	add.s32 	%r770, %r725, %r722;
	min.u32 	%r771, %r769, %r770;
	st.shared.u16 	[%r4+394], %r771;
	ld.shared.u16 	%r772, [%r4+396];
	add.s32 	%r773, %r726, %r722;
	min.u32 	%r774, %r772, %r773;
	st.shared.u16 	[%r4+396], %r774;
	bar.sync 	0;
	ld.shared.u16 	%r775, [%r43+26];
	ld.shared.u16 	%r776, [%r43+156];
	ld.shared.u16 	%r777, [%r43+286];
	ld.shared.u16 	%r778, [%r43+416];
	ld.shared.u16 	%r779, [%r50+1690];
	ld.shared.u16 	%r780, [%r50+1692];
	ld.shared.u16 	%r781, [%r50+1694];
	ld.shared.u16 	%r782, [%r50+1696];
	ld.shared.u16 	%r783, [%r4];
	add.s32 	%r784, %r779, %r775;
	min.u32 	%r785, %r783, %r784;
	st.shared.u16 	[%r4], %r785;
	ld.shared.u16 	%r786, [%r4+2];
	add.s32 	%r787, %r780, %r775;
	min.u32 	%r788, %r786, %r787;
	st.shared.u16 	[%r4+2], %r788;
	ld.shared.u16 	%r789, [%r4+4];
	add.s32 	%r790, %r781, %r775;
	min.u32 	%r791, %r789, %r790;
	st.shared.u16 	[%r4+4], %r791;
	ld.shared.u16 	%r792, [%r4+6];
	add.s32 	%r793, %r782, %r775;
	min.u32 	%r794, %r792, %r793;
	st.shared.u16 	[%r4+6], %r794;
	ld.shared.u16 	%r795, [%r4+130];
	add.s32 	%r796, %r779, %r776;
	min.u32 	%r797, %r795, %r796;
	st.shared.u16 	[%r4+130], %r797;
	ld.shared.u16 	%r798, [%r4+132];
	add.s32 	%r799, %r780, %r776;
	min.u32 	%r800, %r798, %r799;
	st.shared.u16 	[%r4+132], %r800;
	ld.shared.u16 	%r801, [%r4+134];
	add.s32 	%r802, %r781, %r776;
	min.u32 	%r803, %r801, %r802;
	st.shared.u16 	[%r4+134], %r803;
	ld.shared.u16 	%r804, [%r4+136];
	add.s32 	%r805, %r782, %r776;
	min.u32 	%r806, %r804, %r805;
	st.shared.u16 	[%r4+136], %r806;
	ld.shared.u16 	%r807, [%r4+260];
	add.s32 	%r808, %r779, %r777;
	min.u32 	%r809, %r807, %r808;
	st.shared.u16 	[%r4+260], %r809;
	ld.shared.u16 	%r810, [%r4+262];
	add.s32 	%r811, %r780, %r777;
	min.u32 	%r812, %r810, %r811;
	st.shared.u16 	[%r4+262], %r812;
	ld.shared.u16 	%r813, [%r4+264];
	add.s32 	%r814, %r781, %r777;
	min.u32 	%r815, %r813, %r814;
	st.shared.u16 	[%r4+264], %r815;
	ld.shared.u16 	%r816, [%r4+266];
	add.s32 	%r817, %r782, %r777;
	min.u32 	%r818, %r816, %r817;
	st.shared.u16 	[%r4+266], %r818;
	ld.shared.u16 	%r819, [%r4+390];
	add.s32 	%r820, %r779, %r778;
	min.u32 	%r821, %r819, %r820;
	st.shared.u16 	[%r4+390], %r821;
	ld.shared.u16 	%r822, [%r4+392];
	add.s32 	%r823, %r780, %r778;
	min.u32 	%r824, %r822, %r823;
	st.shared.u16 	[%r4+392], %r824;
	ld.shared.u16 	%r825, [%r4+394];
	add.s32 	%r826, %r781, %r778;
	min.u32 	%r827, %r825, %r826;
	st.shared.u16 	[%r4+394], %r827;
	ld.shared.u16 	%r828, [%r4+396];
	add.s32 	%r829, %r782, %r778;
	min.u32 	%r830, %r828, %r829;
	st.shared.u16 	[%r4+396], %r830;
	bar.sync 	0;
	ld.shared.u16 	%r831, [%r43+28];
	ld.shared.u16 	%r832, [%r43+158];
	ld.shared.u16 	%r833, [%r43+288];
	ld.shared.u16 	%r834, [%r43+418];
	ld.shared.u16 	%r835, [%r50+1820];
	ld.shared.u16 	%r836, [%r50+1822];
	ld.shared.u16 	%r837, [%r50+1824];
	ld.shared.u16 	%r838, [%r50+1826];
	ld.shared.u16 	%r839, [%r4];
	add.s32 	%r840, %r835, %r831;
	min.u32 	%r841, %r839, %r840;
	st.shared.u16 	[%r4], %r841;
	ld.shared.u16 	%r842, [%r4+2];
	add.s32 	%r843, %r836, %r831;
	min.u32 	%r844, %r842, %r843;
	st.shared.u16 	[%r4+2], %r844;
	ld.shared.u16 	%r845, [%r4+4];
	add.s32 	%r846, %r837, %r831;
	min.u32 	%r847, %r845, %r846;
	st.shared.u16 	[%r4+4], %r847;
	ld.shared.u16 	%r848, [%r4+6];
	add.s32 	%r849, %r838, %r831;
	min.u32 	%r850, %r848, %r849;
	st.shared.u16 	[%r4+6], %r850;
	ld.shared.u16 	%r851, [%r4+130];
	add.s32 	%r852, %r835, %r832;
	min.u32 	%r853, %r851, %r852;
	st.shared.u16 	[%r4+130], %r853;
	ld.shared.u16 	%r854, [%r4+132];
	add.s32 	%r855, %r836, %r832;
	min.u32 	%r856, %r854, %r855;
	st.shared.u16 	[%r4+132], %r856;
	ld.shared.u16 	%r857, [%r4+134];
	add.s32 	%r858, %r837, %r832;
	min.u32 	%r859, %r857, %r858;
	st.shared.u16 	[%r4+134], %r859;
	ld.shared.u16 	%r860, [%r4+136];
	add.s32 	%r861, %r838, %r832;
	min.u32 	%r862, %r860, %r861;
	st.shared.u16 	[%r4+136], %r862;
	ld.shared.u16 	%r863, [%r4+260];
	add.s32 	%r864, %r835, %r833;
	min.u32 	%r865, %r863, %r864;
	st.shared.u16 	[%r4+260], %r865;
	ld.shared.u16 	%r866, [%r4+262];
	add.s32 	%r867, %r836, %r833;
	min.u32 	%r868, %r866, %r867;
	st.shared.u16 	[%r4+262], %r868;
	ld.shared.u16 	%r869, [%r4+264];
	add.s32 	%r870, %r837, %r833;
	min.u32 	%r871, %r869, %r870;
	st.shared.u16 	[%r4+264], %r871;
	ld.shared.u16 	%r872, [%r4+266];
	add.s32 	%r873, %r838, %r833;
	min.u32 	%r874, %r872, %r873;
	st.shared.u16 	[%r4+266], %r874;
	ld.shared.u16 	%r875, [%r4+390];
	add.s32 	%r876, %r835, %r834;
	min.u32 	%r877, %r875, %r876;
	st.shared.u16 	[%r4+390], %r877;
	ld.shared.u16 	%r878, [%r4+392];
	add.s32 	%r879, %r836, %r834;
	min.u32 	%r880, %r878, %r879;
	st.shared.u16 	[%r4+392], %r880;
	ld.shared.u16 	%r881, [%r4+394];
	add.s32 	%r882, %r837, %r834;
	min.u32 	%r883, %r881, %r882;
	st.shared.u16 	[%r4+394], %r883;
	ld.shared.u16 	%r884, [%r4+396];
	add.s32 	%r885, %r838, %r834;
	min.u32 	%r886, %r884, %r885;
	st.shared.u16 	[%r4+396], %r886;
	bar.sync 	0;
	ld.shared.u16 	%r887, [%r43+30];
	ld.shared.u16 	%r888, [%r43+160];
	ld.shared.u16 	%r889, [%r43+290];
	ld.shared.u16 	%r890, [%r43+420];
	ld.shared.u16 	%r891, [%r50+1950];
	ld.shared.u16 	%r892, [%r50+1952];
	ld.shared.u16 	%r893, [%r50+1954];
	ld.shared.u16 	%r894, [%r50+1956];
	ld.shared.u16 	%r895, [%r4];
	add.s32 	%r896, %r891, %r887;
	min.u32 	%r897, %r895, %r896;
	st.shared.u16 	[%r4], %r897;
	ld.shared.u16 	%r898, [%r4+2];
	add.s32 	%r899, %r892, %r887;
	min.u32 	%r900, %r898, %r899;
	st.shared.u16 	[%r4+2], %r900;
	ld.shared.u16 	%r901, [%r4+4];
	add.s32 	%r902, %r893, %r887;
	min.u32 	%r903, %r901, %r902;
	st.shared.u16 	[%r4+4], %r903;
	ld.shared.u16 	%r904, [%r4+6];
	add.s32 	%r905, %r894, %r887;
	min.u32 	%r906, %r904, %r905;
	st.shared.u16 	[%r4+6], %r906;
	ld.shared.u16 	%r907, [%r4+130];
	add.s32 	%r908, %r891, %r888;
	min.u32 	%r909, %r907, %r908;
	st.shared.u16 	[%r4+130], %r909;
	ld.shared.u16 	%r910, [%r4+132];
	add.s32 	%r911, %r892, %r888;
	min.u32 	%r912, %r910, %r911;
	st.shared.u16 	[%r4+132], %r912;
	ld.shared.u16 	%r913, [%r4+134];
	add.s32 	%r914, %r893, %r888;
	min.u32 	%r915, %r913, %r914;
	st.shared.u16 	[%r4+134], %r915;
	ld.shared.u16 	%r916, [%r4+136];
	add.s32 	%r917, %r894, %r888;
	min.u32 	%r918, %r916, %r917;
	st.shared.u16 	[%r4+136], %r918;
	ld.shared.u16 	%r919, [%r4+260];
	add.s32 	%r920, %r891, %r889;
	min.u32 	%r921, %r919, %r920;
	st.shared.u16 	[%r4+260], %r921;
	ld.shared.u16 	%r922, [%r4+262];
	add.s32 	%r923, %r892, %r889;
	min.u32 	%r924, %r922, %r923;
	st.shared.u16 	[%r4+262], %r924;
	ld.shared.u16 	%r925, [%r4+264];
	add.s32 	%r926, %r893, %r889;
	min.u32 	%r927, %r925, %r926;
	st.shared.u16 	[%r4+264], %r927;
	ld.shared.u16 	%r928, [%r4+266];
	add.s32 	%r929, %r894, %r889;
	min.u32 	%r930, %r928, %r929;
	st.shared.u16 	[%r4+266], %r930;
	ld.shared.u16 	%r931, [%r4+390];
	add.s32 	%r932, %r891, %r890;
	min.u32 	%r933, %r931, %r932;
	st.shared.u16 	[%r4+390], %r933;
	ld.shared.u16 	%r934, [%r4+392];
	add.s32 	%r935, %r892, %r890;
	min.u32 	%r936, %r934, %r935;
	st.shared.u16 	[%r4+392], %r936;
	ld.shared.u16 	%r937, [%r4+394];
	add.s32 	%r938, %r893, %r890;
	min.u32 	%r939, %r937, %r938;
	st.shared.u16 	[%r4+394], %r939;
	ld.shared.u16 	%r940, [%r4+396];
	add.s32 	%r941, %r894, %r890;
	min.u32 	%r942, %r940, %r941;
	st.shared.u16 	[%r4+396], %r942;
	bar.sync 	0;
	ld.shared.u16 	%r943, [%r43+32];
	ld.shared.u16 	%r944, [%r43+162];
	ld.shared.u16 	%r945, [%r43+292];
	ld.shared.u16 	%r946, [%r43+422];
	ld.shared.u16 	%r947, [%r50+2080];
	ld.shared.u16 	%r948, [%r50+2082];
	ld.shared.u16 	%r949, [%r50+2084];
	ld.shared.u16 	%r950, [%r50+2086];
	ld.shared.u16 	%r951, [%r4];
	add.s32 	%r952, %r947, %r943;
	min.u32 	%r953, %r951, %r952;
	st.shared.u16 	[%r4], %r953;
	ld.shared.u16 	%r954, [%r4+2];
	add.s32 	%r955, %r948, %r943;
	min.u32 	%r956, %r954, %r955;
	st.shared.u16 	[%r4+2], %r956;
	ld.shared.u16 	%r957, [%r4+4];
	add.s32 	%r958, %r949, %r943;
	min.u32 	%r959, %r957, %r958;
	st.shared.u16 	[%r4+4], %r959;
	ld.shared.u16 	%r960, [%r4+6];
	add.s32 	%r961, %r950, %r943;
	min.u32 	%r962, %r960, %r961;
	st.shared.u16 	[%r4+6], %r962;
	ld.shared.u16 	%r963, [%r4+130];
	add.s32 	%r964, %r947, %r944;
	min.u32 	%r965, %r963, %r964;
	st.shared.u16 	[%r4+130], %r965;
	ld.shared.u16 	%r966, [%r4+132];
	add.s32 	%r967, %r948, %r944;
	min.u32 	%r968, %r966, %r967;
	st.shared.u16 	[%r4+132], %r968;
	ld.shared.u16 	%r969, [%r4+134];
	add.s32 	%r970, %r949, %r944;
	min.u32 	%r971, %r969, %r970;
	st.shared.u16 	[%r4+134], %r971;
	ld.shared.u16 	%r972, [%r4+136];
	add.s32 	%r973, %r950, %r944;
	min.u32 	%r974, %r972, %r973;
	st.shared.u16 	[%r4+136], %r974;
	ld.shared.u16 	%r975, [%r4+260];
	add.s32 	%r976, %r947, %r945;
	min.u32 	%r977, %r975, %r976;
	st.shared.u16 	[%r4+260], %r977;
	ld.shared.u16 	%r978, [%r4+262];
	add.s32 	%r979, %r948, %r945;
	min.u32 	%r980, %r978, %r979;
	st.shared.u16 	[%r4+262], %r980;
	ld.shared.u16 	%r981, [%r4+264];
	add.s32 	%r982, %r949, %r945;
	min.u32 	%r983, %r981, %r982;
	st.shared.u16 	[%r4+264], %r983;
	ld.shared.u16 	%r984, [%r4+266];
	add.s32 	%r985, %r950, %r945;
	min.u32 	%r986, %r984, %r985;
	st.shared.u16 	[%r4+266], %r986;
	ld.shared.u16 	%r987, [%r4+390];
	add.s32 	%r988, %r947, %r946;
	min.u32 	%r989, %r987, %r988;
	st.shared.u16 	[%r4+390], %r989;
	ld.shared.u16 	%r990, [%r4+392];
	add.s32 	%r991, %r948, %r946;
	min.u32 	%r992, %r990, %r991;
	st.shared.u16 	[%r4+392], %r992;
	ld.shared.u16 	%r993, [%r4+394];
	add.s32 	%r994, %r949, %r946;
	min.u32 	%r995, %r993, %r994;
	st.shared.u16 	[%r4+394], %r995;
	ld.shared.u16 	%r996, [%r4+396];
	add.s32 	%r997, %r950, %r946;
	min.u32 	%r998, %r996, %r997;
	st.shared.u16 	[%r4+396], %r998;
	bar.sync 	0;
	ld.shared.u16 	%r999, [%r43+34];
	ld.shared.u16 	%r1000, [%r43+164];
	ld.shared.u16 	%r1001, [%r43+294];
	ld.shared.u16 	%r1002, [%r43+424];
	ld.shared.u16 	%r1003, [%r50+2210];
	ld.shared.u16 	%r1004, [%r50+2212];
	ld.shared.u16 	%r1005, [%r50+2214];
	ld.shared.u16 	%r1006, [%r50+2216];
	ld.shared.u16 	%r1007, [%r4];
	add.s32 	%r1008, %r1003, %r999;
	min.u32 	%r1009, %r1007, %r1008;
	st.shared.u16 	[%r4], %r1009;
	ld.shared.u16 	%r1010, [%r4+2];
	add.s32 	%r1011, %r1004, %r999;
	min.u32 	%r1012, %r1010, %r1011;
	st.shared.u16 	[%r4+2], %r1012;
	ld.shared.u16 	%r1013, [%r4+4];
	add.s32 	%r1014, %r1005, %r999;
	min.u32 	%r1015, %r1013, %r1014;
	st.shared.u16 	[%r4+4], %r1015;
	ld.shared.u16 	%r1016, [%r4+6];
	add.s32 	%r1017, %r1006, %r999;
	min.u32 	%r1018, %r1016, %r1017;
	st.shared.u16 	[%r4+6], %r1018;
	ld.shared.u16 	%r1019, [%r4+130];
	add.s32 	%r1020, %r1003, %r1000;
	min.u32 	%r1021, %r1019, %r1020;
	st.shared.u16 	[%r4+130], %r1021;
	ld.shared.u16 	%r1022, [%r4+132];
	add.s32 	%r1023, %r1004, %r1000;
	min.u32 	%r1024, %r1022, %r1023;
	st.shared.u16 	[%r4+132], %r1024;
	ld.shared.u16 	%r1025, [%r4+134];
	add.s32 	%r1026, %r1005, %r1000;
	min.u32 	%r1027, %r1025, %r1026;
	st.shared.u16 	[%r4+134], %r1027;
	ld.shared.u16 	%r1028, [%r4+136];
	add.s32 	%r1029, %r1006, %r1000;
	min.u32 	%r1030, %r1028, %r1029;
	st.shared.u16 	[%r4+136], %r1030;
	ld.shared.u16 	%r1031, [%r4+260];
	add.s32 	%r1032, %r1003, %r1001;
	min.u32 	%r1033, %r1031, %r1032;
	st.shared.u16 	[%r4+260], %r1033;
	ld.shared.u16 	%r1034, [%r4+262];
	add.s32 	%r1035, %r1004, %r1001;
	min.u32 	%r1036, %r1034, %r1035;
	st.shared.u16 	[%r4+262], %r1036;
	ld.shared.u16 	%r1037, [%r4+264];
	add.s32 	%r1038, %r1005, %r1001;
	min.u32 	%r1039, %r1037, %r1038;
	st.shared.u16 	[%r4+264], %r1039;
	ld.shared.u16 	%r1040, [%r4+266];
	add.s32 	%r1041, %r1006, %r1001;
	min.u32 	%r1042, %r1040, %r1041;
	st.shared.u16 	[%r4+266], %r1042;
	ld.shared.u16 	%r1043, [%r4+390];
	add.s32 	%r1044, %r1003, %r1002;
	min.u32 	%r1045, %r1043, %r1044;
	st.shared.u16 	[%r4+390], %r1045;
	ld.shared.u16 	%r1046, [%r4+392];
	add.s32 	%r1047, %r1004, %r1002;
	min.u32 	%r1048, %r1046, %r1047;
	st.shared.u16 	[%r4+392], %r1048;
	ld.shared.u16 	%r1049, [%r4+394];
	add.s32 	%r1050, %r1005, %r1002;
	min.u32 	%r1051, %r1049, %r1050;
	st.shared.u16 	[%r4+394], %r1051;
	ld.shared.u16 	%r1052, [%r4+396];
	add.s32 	%r1053, %r1006, %r1002;
	min.u32 	%r1054, %r1052, %r1053;
	st.shared.u16 	[%r4+396], %r1054;
	bar.sync 	0;
	ld.shared.u16 	%r1055, [%r43+36];
	ld.shared.u16 	%r1056, [%r43+166];
	ld.shared.u16 	%r1057, [%r43+296];
	ld.shared.u16 	%r1058, [%r43+426];
	ld.shared.u16 	%r1059, [%r50+2340];
	ld.shared.u16 	%r1060, [%r50+2342];
	ld.shared.u16 	%r1061, [%r50+2344];
	ld.shared.u16 	%r1062, [%r50+2346];
	ld.shared.u16 	%r1063, [%r4];
	add.s32 	%r1064, %r1059, %r1055;
	min.u32 	%r1065, %r1063, %r1064;
	st.shared.u16 	[%r4], %r1065;
	ld.shared.u16 	%r1066, [%r4+2];
	add.s32 	%r1067, %r1060, %r1055;
	min.u32 	%r1068, %r1066, %r1067;
	st.shared.u16 	[%r4+2], %r1068;
	ld.shared.u16 	%r1069, [%r4+4];
	add.s32 	%r1070, %r1061, %r1055;
	min.u32 	%r1071, %r1069, %r1070;
	st.shared.u16 	[%r4+4], %r1071;
	ld.shared.u16 	%r1072, [%r4+6];
	add.s32 	%r1073, %r1062, %r1055;
	min.u32 	%r1074, %r1072, %r1073;
	st.shared.u16 	[%r4+6], %r1074;
	ld.shared.u16 	%r1075, [%r4+130];
	add.s32 	%r1076, %r1059, %r1056;
	min.u32 	%r1077, %r1075, %r1076;
	st.shared.u16 	[%r4+130], %r1077;
	ld.shared.u16 	%r1078, [%r4+132];
	add.s32 	%r1079, %r1060, %r1056;
	min.u32 	%r1080, %r1078, %r1079;
	st.shared.u16 	[%r4+132], %r1080;
	ld.shared.u16 	%r1081, [%r4+134];
	add.s32 	%r1082, %r1061, %r1056;
	min.u32 	%r1083, %r1081, %r1082;
	st.shared.u16 	[%r4+134], %r1083;
	ld.shared.u16 	%r1084, [%r4+136];
	add.s32 	%r1085, %r1062, %r1056;
	min.u32 	%r1086, %r1084, %r1085;
	st.shared.u16 	[%r4+136], %r1086;
	ld.shared.u16 	%r1087, [%r4+260];
	add.s32 	%r1088, %r1059, %r1057;
	min.u32 	%r1089, %r1087, %r1088;
	st.shared.u16 	[%r4+260], %r1089;
	ld.shared.u16 	%r1090, [%r4+262];
	add.s32 	%r1091, %r1060, %r1057;
	min.u32 	%r1092, %r1090, %r1091;
	st.shared.u16 	[%r4+262], %r1092;
	ld.shared.u16 	%r1093, [%r4+264];
	add.s32 	%r1094, %r1061, %r1057;
	min.u32 	%r1095, %r1093, %r1094;
	st.shared.u16 	[%r4+264], %r1095;
	ld.shared.u16 	%r1096, [%r4+266];
	add.s32 	%r1097, %r1062, %r1057;
	min.u32 	%r1098, %r1096, %r1097;
	st.shared.u16 	[%r4+266], %r1098;
	ld.shared.u16 	%r1099, [%r4+390];
	add.s32 	%r1100, %r1059, %r1058;
	min.u32 	%r1101, %r1099, %r1100;
	st.shared.u16 	[%r4+390], %r1101;
	ld.shared.u16 	%r1102, [%r4+392];
	add.s32 	%r1103, %r1060, %r1058;
	min.u32 	%r1104, %r1102, %r1103;
	st.shared.u16 	[%r4+392], %r1104;
	ld.shared.u16 	%r1105, [%r4+394];
	add.s32 	%r1106, %r1061, %r1058;
	min.u32 	%r1107, %r1105, %r1106;
	st.shared.u16 	[%r4+394], %r1107;
	ld.shared.u16 	%r1108, [%r4+396];
	add.s32 	%r1109, %r1062, %r1058;
	min.u32 	%r1110, %r1108, %r1109;
	st.shared.u16 	[%r4+396], %r1110;
	bar.sync 	0;
	ld.shared.u16 	%r1111, [%r43+38];
	ld.shared.u16 	%r1112, [%r43+168];
	ld.shared.u16 	%r1113, [%r43+298];
	ld.shared.u16 	%r1114, [%r43+428];
	ld.shared.u16 	%r1115, [%r50+2470];
	ld.shared.u16 	%r1116, [%r50+2472];
	ld.shared.u16 	%r1117, [%r50+2474];
	ld.shared.u16 	%r1118, [%r50+2476];
	ld.shared.u16 	%r1119, [%r4];
	add.s32 	%r1120, %r1115, %r1111;
	min.u32 	%r1121, %r1119, %r1120;
	st.shared.u16 	[%r4], %r1121;
	ld.shared.u16 	%r1122, [%r4+2];
	add.s32 	%r1123, %r1116, %r1111;
	min.u32 	%r1124, %r1122, %r1123;
	st.shared.u16 	[%r4+2], %r1124;
	ld.shared.u16 	%r1125, [%r4+4];
	add.s32 	%r1126, %r1117, %r1111;
	min.u32 	%r1127, %r1125, %r1126;
	st.shared.u16 	[%r4+4], %r1127;
	ld.shared.u16 	%r1128, [%r4+6];
	add.s32 	%r1129, %r1118, %r1111;
	min.u32 	%r1130, %r1128, %r1129;
	st.shared.u16 	[%r4+6], %r1130;
	ld.shared.u16 	%r1131, [%r4+130];
	add.s32 	%r1132, %r1115, %r1112;
	min.u32 	%r1133, %r1131, %r1132;
	st.shared.u16 	[%r4+130], %r1133;
	ld.shared.u16 	%r1134, [%r4+132];
	add.s32 	%r1135, %r1116, %r1112;
	min.u32 	%r1136, %r1134, %r1135;
	st.shared.u16 	[%r4+132], %r1136;
	ld.shared.u16 	%r1137, [%r4+134];
	add.s32 	%r1138, %r1117, %r1112;
	min.u32 	%r1139, %r1137, %r1138;
	st.shared.u16 	[%r4+134], %r1139;
	ld.shared.u16 	%r1140, [%r4+136];
	add.s32 	%r1141, %r1118, %r1112;
	min.u32 	%r1142, %r1140, %r1141;
	st.shared.u16 	[%r4+136], %r1142;
	ld.shared.u16 	%r1143, [%r4+260];
	add.s32 	%r1144, %r1115, %r1113;
	min.u32 	%r1145, %r1143, %r1144;
	st.shared.u16 	[%r4+260], %r1145;
	ld.shared.u16 	%r1146, [%r4+262];
	add.s32 	%r1147, %r1116, %r1113;
	min.u32 	%r1148, %r1146, %r1147;
	st.shared.u16 	[%r4+262], %r1148;
	ld.shared.u16 	%r1149, [%r4+264];
	add.s32 	%r1150, %r1117, %r1113;
	min.u32 	%r1151, %r1149, %r1150;
	st.shared.u16 	[%r4+264], %r1151;
	ld.shared.u16 	%r1152, [%r4+266];
	add.s32 	%r1153, %r1118, %r1113;
	min.u32 	%r1154, %r1152, %r1153;
	st.shared.u16 	[%r4+266], %r1154;
	ld.shared.u16 	%r1155, [%r4+390];
	add.s32 	%r1156, %r1115, %r1114;
	min.u32 	%r1157, %r1155, %r1156;
	st.shared.u16 	[%r4+390], %r1157;
	ld.shared.u16 	%r1158, [%r4+392];
	add.s32 	%r1159, %r1116, %r1114;
	min.u32 	%r1160, %r1158, %r1159;
	st.shared.u16 	[%r4+392], %r1160;
	ld.shared.u16 	%r1161, [%r4+394];
	add.s32 	%r1162, %r1117, %r1114;
	min.u32 	%r1163, %r1161, %r1162;
	st.shared.u16 	[%r4+394], %r1163;
	ld.shared.u16 	%r1164, [%r4+396];
	add.s32 	%r1165, %r1118, %r1114;
	min.u32 	%r1166, %r1164, %r1165;
	st.shared.u16 	[%r4+396], %r1166;
	bar.sync 	0;
	ld.shared.u16 	%r1167, [%r43+40];
	ld.shared.u16 	%r1168, [%r43+170];
	ld.shared.u16 	%r1169, [%r43+300];
	ld.shared.u16 	%r1170, [%r43+430];
	ld.shared.u16 	%r1171, [%r50+2600];
	ld.shared.u16 	%r1172, [%r50+2602];
	ld.shared.u16 	%r1173, [%r50+2604];
	ld.shared.u16 	%r1174, [%r50+2606];
	ld.shared.u16 	%r1175, [%r4];
	add.s32 	%r1176, %r1171, %r1167;
	min.u32 	%r1177, %r1175, %r1176;
	st.shared.u16 	[%r4], %r1177;
	ld.shared.u16 	%r1178, [%r4+2];
	add.s32 	%r1179, %r1172, %r1167;
	min.u32 	%r1180, %r1178, %r1179;
	st.shared.u16 	[%r4+2], %r1180;
	ld.shared.u16 	%r1181, [%r4+4];
	add.s32 	%r1182, %r1173, %r1167;
	min.u32 	%r1183, %r1181, %r1182;
	st.shared.u16 	[%r4+4], %r1183;
	ld.shared.u16 	%r1184, [%r4+6];
	add.s32 	%r1185, %r1174, %r1167;
	min.u32 	%r1186, %r1184, %r1185;
	st.shared.u16 	[%r4+6], %r1186;
	ld.shared.u16 	%r1187, [%r4+130];
	add.s32 	%r1188, %r1171, %r1168;
	min.u32 	%r1189, %r1187, %r1188;
	st.shared.u16 	[%r4+130], %r1189;
	ld.shared.u16 	%r1190, [%r4+132];
	add.s32 	%r1191, %r1172, %r1168;
	min.u32 	%r1192, %r1190, %r1191;
	st.shared.u16 	[%r4+132], %r1192;
	ld.shared.u16 	%r1193, [%r4+134];
	add.s32 	%r1194, %r1173, %r1168;
	min.u32 	%r1195, %r1193, %r1194;
	st.shared.u16 	[%r4+134], %r1195;
	ld.shared.u16 	%r1196, [%r4+136];
	add.s32 	%r1197, %r1174, %r1168;
	min.u32 	%r1198, %r1196, %r1197;
	st.shared.u16 	[%r4+136], %r1198;
	ld.shared.u16 	%r1199, [%r4+260];
	add.s32 	%r1200, %r1171, %r1169;
	min.u32 	%r1201, %r1199, %r1200;
	st.shared.u16 	[%r4+260], %r1201;
	ld.shared.u16 	%r1202, [%r4+262];
	add.s32 	%r1203, %r1172, %r1169;
	min.u32 	%r1204, %r1202, %r1203;
	st.shared.u16 	[%r4+262], %r1204;
	ld.shared.u16 	%r1205, [%r4+264];
	add.s32 	%r1206, %r1173, %r1169;
	min.u32 	%r1207, %r1205, %r1206;
	st.shared.u16 	[%r4+264], %r1207;
	ld.shared.u16 	%r1208, [%r4+266];
	add.s32 	%r1209, %r1174, %r1169;
	min.u32 	%r1210, %r1208, %r1209;
	st.shared.u16 	[%r4+266], %r1210;
	ld.shared.u16 	%r1211, [%r4+390];
	add.s32 	%r1212, %r1171, %r1170;
	min.u32 	%r1213, %r1211, %r1212;
	st.shared.u16 	[%r4+390], %r1213;
	ld.shared.u16 	%r1214, [%r4+392];
	add.s32 	%r1215, %r1172, %r1170;
	min.u32 	%r1216, %r1214, %r1215;
	st.shared.u16 	[%r4+392], %r1216;
	ld.shared.u16 	%r1217, [%r4+394];
	add.s32 	%r1218, %r1173, %r1170;
	min.u32 	%r1219, %r1217, %r1218;
	st.shared.u16 	[%r4+394], %r1219;
	ld.shared.u16 	%r1220, [%r4+396];
	add.s32 	%r1221, %r1174, %r1170;
	min.u32 	%r1222, %r1220, %r1221;
	st.shared.u16 	[%r4+396], %r1222;
	bar.sync 	0;
	ld.shared.u16 	%r1223, [%r43+42];
	ld.shared.u16 	%r1224, [%r43+172];
	ld.shared.u16 	%r1225, [%r43+302];
	ld.shared.u16 	%r1226, [%r43+432];
	ld.shared.u16 	%r1227, [%r50+2730];
	ld.shared.u16 	%r1228, [%r50+2732];
	ld.shared.u16 	%r1229, [%r50+2734];
	ld.shared.u16 	%r1230, [%r50+2736];
	ld.shared.u16 	%r1231, [%r4];
	add.s32 	%r1232, %r1227, %r1223;
	min.u32 	%r1233, %r1231, %r1232;
	st.shared.u16 	[%r4], %r1233;
	ld.shared.u16 	%r1234, [%r4+2];
	add.s32 	%r1235, %r1228, %r1223;
	min.u32 	%r1236, %r1234, %r1235;
	st.shared.u16 	[%r4+2], %r1236;
	ld.shared.u16 	%r1237, [%r4+4];
	add.s32 	%r1238, %r1229, %r1223;
	min.u32 	%r1239, %r1237, %r1238;
	st.shared.u16 	[%r4+4], %r1239;
	ld.shared.u16 	%r1240, [%r4+6];
	add.s32 	%r1241, %r1230, %r1223;
	min.u32 	%r1242, %r1240, %r1241;
	st.shared.u16 	[%r4+6], %r1242;
	ld.shared.u16 	%r1243, [%r4+130];
	add.s32 	%r1244, %r1227, %r1224;
	min.u32 	%r1245, %r1243, %r1244;
	st.shared.u16 	[%r4+130], %r1245;
	ld.shared.u16 	%r1246, [%r4+132];
	add.s32 	%r1247, %r1228, %r1224;
	min.u32 	%r1248, %r1246, %r1247;
	st.shared.u16 	[%r4+132], %r1248;
	ld.shared.u16 	%r1249, [%r4+134];
	add.s32 	%r1250, %r1229, %r1224;
	min.u32 	%r1251, %r1249, %r1250;
	st.shared.u16 	[%r4+134], %r1251;
	ld.shared.u16 	%r1252, [%r4+136];
	add.s32 	%r1253, %r1230, %r1224;
	min.u32 	%r1254, %r1252, %r1253;
	st.shared.u16 	[%r4+136], %r1254;
	ld.shared.u16 	%r1255, [%r4+260];
	add.s32 	%r1256, %r1227, %r1225;
	min.u32 	%r1257, %r1255, %r1256;
	st.shared.u16 	[%r4+260], %r1257;
	ld.shared.u16 	%r1258, [%r4+262];
	add.s32 	%r1259, %r1228, %r1225;
	min.u32 	%r1260, %r1258, %r1259;
	st.shared.u16 	[%r4+262], %r1260;
	ld.shared.u16 	%r1261, [%r4+264];
	add.s32 	%r1262, %r1229, %r1225;
	min.u32 	%r1263, %r1261, %r1262;
	st.shared.u16 	[%r4+264], %r1263;
	ld.shared.u16 	%r1264, [%r4+266];
	add.s32 	%r1265, %r1230, %r1225;
	min.u32 	%r1266, %r1264, %r1265;
	st.shared.u16 	[%r4+266], %r1266;
	ld.shared.u16 	%r1267, [%r4+390];
	add.s32 	%r1268, %r1227, %r1226;
	min.u32 	%r1269, %r1267, %r1268;
	st.shared.u16 	[%r4+390], %r1269;
	ld.shared.u16 	%r1270, [%r4+392];
	add.s32 	%r1271, %r1228, %r1226;
	min.u32 	%r1272, %r1270, %r1271;
	st.shared.u16 	[%r4+392], %r1272;
	ld.shared.u16 	%r1273, [%r4+394];
	add.s32 	%r1274, %r1229, %r1226;
	min.u32 	%r1275, %r1273, %r1274;
	st.shared.u16 	[%r4+394], %r1275;
	ld.shared.u16 	%r1276, [%r4+396];
	add.s32 	%r1277, %r1230, %r1226;
	min.u32 	%r1278, %r1276, %r1277;
	st.shared.u16 	[%r4+396], %r1278;
	bar.sync 	0;
	ld.shared.u16 	%r1279, [%r43+44];
	ld.shared.u16 	%r1280, [%r43+174];
	ld.shared.u16 	%r1281, [%r43+304];
	ld.shared.u16 	%r1282, [%r43+434];
	ld.shared.u16 	%r1283, [%r50+2860];
	ld.shared.u16 	%r1284, [%r50+2862];
	ld.shared.u16 	%r1285, [%r50+2864];
	ld.shared.u16 	%r1286, [%r50+2866];
	ld.shared.u16 	%r1287, [%r4];
	add.s32 	%r1288, %r1283, %r1279;
	min.u32 	%r1289, %r1287, %r1288;
	st.shared.u16 	[%r4], %r1289;
	ld.shared.u16 	%r1290, [%r4+2];
	add.s32 	%r1291, %r1284, %r1279;
	min.u32 	%r1292, %r1290, %r1291;
	st.shared.u16 	[%r4+2], %r1292;
	ld.shared.u16 	%r1293, [%r4+4];
	add.s32 	%r1294, %r1285, %r1279;
	min.u32 	%r1295, %r1293, %r1294;
	st.shared.u16 	[%r4+4], %r1295;
	ld.shared.u16 	%r1296, [%r4+6];
	add.s32 	%r1297, %r1286, %r1279;
	min.u32 	%r1298, %r1296, %r1297;
	st.shared.u16 	[%r4+6], %r1298;
	ld.shared.u16 	%r1299, [%r4+130];
	add.s32 	%r1300, %r1283, %r1280;
	min.u32 	%r1301, %r1299, %r1300;
	st.shared.u16 	[%r4+130], %r1301;
	ld.shared.u16 	%r1302, [%r4+132];
	add.s32 	%r1303, %r1284, %r1280;
	min.u32 	%r1304, %r1302, %r1303;
	st.shared.u16 	[%r4+132], %r1304;
	ld.shared.u16 	%r1305, [%r4+134];
	add.s32 	%r1306, %r1285, %r1280;
	min.u32 	%r1307, %r1305, %r1306;
	st.shared.u16 	[%r4+134], %r1307;
	ld.shared.u16 	%r1308, [%r4+136];
	add.s32 	%r1309, %r1286, %r1280;
	min.u32 	%r1310, %r1308, %r1309;
	st.shared.u16 	[%r4+136], %r1310;
	ld.shared.u16 	%r1311, [%r4+260];
	add.s32 	%r1312, %r1283, %r1281;
	min.u32 	%r1313, %r1311, %r1312;
	st.shared.u16 	[%r4+260], %r1313;
	ld.shared.u16 	%r1314, [%r4+262];
	add.s32 	%r1315, %r1284, %r1281;
	min.u32 	%r1316, %r1314, %r1315;
	st.shared.u16 	[%r4+262], %r1316;
	ld.shared.u16 	%r1317, [%r4+264];
	add.s32 	%r1318, %r1285, %r1281;
	min.u32 	%r1319, %r1317, %r1318;
	st.shared.u16 	[%r4+264], %r1319;
	ld.shared.u16 	%r1320, [%r4+266];
	add.s32 	%r1321, %r1286, %r1281;
	min.u32 	%r1322, %r1320, %r1321;
	st.shared.u16 	[%r4+266], %r1322;
	ld.shared.u16 	%r1323, [%r4+390];
	add.s32 	%r1324, %r1283, %r1282;
	min.u32 	%r1325, %r1323, %r1324;
	st.shared.u16 	[%r4+390], %r1325;
	ld.shared.u16 	%r1326, [%r4+392];
	add.s32 	%r1327, %r1284, %r1282;
	min.u32 	%r1328, %r1326, %r1327;
	st.shared.u16 	[%r4+392], %r1328;
	ld.shared.u16 	%r1329, [%r4+394];
	add.s32 	%r1330, %r1285, %r1282;
	min.u32 	%r1331, %r1329, %r1330;
	st.shared.u16 	[%r4+394], %r1331;
	ld.shared.u16 	%r1332, [%r4+396];
	add.s32 	%r1333, %r1286, %r1282;
	min.u32 	%r1334, %r1332, %r1333;
	st.shared.u16 	[%r4+396], %r1334;
	bar.sync 	0;
	ld.shared.u16 	%r1335, [%r43+46];
	ld.shared.u16 	%r1336, [%r43+176];
	ld.shared.u16 	%r1337, [%r43+306];
	ld.shared.u16 	%r1338, [%r43+436];
	ld.shared.u16 	%r1339, [%r50+2990];
	ld.shared.u16 	%r1340, [%r50+2992];
	ld.shared.u16 	%r1341, [%r50+2994];
	ld.shared.u16 	%r1342, [%r50+2996];
	ld.shared.u16 	%r1343, [%r4];
	add.s32 	%r1344, %r1339, %r1335;
	min.u32 	%r1345, %r1343, %r1344;
	st.shared.u16 	[%r4], %r1345;
	ld.shared.u16 	%r1346, [%r4+2];
	add.s32 	%r1347, %r1340, %r1335;
	min.u32 	%r1348, %r1346, %r1347;
	st.shared.u16 	[%r4+2], %r1348;
	ld.shared.u16 	%r1349, [%r4+4];
	add.s32 	%r1350, %r1341, %r1335;
	min.u32 	%r1351, %r1349, %r1350;
	st.shared.u16 	[%r4+4], %r1351;
	ld.shared.u16 	%r1352, [%r4+6];
	add.s32 	%r1353, %r1342, %r1335;
	min.u32 	%r1354, %r1352, %r1353;
	st.shared.u16 	[%r4+6], %r1354;
	ld.shared.u16 	%r1355, [%r4+130];
	add.s32 	%r1356, %r1339, %r1336;
	min.u32 	%r1357, %r1355, %r1356;
	st.shared.u16 	[%r4+130], %r1357;
	ld.shared.u16 	%r1358, [%r4+132];
	add.s32 	%r1359, %r1340, %r1336;
	min.u32 	%r1360, %r1358, %r1359;
	st.shared.u16 	[%r4+132], %r1360;
	ld.shared.u16 	%r1361, [%r4+134];
	add.s32 	%r1362, %r1341, %r1336;
	min.u32 	%r1363, %r1361, %r1362;
	st.shared.u16 	[%r4+134], %r1363;
	ld.shared.u16 	%r1364, [%r4+136];
	add.s32 	%r1365, %r1342, %r1336;
	min.u32 	%r1366, %r1364, %r1365;
	st.shared.u16 	[%r4+136], %r1366;
	ld.shared.u16 	%r1367, [%r4+260];
	add.s32 	%r1368, %r1339, %r1337;
	min.u32 	%r1369, %r1367, %r1368;
	st.shared.u16 	[%r4+260], %r1369;
	ld.shared.u16 	%r1370, [%r4+262];
	add.s32 	%r1371, %r1340, %r1337;
	min.u32 	%r1372, %r1370, %r1371;
	st.shared.u16 	[%r4+262], %r1372;
	ld.shared.u16 	%r1373, [%r4+264];
	add.s32 	%r1374, %r1341, %r1337;
	min.u32 	%r1375, %r1373, %r1374;
	st.shared.u16 	[%r4+264], %r1375;
	ld.shared.u16 	%r1376, [%r4+266];
	add.s32 	%r1377, %r1342, %r1337;
	min.u32 	%r1378, %r1376, %r1377;
	st.shared.u16 	[%r4+266], %r1378;
	ld.shared.u16 	%r1379, [%r4+390];
	add.s32 	%r1380, %r1339, %r1338;
	min.u32 	%r1381, %r1379, %r1380;
	st.shared.u16 	[%r4+390], %r1381;
	ld.shared.u16 	%r1382, [%r4+392];
	add.s32 	%r1383, %r1340, %r1338;
	min.u32 	%r1384, %r1382, %r1383;
	st.shared.u16 	[%r4+392], %r1384;
	ld.shared.u16 	%r1385, [%r4+394];
	add.s32 	%r1386, %r1341, %r1338;
	min.u32 	%r1387, %r1385, %r1386;
	st.shared.u16 	[%r4+394], %r1387;
	ld.shared.u16 	%r1388, [%r4+396];
	add.s32 	%r1389, %r1342, %r1338;
	min.u32 	%r1390, %r1388, %r1389;
	st.shared.u16 	[%r4+396], %r1390;
	bar.sync 	0;
	ld.shared.u16 	%r1391, [%r43+48];
	ld.shared.u16 	%r1392, [%r43+178];
	ld.shared.u16 	%r1393, [%r43+308];
	ld.shared.u16 	%r1394, [%r43+438];
	ld.shared.u16 	%r1395, [%r50+3120];
	ld.shared.u16 	%r1396, [%r50+3122];
	ld.shared.u16 	%r1397, [%r50+3124];
	ld.shared.u16 	%r1398, [%r50+3126];
	ld.shared.u16 	%r1399, [%r4];
	add.s32 	%r1400, %r1395, %r1391;
	min.u32 	%r1401, %r1399, %r1400;
	st.shared.u16 	[%r4], %r1401;
	ld.shared.u16 	%r1402, [%r4+2];
	add.s32 	%r1403, %r1396, %r1391;
	min.u32 	%r1404, %r1402, %r1403;
	st.shared.u16 	[%r4+2], %r1404;
	ld.shared.u16 	%r1405, [%r4+4];
	add.s32 	%r1406, %r1397, %r1391;
	min.u32 	%r1407, %r1405, %r1406;
	st.shared.u16 	[%r4+4], %r1407;
	ld.shared.u16 	%r1408, [%r4+6];
	add.s32 	%r1409, %r1398, %r1391;
	min.u32 	%r1410, %r1408, %r1409;
	st.shared.u16 	[%r4+6], %r1410;
	ld.shared.u16 	%r1411, [%r4+130];
	add.s32 	%r1412, %r1395, %r1392;
	min.u32 	%r1413, %r1411, %r1412;
	st.shared.u16 	[%r4+130], %r1413;
	ld.shared.u16 	%r1414, [%r4+132];
	add.s32 	%r1415, %r1396, %r1392;
	min.u32 	%r1416, %r1414, %r1415;
	st.shared.u16 	[%r4+132], %r1416;
	ld.shared.u16 	%r1417, [%r4+134];
	add.s32 	%r1418, %r1397, %r1392;
	min.u32 	%r1419, %r1417, %r1418;
	st.shared.u16 	[%r4+134], %r1419;
	ld.shared.u16 	%r1420, [%r4+136];
	add.s32 	%r1421, %r1398, %r1392;
	min.u32 	%r1422, %r1420, %r1421;
	st.shared.u16 	[%r4+136], %r1422;
	ld.shared.u16 	%r1423, [%r4+260];
	add.s32 	%r1424, %r1395, %r1393;
	min.u32 	%r1425, %r1423, %r1424;
	st.shared.u16 	[%r4+260], %r1425;
	ld.shared.u16 	%r1426, [%r4+262];
	add.s32 	%r1427, %r1396, %r1393;
	min.u32 	%r1428, %r1426, %r1427;
	st.shared.u16 	[%r4+262], %r1428;
	ld.shared.u16 	%r1429, [%r4+264];
	add.s32 	%r1430, %r1397, %r1393;
	min.u32 	%r1431, %r1429, %r1430;
	st.shared.u16 	[%r4+264], %r1431;
	ld.shared.u16 	%r1432, [%r4+266];
	add.s32 	%r1433, %r1398, %r1393;
	min.u32 	%r1434, %r1432, %r1433;
	st.shared.u16 	[%r4+266], %r1434;
	ld.shared.u16 	%r1435, [%r4+390];
	add.s32 	%r1436, %r1395, %r1394;
	min.u32 	%r1437, %r1435, %r1436;
	st.shared.u16 	[%r4+390], %r1437;
	ld.shared.u16 	%r1438, [%r4+392];
	add.s32 	%r1439, %r1396, %r1394;
	min.u32 	%r1440, %r1438, %r1439;
	st.shared.u16 	[%r4+392], %r1440;
	ld.shared.u16 	%r1441, [%r4+394];
	add.s32 	%r1442, %r1397, %r1394;
	min.u32 	%r1443, %r1441, %r1442;
	st.shared.u16 	[%r4+394], %r1443;
	ld.shared.u16 	%r1444, [%r4+396];
	add.s32 	%r1445, %r1398, %r1394;
	min.u32 	%r1446, %r1444, %r1445;
	st.shared.u16 	[%r4+396], %r1446;
	bar.sync 	0;
	ld.shared.u16 	%r1447, [%r43+50];
	ld.shared.u16 	%r1448, [%r43+180];
	ld.shared.u16 	%r1449, [%r43+310];
	ld.shared.u16 	%r1450, [%r43+440];
	ld.shared.u16 	%r1451, [%r50+3250];
	ld.shared.u16 	%r1452, [%r50+3252];
	ld.shared.u16 	%r1453, [%r50+3254];
	ld.shared.u16 	%r1454, [%r50+3256];
	ld.shared.u16 	%r1455, [%r4];
	add.s32 	%r1456, %r1451, %r1447;
	min.u32 	%r1457, %r1455, %r1456;
	st.shared.u16 	[%r4], %r1457;
	ld.shared.u16 	%r1458, [%r4+2];
	add.s32 	%r1459, %r1452, %r1447;
	min.u32 	%r1460, %r1458, %r1459;
	st.shared.u16 	[%r4+2], %r1460;
	ld.shared.u16 	%r1461, [%r4+4];
	add.s32 	%r1462, %r1453, %r1447;
	min.u32 	%r1463, %r1461, %r1462;
	st.shared.u16 	[%r4+4], %r1463;
	ld.shared.u16 	%r1464, [%r4+6];
	add.s32 	%r1465, %r1454, %r1447;
	min.u32 	%r1466, %r1464, %r1465;
	st.shared.u16 	[%r4+6], %r1466;
	ld.shared.u16 	%r1467, [%r4+130];
	add.s32 	%r1468, %r1451, %r1448;
	min.u32 	%r1469, %r1467, %r1468;
	st.shared.u16 	[%r4+130], %r1469;
	ld.shared.u16 	%r1470, [%r4+132];
	add.s32 	%r1471, %r1452, %r1448;
	min.u32 	%r1472, %r1470, %r1471;
	st.shared.u16 	[%r4+132], %r1472;
	ld.shared.u16 	%r1473, [%r4+134];
	add.s32 	%r1474, %r1453, %r1448;
	min.u32 	%r1475, %r1473, %r1474;
	st.shared.u16 	[%r4+134], %r1475;
	ld.shared.u16 	%r1476, [%r4+136];
	add.s32 	%r1477, %r1454, %r1448;
	min.u32 	%r1478, %r1476, %r1477;
	st.shared.u16 	[%r4+136], %r1478;
	ld.shared.u16 	%r1479, [%r4+260];
	add.s32 	%r1480, %r1451, %r1449;
	min.u32 	%r1481, %r1479, %r1480;
	st.shared.u16 	[%r4+260], %r1481;
	ld.shared.u16 	%r1482, [%r4+262];
	add.s32 	%r1483, %r1452, %r1449;
	min.u32 	%r1484, %r1482, %r1483;
	st.shared.u16 	[%r4+262], %r1484;
	ld.shared.u16 	%r1485, [%r4+264];
	add.s32 	%r1486, %r1453, %r1449;
	min.u32 	%r1487, %r1485, %r1486;
	st.shared.u16 	[%r4+264], %r1487;
	ld.shared.u16 	%r1488, [%r4+266];
	add.s32 	%r1489, %r1454, %r1449;
	min.u32 	%r1490, %r1488, %r1489;
	st.shared.u16 	[%r4+266], %r1490;
	ld.shared.u16 	%r1491, [%r4+390];
	add.s32 	%r1492, %r1451, %r1450;
	min.u32 	%r1493, %r1491, %r1492;
	st.shared.u16 	[%r4+390], %r1493;
	ld.shared.u16 	%r1494, [%r4+392];
	add.s32 	%r1495, %r1452, %r1450;
	min.u32 	%r1496, %r1494, %r1495;
	st.shared.u16 	[%r4+392], %r1496;
	ld.shared.u16 	%r1497, [%r4+394];
	add.s32 	%r1498, %r1453, %r1450;
	min.u32 	%r1499, %r1497, %r1498;
	st.shared.u16 	[%r4+394], %r1499;
	ld.shared.u16 	%r1500, [%r4+396];
	add.s32 	%r1501, %r1454, %r1450;
	min.u32 	%r1502, %r1500, %r1501;
	st.shared.u16 	[%r4+396], %r1502;
	bar.sync 	0;
	ld.shared.u16 	%r1503, [%r43+52];
	ld.shared.u16 	%r1504, [%r43+182];
	ld.shared.u16 	%r1505, [%r43+312];
	ld.shared.u16 	%r1506, [%r43+442];
	ld.shared.u16 	%r1507, [%r50+3380];
	ld.shared.u16 	%r1508, [%r50+3382];
	ld.shared.u16 	%r1509, [%r50+3384];
	ld.shared.u16 	%r1510, [%r50+3386];
	ld.shared.u16 	%r1511, [%r4];
	add.s32 	%r1512, %r1507, %r1503;
	min.u32 	%r1513, %r1511, %r1512;
	st.shared.u16 	[%r4], %r1513;
	ld.shared.u16 	%r1514, [%r4+2];
	add.s32 	%r1515, %r1508, %r1503;
	min.u32 	%r1516, %r1514, %r1515;
	st.shared.u16 	[%r4+2], %r1516;
	ld.shared.u16 	%r1517, [%r4+4];
	add.s32 	%r1518, %r1509, %r1503;
	min.u32 	%r1519, %r1517, %r1518;
	st.shared.u16 	[%r4+4], %r1519;
	ld.shared.u16 	%r1520, [%r4+6];
	add.s32 	%r1521, %r1510, %r1503;
	min.u32 	%r1522, %r1520, %r1521;
	st.shared.u16 	[%r4+6], %r1522;
	ld.shared.u16 	%r1523, [%r4+130];
	add.s32 	%r1524, %r1507, %r1504;
	min.u32 	%r1525, %r1523, %r1524;
	st.shared.u16 	[%r4+130], %r1525;
	ld.shared.u16 	%r1526, [%r4+132];
	add.s32 	%r1527, %r1508, %r1504;
	min.u32 	%r1528, %r1526, %r1527;
	st.shared.u16 	[%r4+132], %r1528;
	ld.shared.u16 	%r1529, [%r4+134];
	add.s32 	%r1530, %r1509, %r1504;
	min.u32 	%r1531, %r1529, %r1530;
	st.shared.u16 	[%r4+134], %r1531;
	ld.shared.u16 	%r1532, [%r4+136];
	add.s32 	%r1533, %r1510, %r1504;
	min.u32 	%r1534, %r1532, %r1533;
	st.shared.u16 	[%r4+136], %r1534;
	ld.shared.u16 	%r1535, [%r4+260];
	add.s32 	%r1536, %r1507, %r1505;
	min.u32 	%r1537, %r1535, %r1536;
	st.shared.u16 	[%r4+260], %r1537;
	ld.shared.u16 	%r1538, [%r4+262];
	add.s32 	%r1539, %r1508, %r1505;
	min.u32 	%r1540, %r1538, %r1539;
	st.shared.u16 	[%r4+262], %r1540;
	ld.shared.u16 	%r1541, [%r4+264];
	add.s32 	%r1542, %r1509, %r1505;
	min.u32 	%r1543, %r1541, %r1542;
	st.shared.u16 	[%r4+264], %r1543;
	ld.shared.u16 	%r1544, [%r4+266];
	add.s32 	%r1545, %r1510, %r1505;
	min.u32 	%r1546, %r1544, %r1545;
	st.shared.u16 	[%r4+266], %r1546;
	ld.shared.u16 	%r1547, [%r4+390];
	add.s32 	%r1548, %r1507, %r1506;
	min.u32 	%r1549, %r1547, %r1548;
	st.shared.u16 	[%r4+390], %r1549;
	ld.shared.u16 	%r1550, [%r4+392];
	add.s32 	%r1551, %r1508, %r1506;
	min.u32 	%r1552, %r1550, %r1551;
	st.shared.u16 	[%r4+392], %r1552;
	ld.shared.u16 	%r1553, [%r4+394];
	add.s32 	%r1554, %r1509, %r1506;
	min.u32 	%r1555, %r1553, %r1554;
	st.shared.u16 	[%r4+394], %r1555;
	ld.shared.u16 	%r1556, [%r4+396];
	add.s32 	%r1557, %r1510, %r1506;
	min.u32 	%r1558, %r1556, %r1557;
	st.shared.u16 	[%r4+396], %r1558;
	bar.sync 	0;
	ld.shared.u16 	%r1559, [%r43+54];
	ld.shared.u16 	%r1560, [%r43+184];
	ld.shared.u16 	%r1561, [%r43+314];
	ld.shared.u16 	%r1562, [%r43+444];
	ld.shared.u16 	%r1563, [%r50+3510];
	ld.shared.u16 	%r1564, [%r50+3512];
	ld.shared.u16 	%r1565, [%r50+3514];
	ld.shared.u16 	%r1566, [%r50+3516];
	ld.shared.u16 	%r1567, [%r4];
	add.s32 	%r1568, %r1563, %r1559;
	min.u32 	%r1569, %r1567, %r1568;
	st.shared.u16 	[%r4], %r1569;
	ld.shared.u16 	%r1570, [%r4+2];
	add.s32 	%r1571, %r1564, %r1559;
	min.u32 	%r1572, %r1570, %r1571;
	st.shared.u16 	[%r4+2], %r1572;
	ld.shared.u16 	%r1573, [%r4+4];
	add.s32 	%r1574, %r1565, %r1559;
	min.u32 	%r1575, %r1573, %r1574;
	st.shared.u16 	[%r4+4], %r1575;
	ld.shared.u16 	%r1576, [%r4+6];
	add.s32 	%r1577, %r1566, %r1559;
	min.u32 	%r1578, %r1576, %r1577;
	st.shared.u16 	[%r4+6], %r1578;
	ld.shared.u16 	%r1579, [%r4+130];
	add.s32 	%r1580, %r1563, %r1560;
	min.u32 	%r1581, %r1579, %r1580;
	st.shared.u16 	[%r4+130], %r1581;
	ld.shared.u16 	%r1582, [%r4+132];
	add.s32 	%r1583, %r1564, %r1560;
	min.u32 	%r1584, %r1582, %r1583;
	st.shared.u16 	[%r4+132], %r1584;
	ld.shared.u16 	%r1585, [%r4+134];
	add.s32 	%r1586, %r1565, %r1560;
	min.u32 	%r1587, %r1585, %r1586;
	st.shared.u16 	[%r4+134], %r1587;
	ld.shared.u16 	%r1588, [%r4+136];
	add.s32 	%r1589, %r1566, %r1560;
	min.u32 	%r1590, %r1588, %r1589;
	st.shared.u16 	[%r4+136], %r1590;
	ld.shared.u16 	%r1591, [%r4+260];
	add.s32 	%r1592, %r1563, %r1561;
	min.u32 	%r1593, %r1591, %r1592;
	st.shared.u16 	[%r4+260], %r1593;
	ld.shared.u16 	%r1594, [%r4+262];
	add.s32 	%r1595, %r1564, %r1561;
	min.u32 	%r1596, %r1594, %r1595;
	st.shared.u16 	[%r4+262], %r1596;
	ld.shared.u16 	%r1597, [%r4+264];
	add.s32 	%r1598, %r1565, %r1561;
	min.u32 	%r1599, %r1597, %r1598;
	st.shared.u16 	[%r4+264], %r1599;
	ld.shared.u16 	%r1600, [%r4+266];
	add.s32 	%r1601, %r1566, %r1561;
	min.u32 	%r1602, %r1600, %r1601;
	st.shared.u16 	[%r4+266], %r1602;
	ld.shared.u16 	%r1603, [%r4+390];
	add.s32 	%r1604, %r1563, %r1562;
	min.u32 	%r1605, %r1603, %r1604;
	st.shared.u16 	[%r4+390], %r1605;
	ld.shared.u16 	%r1606, [%r4+392];
	add.s32 	%r1607, %r1564, %r1562;
	min.u32 	%r1608, %r1606, %r1607;
	st.shared.u16 	[%r4+392], %r1608;
	ld.shared.u16 	%r1609, [%r4+394];
	add.s32 	%r1610, %r1565, %r1562;
	min.u32 	%r1611, %r1609, %r1610;
	st.shared.u16 	[%r4+394], %r1611;
	ld.shared.u16 	%r1612, [%r4+396];
	add.s32 	%r1613, %r1566, %r1562;
	min.u32 	%r1614, %r1612, %r1613;
	st.shared.u16 	[%r4+396], %r1614;
	bar.sync 	0;
	ld.shared.u16 	%r1615, [%r43+56];
	ld.shared.u16 	%r1616, [%r43+186];
	ld.shared.u16 	%r1617, [%r43+316];
	ld.shared.u16 	%r1618, [%r43+446];
	ld.shared.u16 	%r1619, [%r50+3640];
	ld.shared.u16 	%r1620, [%r50+3642];
	ld.shared.u16 	%r1621, [%r50+3644];
	ld.shared.u16 	%r1622, [%r50+3646];
	ld.shared.u16 	%r1623, [%r4];
	add.s32 	%r1624, %r1619, %r1615;
	min.u32 	%r1625, %r1623, %r1624;
	st.shared.u16 	[%r4], %r1625;
	ld.shared.u16 	%r1626, [%r4+2];
	add.s32 	%r1627, %r1620, %r1615;
	min.u32 	%r1628, %r1626, %r1627;
	st.shared.u16 	[%r4+2], %r1628;
	ld.shared.u16 	%r1629, [%r4+4];
	add.s32 	%r1630, %r1621, %r1615;
	min.u32 	%r1631, %r1629, %r1630;
	st.shared.u16 	[%r4+4], %r1631;
	ld.shared.u16 	%r1632, [%r4+6];
	add.s32 	%r1633, %r1622, %r1615;
	min.u32 	%r1634, %r1632, %r1633;
	st.shared.u16 	[%r4+6], %r1634;
	ld.shared.u16 	%r1635, [%r4+130];
	add.s32 	%r1636, %r1619, %r1616;
	min.u32 	%r1637, %r1635, %r1636;
	st.shared.u16 	[%r4+130], %r1637;
	ld.shared.u16 	%r1638, [%r4+132];
	add.s32 	%r1639, %r1620, %r1616;
	min.u32 	%r1640, %r1638, %r1639;
	st.shared.u16 	[%r4+132], %r1640;
	ld.shared.u16 	%r1641, [%r4+134];
	add.s32 	%r1642, %r1621, %r1616;
	min.u32 	%r1643, %r1641, %r1642;
	st.shared.u16 	[%r4+134], %r1643;
	ld.shared.u16 	%r1644, [%r4+136];
	add.s32 	%r1645, %r1622, %r1616;
	min.u32 	%r1646, %r1644, %r1645;
	st.shared.u16 	[%r4+136], %r1646;
	ld.shared.u16 	%r1647, [%r4+260];
	add.s32 	%r1648, %r1619, %r1617;
	min.u32 	%r1649, %r1647, %r1648;
	st.shared.u16 	[%r4+260], %r1649;
	ld.shared.u16 	%r1650, [%r4+262];
	add.s32 	%r1651, %r1620, %r1617;
	min.u32 	%r1652, %r1650, %r1651;
	st.shared.u16 	[%r4+262], %r1652;
	ld.shared.u16 	%r1653, [%r4+264];
	add.s32 	%r1654, %r1621, %r1617;
	min.u32 	%r1655, %r1653, %r1654;
	st.shared.u16 	[%r4+264], %r1655;
	ld.shared.u16 	%r1656, [%r4+266];
	add.s32 	%r1657, %r1622, %r1617;
	min.u32 	%r1658, %r1656, %r1657;
	st.shared.u16 	[%r4+266], %r1658;
	ld.shared.u16 	%r1659, [%r4+390];
	add.s32 	%r1660, %r1619, %r1618;
	min.u32 	%r1661, %r1659, %r1660;
	st.shared.u16 	[%r4+390], %r1661;
	ld.shared.u16 	%r1662, [%r4+392];
	add.s32 	%r1663, %r1620, %r1618;
	min.u32 	%r1664, %r1662, %r1663;
	st.shared.u16 	[%r4+392], %r1664;
	ld.shared.u16 	%r1665, [%r4+394];
	add.s32 	%r1666, %r1621, %r1618;
	min.u32 	%r1667, %r1665, %r1666;
	st.shared.u16 	[%r4+394], %r1667;
	ld.shared.u16 	%r1668, [%r4+396];
	add.s32 	%r1669, %r1622, %r1618;
	min.u32 	%r1670, %r1668, %r1669;
	st.shared.u16 	[%r4+396], %r1670;
	bar.sync 	0;
	ld.shared.u16 	%r1671, [%r43+58];
	ld.shared.u16 	%r1672, [%r43+188];
	ld.shared.u16 	%r1673, [%r43+318];
	ld.shared.u16 	%r1674, [%r43+448];
	ld.shared.u16 	%r1675, [%r50+3770];
	ld.shared.u16 	%r1676, [%r50+3772];
	ld.shared.u16 	%r1677, [%r50+3774];
	ld.shared.u16 	%r1678, [%r50+3776];
	ld.shared.u16 	%r1679, [%r4];
	add.s32 	%r1680, %r1675, %r1671;
	min.u32 	%r1681, %r1679, %r1680;
	st.shared.u16 	[%r4], %r1681;
	ld.shared.u16 	%r1682, [%r4+2];
	add.s32 	%r1683, %r1676, %r1671;
	min.u32 	%r1684, %r1682, %r1683;
	st.shared.u16 	[%r4+2], %r1684;
	ld.shared.u16 	%r1685, [%r4+4];
	add.s32 	%r1686, %r1677, %r1671;
	min.u32 	%r1687, %r1685, %r1686;
	st.shared.u16 	[%r4+4], %r1687;
	ld.shared.u16 	%r1688, [%r4+6];
	add.s32 	%r1689, %r1678, %r1671;
	min.u32 	%r1690, %r1688, %r1689;
	st.shared.u16 	[%r4+6], %r1690;
	ld.shared.u16 	%r1691, [%r4+130];
	add.s32 	%r1692, %r1675, %r1672;
	min.u32 	%r1693, %r1691, %r1692;
	st.shared.u16 	[%r4+130], %r1693;
	ld.shared.u16 	%r1694, [%r4+132];
	add.s32 	%r1695, %r1676, %r1672;
	min.u32 	%r1696, %r1694, %r1695;
	st.shared.u16 	[%r4+132], %r1696;
	ld.shared.u16 	%r1697, [%r4+134];
	add.s32 	%r1698, %r1677, %r1672;
	min.u32 	%r1699, %r1697, %r1698;
	st.shared.u16 	[%r4+134], %r1699;
	ld.shared.u16 	%r1700, [%r4+136];
	add.s32 	%r1701, %r1678, %r1672;
	min.u32 	%r1702, %r1700, %r1701;
	st.shared.u16 	[%r4+136], %r1702;
	ld.shared.u16 	%r1703, [%r4+260];
	add.s32 	%r1704, %r1675, %r1673;
	min.u32 	%r1705, %r1703, %r1704;
	st.shared.u16 	[%r4+260], %r1705;
	ld.shared.u16 	%r1706, [%r4+262];
	add.s32 	%r1707, %r1676, %r1673;
	min.u32 	%r1708, %r1706, %r1707;
	st.shared.u16 	[%r4+262], %r1708;
	ld.shared.u16 	%r1709, [%r4+264];
	add.s32 	%r1710, %r1677, %r1673;
	min.u32 	%r1711, %r1709, %r1710;
	st.shared.u16 	[%r4+264], %r1711;
	ld.shared.u16 	%r1712, [%r4+266];
	add.s32 	%r1713, %r1678, %r1673;
	min.u32 	%r1714, %r1712, %r1713;
	st.shared.u16 	[%r4+266], %r1714;
	ld.shared.u16 	%r1715, [%r4+390];
	add.s32 	%r1716, %r1675, %r1674;
	min.u32 	%r1717, %r1715, %r1716;
	st.shared.u16 	[%r4+390], %r1717;
	ld.shared.u16 	%r1718, [%r4+392];
	add.s32 	%r1719, %r1676, %r1674;
	min.u32 	%r1720, %r1718, %r1719;
	st.shared.u16 	[%r4+392], %r1720;
	ld.shared.u16 	%r1721, [%r4+394];
	add.s32 	%r1722, %r1677, %r1674;
	min.u32 	%r1723, %r1721, %r1722;
	st.shared.u16 	[%r4+394], %r1723;
	ld.shared.u16 	%r1724, [%r4+396];
	add.s32 	%r1725, %r1678, %r1674;
	min.u32 	%r1726, %r1724, %r1725;
	st.shared.u16 	[%r4+396], %r1726;
	bar.sync 	0;
	ld.shared.u16 	%r1727, [%r43+60];
	ld.shared.u16 	%r1728, [%r43+190];
	ld.shared.u16 	%r1729, [%r43+320];
	ld.shared.u16 	%r1730, [%r43+450];
	ld.shared.u16 	%r1731, [%r50+3900];
	ld.shared.u16 	%r1732, [%r50+3902];
	ld.shared.u16 	%r1733, [%r50+3904];
	ld.shared.u16 	%r1734, [%r50+3906];
	ld.shared.u16 	%r1735, [%r4];
	add.s32 	%r1736, %r1731, %r1727;
	min.u32 	%r1737, %r1735, %r1736;
	st.shared.u16 	[%r4], %r1737;
	ld.shared.u16 	%r1738, [%r4+2];
	add.s32 	%r1739, %r1732, %r1727;
	min.u32 	%r1740, %r1738, %r1739;
	st.shared.u16 	[%r4+2], %r1740;
	ld.shared.u16 	%r1741, [%r4+4];
	add.s32 	%r1742, %r1733, %r1727;
	min.u32 	%r1743, %r1741, %r1742;
	st.shared.u16 	[%r4+4], %r1743;
	ld.shared.u16 	%r1744, [%r4+6];
	add.s32 	%r1745, %r1734, %r1727;
	min.u32 	%r1746, %r1744, %r1745;
	st.shared.u16 	[%r4+6], %r1746;
	ld.shared.u16 	%r1747, [%r4+130];
	add.s32 	%r1748, %r1731, %r1728;
	min.u32 	%r1749, %r1747, %r1748;
	st.shared.u16 	[%r4+130], %r1749;
	ld.shared.u16 	%r1750, [%r4+132];
	add.s32 	%r1751, %r1732, %r1728;
	min.u32 	%r1752, %r1750, %r1751;
	st.shared.u16 	[%r4+132], %r1752;
	ld.shared.u16 	%r1753, [%r4+134];
	add.s32 	%r1754, %r1733, %r1728;
	min.u32 	%r1755, %r1753, %r1754;
	st.shared.u16 	[%r4+134], %r1755;
	ld.shared.u16 	%r1756, [%r4+136];
	add.s32 	%r1757, %r1734, %r1728;
	min.u32 	%r1758, %r1756, %r1757;
	st.shared.u16 	[%r4+136], %r1758;
	ld.shared.u16 	%r1759, [%r4+260];
	add.s32 	%r1760, %r1731, %r1729;
	min.u32 	%r1761, %r1759, %r1760;
	st.shared.u16 	[%r4+260], %r1761;
	ld.shared.u16 	%r1762, [%r4+262];
	add.s32 	%r1763, %r1732, %r1729;
	min.u32 	%r1764, %r1762, %r1763;
	st.shared.u16 	[%r4+262], %r1764;
	ld.shared.u16 	%r1765, [%r4+264];
	add.s32 	%r1766, %r1733, %r1729;
	min.u32 	%r1767, %r1765, %r1766;
	st.shared.u16 	[%r4+264], %r1767;
	ld.shared.u16 	%r1768, [%r4+266];
	add.s32 	%r1769, %r1734, %r1729;
	min.u32 	%r1770, %r1768, %r1769;
	st.shared.u16 	[%r4+266], %r1770;
	ld.shared.u16 	%r1771, [%r4+390];
	add.s32 	%r1772, %r1731, %r1730;
	min.u32 	%r1773, %r1771, %r1772;
	st.shared.u16 	[%r4+390], %r1773;
	ld.shared.u16 	%r1774, [%r4+392];
	add.s32 	%r1775, %r1732, %r1730;
	min.u32 	%r1776, %r1774, %r1775;
	st.shared.u16 	[%r4+392], %r1776;
	ld.shared.u16 	%r1777, [%r4+394];
	add.s32 	%r1778, %r1733, %r1730;
	min.u32 	%r1779, %r1777, %r1778;
	st.shared.u16 	[%r4+394], %r1779;
	ld.shared.u16 	%r1780, [%r4+396];
	add.s32 	%r1781, %r1734, %r1730;
	min.u32 	%r1782, %r1780, %r1781;
	st.shared.u16 	[%r4+396], %r1782;
	bar.sync 	0;
	ld.shared.u16 	%r1783, [%r43+62];
	ld.shared.u16 	%r1784, [%r43+192];
	ld.shared.u16 	%r1785, [%r43+322];
	ld.shared.u16 	%r1786, [%r43+452];
	ld.shared.u16 	%r1787, [%r50+4030];
	ld.shared.u16 	%r1788, [%r50+4032];
	ld.shared.u16 	%r1789, [%r50+4034];
	ld.shared.u16 	%r1790, [%r50+4036];
	ld.shared.u16 	%r1791, [%r4];
	add.s32 	%r1792, %r1787, %r1783;
	min.u32 	%r1793, %r1791, %r1792;
	st.shared.u16 	[%r4], %r1793;
	ld.shared.u16 	%r1794, [%r4+2];
	add.s32 	%r1795, %r1788, %r1783;
	min.u32 	%r1796, %r1794, %r1795;
	st.shared.u16 	[%r4+2], %r1796;
	ld.shared.u16 	%r1797, [%r4+4];
	add.s32 	%r1798, %r1789, %r1783;
	min.u32 	%r1799, %r1797, %r1798;
	st.shared.u16 	[%r4+4], %r1799;
	ld.shared.u16 	%r1800, [%r4+6];
	add.s32 	%r1801, %r1790, %r1783;
	min.u32 	%r1802, %r1800, %r1801;
	st.shared.u16 	[%r4+6], %r1802;
	ld.shared.u16 	%r1803, [%r4+130];
	add.s32 	%r1804, %r1787, %r1784;
	min.u32 	%r1805, %r1803, %r1804;
	st.shared.u16 	[%r4+130], %r1805;
	ld.shared.u16 	%r1806, [%r4+132];
	add.s32 	%r1807, %r1788, %r1784;
	min.u32 	%r1808, %r1806, %r1807;
	st.shared.u16 	[%r4+132], %r1808;
	ld.shared.u16 	%r1809, [%r4+134];
	add.s32 	%r1810, %r1789, %r1784;
	min.u32 	%r1811, %r1809, %r1810;
	st.shared.u16 	[%r4+134], %r1811;
	ld.shared.u16 	%r1812, [%r4+136];
	add.s32 	%r1813, %r1790, %r1784;
	min.u32 	%r1814, %r1812, %r1813;
	st.shared.u16 	[%r4+136], %r1814;
	ld.shared.u16 	%r1815, [%r4+260];
	add.s32 	%r1816, %r1787, %r1785;
	min.u32 	%r1817, %r1815, %r1816;
	st.shared.u16 	[%r4+260], %r1817;
	ld.shared.u16 	%r1818, [%r4+262];
	add.s32 	%r1819, %r1788, %r1785;
	min.u32 	%r1820, %r1818, %r1819;
	st.shared.u16 	[%r4+262], %r1820;
	ld.shared.u16 	%r1821, [%r4+264];
	add.s32 	%r1822, %r1789, %r1785;
	min.u32 	%r1823, %r1821, %r1822;
	st.shared.u16 	[%r4+264], %r1823;
	ld.shared.u16 	%r1824, [%r4+266];
	add.s32 	%r1825, %r1790, %r1785;
	min.u32 	%r1826, %r1824, %r1825;
	st.shared.u16 	[%r4+266], %r1826;
	ld.shared.u16 	%r1827, [%r4+390];
	add.s32 	%r1828, %r1787, %r1786;
	min.u32 	%r1829, %r1827, %r1828;
	st.shared.u16 	[%r4+390], %r1829;
	ld.shared.u16 	%r1830, [%r4+392];
	add.s32 	%r1831, %r1788, %r1786;
	min.u32 	%r1832, %r1830, %r1831;
	st.shared.u16 	[%r4+392], %r1832;
	ld.shared.u16 	%r1833, [%r4+394];
	add.s32 	%r1834, %r1789, %r1786;
	min.u32 	%r1835, %r1833, %r1834;
	st.shared.u16 	[%r4+394], %r1835;
	ld.shared.u16 	%r1836, [%r4+396];
	add.s32 	%r1837, %r1790, %r1786;
	min.u32 	%r1838, %r1836, %r1837;
	st.shared.u16 	[%r4+396], %r1838;
	bar.sync 	0;
	ld.shared.u16 	%r1839, [%r43+64];
	ld.shared.u16 	%r1840, [%r43+194];
	ld.shared.u16 	%r1841, [%r43+324];
	ld.shared.u16 	%r1842, [%r43+454];
	ld.shared.u16 	%r1843, [%r50+4160];
	ld.shared.u16 	%r1844, [%r50+4162];
	ld.shared.u16 	%r1845, [%r50+4164];
	ld.shared.u16 	%r1846, [%r50+4166];
	ld.shared.u16 	%r1847, [%r4];
	add.s32 	%r1848, %r1843, %r1839;
	min.u32 	%r1849, %r1847, %r1848;
	st.shared.u16 	[%r4], %r1849;
	ld.shared.u16 	%r1850, [%r4+2];
	add.s32 	%r1851, %r1844, %r1839;
	min.u32 	%r1852, %r1850, %r1851;
	st.shared.u16 	[%r4+2], %r1852;
	ld.shared.u16 	%r1853, [%r4+4];
	add.s32 	%r1854, %r1845, %r1839;
	min.u32 	%r1855, %r1853, %r1854;
	st.shared.u16 	[%r4+4], %r1855;
	ld.shared.u16 	%r1856, [%r4+6];
	add.s32 	%r1857, %r1846, %r1839;
	min.u32 	%r1858, %r1856, %r1857;
	st.shared.u16 	[%r4+6], %r1858;
	ld.shared.u16 	%r1859, [%r4+130];
	add.s32 	%r1860, %r1843, %r1840;
	min.u32 	%r1861, %r1859, %r1860;
	st.shared.u16 	[%r4+130], %r1861;
	ld.shared.u16 	%r1862, [%r4+132];
	add.s32 	%r1863, %r1844, %r1840;
	min.u32 	%r1864, %r1862, %r1863;
	st.shared.u16 	[%r4+132], %r1864;
	ld.shared.u16 	%r1865, [%r4+134];
	add.s32 	%r1866, %r1845, %r1840;
	min.u32 	%r1867, %r1865, %r1866;
	st.shared.u16 	[%r4+134], %r1867;
	ld.shared.u16 	%r1868, [%r4+136];
	add.s32 	%r1869, %r1846, %r1840;
	min.u32 	%r1870, %r1868, %r1869;
	st.shared.u16 	[%r4+136], %r1870;
	ld.shared.u16 	%r1871, [%r4+260];
	add.s32 	%r1872, %r1843, %r1841;
	min.u32 	%r1873, %r1871, %r1872;
	st.shared.u16 	[%r4+260], %r1873;
	ld.shared.u16 	%r1874, [%r4+262];
	add.s32 	%r1875, %r1844, %r1841;
	min.u32 	%r1876, %r1874, %r1875;
	st.shared.u16 	[%r4+262], %r1876;
	ld.shared.u16 	%r1877, [%r4+264];
	add.s32 	%r1878, %r1845, %r1841;
	min.u32 	%r1879, %r1877, %r1878;
	st.shared.u16 	[%r4+264], %r1879;
	ld.shared.u16 	%r1880, [%r4+266];
	add.s32 	%r1881, %r1846, %r1841;
	min.u32 	%r1882, %r1880, %r1881;
	st.shared.u16 	[%r4+266], %r1882;
	ld.shared.u16 	%r1883, [%r4+390];
	add.s32 	%r1884, %r1843, %r1842;
	min.u32 	%r1885, %r1883, %r1884;
	st.shared.u16 	[%r4+390], %r1885;
	ld.shared.u16 	%r1886, [%r4+392];
	add.s32 	%r1887, %r1844, %r1842;
	min.u32 	%r1888, %r1886, %r1887;
	st.shared.u16 	[%r4+392], %r1888;
	ld.shared.u16 	%r1889, [%r4+394];
	add.s32 	%r1890, %r1845, %r1842;
	min.u32 	%r1891, %r1889, %r1890;
	st.shared.u16 	[%r4+394], %r1891;
	ld.shared.u16 	%r1892, [%r4+396];
	add.s32 	%r1893, %r1846, %r1842;
	min.u32 	%r1894, %r1892, %r1893;
	st.shared.u16 	[%r4+396], %r1894;
	bar.sync 	0;
	ld.shared.u16 	%r1895, [%r43+66];
	ld.shared.u16 	%r1896, [%r43+196];
	ld.shared.u16 	%r1897, [%r43+326];
	ld.shared.u16 	%r1898, [%r43+456];
	ld.shared.u16 	%r1899, [%r50+4290];
	ld.shared.u16 	%r1900, [%r50+4292];
	ld.shared.u16 	%r1901, [%r50+4294];
	ld.shared.u16 	%r1902, [%r50+4296];
	ld.shared.u16 	%r1903, [%r4];
	add.s32 	%r1904, %r1899, %r1895;
	min.u32 	%r1905, %r1903, %r1904;
	st.shared.u16 	[%r4], %r1905;
	ld.shared.u16 	%r1906, [%r4+2];
	add.s32 	%r1907, %r1900, %r1895;
	min.u32 	%r1908, %r1906, %r1907;
	st.shared.u16 	[%r4+2], %r1908;
	ld.shared.u16 	%r1909, [%r4+4];
	add.s32 	%r1910, %r1901, %r1895;
	min.u32 	%r1911, %r1909, %r1910;
	st.shared.u16 	[%r4+4], %r1911;
	ld.shared.u16 	%r1912, [%r4+6];
	add.s32 	%r1913, %r1902, %r1895;
	min.u32 	%r1914, %r1912, %r1913;
	st.shared.u16 	[%r4+6], %r1914;
	ld.shared.u16 	%r1915, [%r4+130];
	add.s32 	%r1916, %r1899, %r1896;
	min.u32 	%r1917, %r1915, %r1916;
	st.shared.u16 	[%r4+130], %r1917;
	ld.shared.u16 	%r1918, [%r4+132];
	add.s32 	%r1919, %r1900, %r1896;
	min.u32 	%r1920, %r1918, %r1919;
	st.shared.u16 	[%r4+132], %r1920;
	ld.shared.u16 	%r1921, [%r4+134];
	add.s32 	%r1922, %r1901, %r1896;
	min.u32 	%r1923, %r1921, %r1922;
	st.shared.u16 	[%r4+134], %r1923;
	ld.shared.u16 	%r1924, [%r4+136];
	add.s32 	%r1925, %r1902, %r1896;
	min.u32 	%r1926, %r1924, %r1925;
	st.shared.u16 	[%r4+136], %r1926;
	ld.shared.u16 	%r1927, [%r4+260];
	add.s32 	%r1928, %r1899, %r1897;
	min.u32 	%r1929, %r1927, %r1928;
	st.shared.u16 	[%r4+260], %r1929;
	ld.shared.u16 	%r1930, [%r4+262];
	add.s32 	%r1931, %r1900, %r1897;
	min.u32 	%r1932, %r1930, %r1931;
	st.shared.u16 	[%r4+262], %r1932;
	ld.shared.u16 	%r1933, [%r4+264];
	add.s32 	%r1934, %r1901, %r1897;
	min.u32 	%r1935, %r1933, %r1934;
	st.shared.u16 	[%r4+264], %r1935;
	ld.shared.u16 	%r1936, [%r4+266];
	add.s32 	%r1937, %r1902, %r1897;
	min.u32 	%r1938, %r1936, %r1937;
	st.shared.u16 	[%r4+266], %r1938;
	ld.shared.u16 	%r1939, [%r4+390];
	add.s32 	%r1940, %r1899, %r1898;
	min.u32 	%r1941, %r1939, %r1940;
	st.shared.u16 	[%r4+390], %r1941;
	ld.shared.u16 	%r1942, [%r4+392];
	add.s32 	%r1943, %r1900, %r1898;
	min.u32 	%r1944, %r1942, %r1943;
	st.shared.u16 	[%r4+392], %r1944;
	ld.shared.u16 	%r1945, [%r4+394];
	add.s32 	%r1946, %r1901, %r1898;
	min.u32 	%r1947, %r1945, %r1946;
	st.shared.u16 	[%r4+394], %r1947;
	ld.shared.u16 	%r1948, [%r4+396];
	add.s32 	%r1949, %r1902, %r1898;
	min.u32 	%r1950, %r1948, %r1949;
	st.shared.u16 	[%r4+396], %r1950;
	bar.sync 	0;
	ld.shared.u16 	%r1951, [%r43+68];
	ld.shared.u16 	%r1952, [%r43+198];
	ld.shared.u16 	%r1953, [%r43+328];
	ld.shared.u16 	%r1954, [%r43+458];
	ld.shared.u16 	%r1955, [%r50+4420];
	ld.shared.u16 	%r1956, [%r50+4422];
	ld.shared.u16 	%r1957, [%r50+4424];
	ld.shared.u16 	%r1958, [%r50+4426];
	ld.shared.u16 	%r1959, [%r4];
	add.s32 	%r1960, %r1955, %r1951;
	min.u32 	%r1961, %r1959, %r1960;
	st.shared.u16 	[%r4], %r1961;
	ld.shared.u16 	%r1962, [%r4+2];
	add.s32 	%r1963, %r1956, %r1951;
	min.u32 	%r1964, %r1962, %r1963;
	st.shared.u16 	[%r4+2], %r1964;
	ld.shared.u16 	%r1965, [%r4+4];
	add.s32 	%r1966, %r1957, %r1951;
	min.u32 	%r1967, %r1965, %r1966;
	st.shared.u16 	[%r4+4], %r1967;
	ld.shared.u16 	%r1968, [%r4+6];
	add.s32 	%r1969, %r1958, %r1951;
	min.u32 	%r1970, %r1968, %r1969;
	st.shared.u16 	[%r4+6], %r1970;
	ld.shared.u16 	%r1971, [%r4+130];
	add.s32 	%r1972, %r1955, %r1952;
	min.u32 	%r1973, %r1971, %r1972;
	st.shared.u16 	[%r4+130], %r1973;
	ld.shared.u16 	%r1974, [%r4+132];
	add.s32 	%r1975, %r1956, %r1952;
	min.u32 	%r1976, %r1974, %r1975;
	st.shared.u16 	[%r4+132], %r1976;
	ld.shared.u16 	%r1977, [%r4+134];
	add.s32 	%r1978, %r1957, %r1952;
	min.u32 	%r1979, %r1977, %r1978;
	st.shared.u16 	[%r4+134], %r1979;
	ld.shared.u16 	%r1980, [%r4+136];
	add.s32 	%r1981, %r1958, %r1952;
	min.u32 	%r1982, %r1980, %r1981;
	st.shared.u16 	[%r4+136], %r1982;
	ld.shared.u16 	%r1983, [%r4+260];
	add.s32 	%r1984, %r1955, %r1953;
	min.u32 	%r1985, %r1983, %r1984;
	st.shared.u16 	[%r4+260], %r1985;
	ld.shared.u16 	%r1986, [%r4+262];
	add.s32 	%r1987, %r1956, %r1953;
	min.u32 	%r1988, %r1986, %r1987;
	st.shared.u16 	[%r4+262], %r1988;
	ld.shared.u16 	%r1989, [%r4+264];
	add.s32 	%r1990, %r1957, %r1953;
	min.u32 	%r1991, %r1989, %r1990;
	st.shared.u16 	[%r4+264], %r1991;
	ld.shared.u16 	%r1992, [%r4+266];
	add.s32 	%r1993, %r1958, %r1953;
	min.u32 	%r1994, %r1992, %r1993;
	st.shared.u16 	[%r4+266], %r1994;
	ld.shared.u16 	%r1995, [%r4+390];
	add.s32 	%r1996, %r1955, %r1954;
	min.u32 	%r1997, %r1995, %r1996;
	st.shared.u16 	[%r4+390], %r1997;
	ld.shared.u16 	%r1998, [%r4+392];
	add.s32 	%r1999, %r1956, %r1954;
	min.u32 	%r2000, %r1998, %r1999;
	st.shared.u16 	[%r4+392], %r2000;
	ld.shared.u16 	%r2001, [%r4+394];
	add.s32 	%r2002, %r1957, %r1954;
	min.u32 	%r2003, %r2001, %r2002;
	st.shared.u16 	[%r4+394], %r2003;
	ld.shared.u16 	%r2004, [%r4+396];
	add.s32 	%r2005, %r1958, %r1954;
	min.u32 	%r2006, %r2004, %r2005;
	st.shared.u16 	[%r4+396], %r2006;
	bar.sync 	0;
	ld.shared.u16 	%r2007, [%r43+70];
	ld.shared.u16 	%r2008, [%r43+200];
	ld.shared.u16 	%r2009, [%r43+330];
	ld.shared.u16 	%r2010, [%r43+460];
	ld.shared.u16 	%r2011, [%r50+4550];
	ld.shared.u16 	%r2012, [%r50+4552];
	ld.shared.u16 	%r2013, [%r50+4554];
	ld.shared.u16 	%r2014, [%r50+4556];
	ld.shared.u16 	%r2015, [%r4];
	add.s32 	%r2016, %r2011, %r2007;
	min.u32 	%r2017, %r2015, %r2016;
	st.shared.u16 	[%r4], %r2017;
	ld.shared.u16 	%r2018, [%r4+2];
	add.s32 	%r2019, %r2012, %r2007;
	min.u32 	%r2020, %r2018, %r2019;
	st.shared.u16 	[%r4+2], %r2020;
	ld.shared.u16 	%r2021, [%r4+4];
	add.s32 	%r2022, %r2013, %r2007;
	min.u32 	%r2023, %r2021, %r2022;
	st.shared.u16 	[%r4+4], %r2023;
	ld.shared.u16 	%r2024, [%r4+6];
	add.s32 	%r2025, %r2014, %r2007;
	min.u32 	%r2026, %r2024, %r2025;
	st.shared.u16 	[%r4+6], %r2026;
	ld.shared.u16 	%r2027, [%r4+130];
	add.s32 	%r2028, %r2011, %r2008;
	min.u32 	%r2029, %r2027, %r2028;
	st.shared.u16 	[%r4+130], %r2029;
	ld.shared.u16 	%r2030, [%r4+132];
	add.s32 	%r2031, %r2012, %r2008;
	min.u32 	%r2032, %r2030, %r2031;
	st.shared.u16 	[%r4+132], %r2032;
	ld.shared.u16 	%r2033, [%r4+134];
	add.s32 	%r2034, %r2013, %r2008;
	min.u32 	%r2035, %r2033, %r2034;
	st.shared.u16 	[%r4+134], %r2035;
	ld.shared.u16 	%r2036, [%r4+136];
	add.s32 	%r2037, %r2014, %r2008;
	min.u32 	%r2038, %r2036, %r2037;
	st.shared.u16 	[%r4+136], %r2038;
	ld.shared.u16 	%r2039, [%r4+260];
	add.s32 	%r2040, %r2011, %r2009;
	min.u32 	%r2041, %r2039, %r2040;
	st.shared.u16 	[%r4+260], %r2041;
	ld.shared.u16 	%r2042, [%r4+262];
	add.s32 	%r2043, %r2012, %r2009;
	min.u32 	%r2044, %r2042, %r2043;
	st.shared.u16 	[%r4+262], %r2044;
	ld.shared.u16 	%r2045, [%r4+264];
	add.s32 	%r2046, %r2013, %r2009;
	min.u32 	%r2047, %r2045, %r2046;
	st.shared.u16 	[%r4+264], %r2047;
	ld.shared.u16 	%r2048, [%r4+266];
	add.s32 	%r2049, %r2014, %r2009;
	min.u32 	%r2050, %r2048, %r2049;
	st.shared.u16 	[%r4+266], %r2050;
	ld.shared.u16 	%r2051, [%r4+390];
	add.s32 	%r2052, %r2011, %r2010;
	min.u32 	%r2053, %r2051, %r2052;
	st.shared.u16 	[%r4+390], %r2053;
	ld.shared.u16 	%r2054, [%r4+392];
	add.s32 	%r2055, %r2012, %r2010;
	min.u32 	%r2056, %r2054, %r2055;
	st.shared.u16 	[%r4+392], %r2056;
	ld.shared.u16 	%r2057, [%r4+394];
	add.s32 	%r2058, %r2013, %r2010;
	min.u32 	%r2059, %r2057, %r2058;
	st.shared.u16 	[%r4+394], %r2059;
	ld.shared.u16 	%r2060, [%r4+396];
	add.s32 	%r2061, %r2014, %r2010;
	min.u32 	%r2062, %r2060, %r2061;
	st.shared.u16 	[%r4+396], %r2062;
	bar.sync 	0;
	ld.shared.u16 	%r2063, [%r43+72];
	ld.shared.u16 	%r2064, [%r43+202];
	ld.shared.u16 	%r2065, [%r43+332];
	ld.shared.u16 	%r2066, [%r43+462];
	ld.shared.u16 	%r2067, [%r50+4680];
	ld.shared.u16 	%r2068, [%r50+4682];
	ld.shared.u16 	%r2069, [%r50+4684];
	ld.shared.u16 	%r2070, [%r50+4686];
	ld.shared.u16 	%r2071, [%r4];
	add.s32 	%r2072, %r2067, %r2063;
	min.u32 	%r2073, %r2071, %r2072;
	st.shared.u16 	[%r4], %r2073;
	ld.shared.u16 	%r2074, [%r4+2];
	add.s32 	%r2075, %r2068, %r2063;
	min.u32 	%r2076, %r2074, %r2075;
	st.shared.u16 	[%r4+2], %r2076;
	ld.shared.u16 	%r2077, [%r4+4];
	add.s32 	%r2078, %r2069, %r2063;
	min.u32 	%r2079, %r2077, %r2078;
	st.shared.u16 	[%r4+4], %r2079;
	ld.shared.u16 	%r2080, [%r4+6];
	add.s32 	%r2081, %r2070, %r2063;
	min.u32 	%r2082, %r2080, %r2081;
	st.shared.u16 	[%r4+6], %r2082;
	ld.shared.u16 	%r2083, [%r4+130];
	add.s32 	%r2084, %r2067, %r2064;
	min.u32 	%r2085, %r2083, %r2084;
	st.shared.u16 	[%r4+130], %r2085;
	ld.shared.u16 	%r2086, [%r4+132];
	add.s32 	%r2087, %r2068, %r2064;
	min.u32 	%r2088, %r2086, %r2087;
	st.shared.u16 	[%r4+132], %r2088;
	ld.shared.u16 	%r2089, [%r4+134];
	add.s32 	%r2090, %r2069, %r2064;
	min.u32 	%r2091, %r2089, %r2090;
	st.shared.u16 	[%r4+134], %r2091;
	ld.shared.u16 	%r2092, [%r4+136];
	add.s32 	%r2093, %r2070, %r2064;
	min.u32 	%r2094, %r2092, %r2093;
	st.shared.u16 	[%r4+136], %r2094;
	ld.shared.u16 	%r2095, [%r4+260];
	add.s32 	%r2096, %r2067, %r2065;
	min.u32 	%r2097, %r2095, %r2096;
	st.shared.u16 	[%r4+260], %r2097;
	ld.shared.u16 	%r2098, [%r4+262];
	add.s32 	%r2099, %r2068, %r2065;
	min.u32 	%r2100, %r2098, %r2099;
	st.shared.u16 	[%r4+262], %r2100;
	ld.shared.u16 	%r2101, [%r4+264];
	add.s32 	%r2102, %r2069, %r2065;
	min.u32 	%r2103, %r2101, %r2102;
	st.shared.u16 	[%r4+264], %r2103;
	ld.shared.u16 	%r2104, [%r4+266];
	add.s32 	%r2105, %r2070, %r2065;
	min.u32 	%r2106, %r2104, %r2105;
	st.shared.u16 	[%r4+266], %r2106;
	ld.shared.u16 	%r2107, [%r4+390];
	add.s32 	%r2108, %r2067, %r2066;
	min.u32 	%r2109, %r2107, %r2108;
	st.shared.u16 	[%r4+390], %r2109;
	ld.shared.u16 	%r2110, [%r4+392];
	add.s32 	%r2111, %r2068, %r2066;
	min.u32 	%r2112, %r2110, %r2111;
	st.shared.u16 	[%r4+392], %r2112;
	ld.shared.u16 	%r2113, [%r4+394];
	add.s32 	%r2114, %r2069, %r2066;
	min.u32 	%r2115, %r2113, %r2114;
	st.shared.u16 	[%r4+394], %r2115;
	ld.shared.u16 	%r2116, [%r4+396];
	add.s32 	%r2117, %r2070, %r2066;
	min.u32 	%r2118, %r2116, %r2117;
	st.shared.u16 	[%r4+396], %r2118;
	bar.sync 	0;
	ld.shared.u16 	%r2119, [%r43+74];
	ld.shared.u16 	%r2120, [%r43+204];
	ld.shared.u16 	%r2121, [%r43+334];
	ld.shared.u16 	%r2122, [%r43+464];
	ld.shared.u16 	%r2123, [%r50+4810];
	ld.shared.u16 	%r2124, [%r50+4812];
	ld.shared.u16 	%r2125, [%r50+4814];
	ld.shared.u16 	%r2126, [%r50+4816];
	ld.shared.u16 	%r2127, [%r4];
	add.s32 	%r2128, %r2123, %r2119;
	min.u32 	%r2129, %r2127, %r2128;
	st.shared.u16 	[%r4], %r2129;
	ld.shared.u16 	%r2130, [%r4+2];
	add.s32 	%r2131, %r2124, %r2119;
	min.u32 	%r2132, %r2130, %r2131;
	st.shared.u16 	[%r4+2], %r2132;
	ld.shared.u16 	%r2133, [%r4+4];
	add.s32 	%r2134, %r2125, %r2119;
	min.u32 	%r2135, %r2133, %r2134;
	st.shared.u16 	[%r4+4], %r2135;
	ld.shared.u16 	%r2136, [%r4+6];
	add.s32 	%r2137, %r2126, %r2119;
	min.u32 	%r2138, %r2136, %r2137;
	st.shared.u16 	[%r4+6], %r2138;
	ld.shared.u16 	%r2139, [%r4+130];
	add.s32 	%r2140, %r2123, %r2120;
	min.u32 	%r2141, %r2139, %r2140;
	st.shared.u16 	[%r4+130], %r2141;
	ld.shared.u16 	%r2142, [%r4+132];
	add.s32 	%r2143, %r2124, %r2120;
	min.u32 	%r2144, %r2142, %r2143;
	st.shared.u16 	[%r4+132], %r2144;
	ld.shared.u16 	%r2145, [%r4+134];
	add.s32 	%r2146, %r2125, %r2120;
	min.u32 	%r2147, %r2145, %r2146;
	st.shared.u16 	[%r4+134], %r2147;
	ld.shared.u16 	%r2148, [%r4+136];
	add.s32 	%r2149, %r2126, %r2120;
	min.u32 	%r2150, %r2148, %r2149;
	st.shared.u16 	[%r4+136], %r2150;
	ld.shared.u16 	%r2151, [%r4+260];
	add.s32 	%r2152, %r2123, %r2121;
	min.u32 	%r2153, %r2151, %r2152;
	st.shared.u16 	[%r4+260], %r2153;
	ld.shared.u16 	%r2154, [%r4+262];
	add.s32 	%r2155, %r2124, %r2121;
	min.u32 	%r2156, %r2154, %r2155;
	st.shared.u16 	[%r4+262], %r2156;
	ld.shared.u16 	%r2157, [%r4+264];
	add.s32 	%r2158, %r2125, %r2121;
	min.u32 	%r2159, %r2157, %r2158;
	st.shared.u16 	[%r4+264], %r2159;
	ld.shared.u16 	%r2160, [%r4+266];
	add.s32 	%r2161, %r2126, %r2121;
	min.u32 	%r2162, %r2160, %r2161;
	st.shared.u16 	[%r4+266], %r2162;
	ld.shared.u16 	%r2163, [%r4+390];
	add.s32 	%r2164, %r2123, %r2122;
	min.u32 	%r2165, %r2163, %r2164;
	st.shared.u16 	[%r4+390], %r2165;
	ld.shared.u16 	%r2166, [%r4+392];
	add.s32 	%r2167, %r2124, %r2122;
	min.u32 	%r2168, %r2166, %r2167;
	st.shared.u16 	[%r4+392], %r2168;
	ld.shared.u16 	%r2169, [%r4+394];
	add.s32 	%r2170, %r2125, %r2122;
	min.u32 	%r2171, %r2169, %r2170;
	st.shared.u16 	[%r4+394], %r2171;
	ld.shared.u16 	%r2172, [%r4+396];
	add.s32 	%r2173, %r2126, %r2122;
	min.u32 	%r2174, %r2172, %r2173;
	st.shared.u16 	[%r4+396], %r2174;
	bar.sync 	0;
	ld.shared.u16 	%r2175, [%r43+76];
	ld.shared.u16 	%r2176, [%r43+206];
	ld.shared.u16 	%r2177, [%r43+336];
	ld.shared.u16 	%r2178, [%r43+466];
	ld.shared.u16 	%r2179, [%r50+4940];
	ld.shared.u16 	%r2180, [%r50+4942];
	ld.shared.u16 	%r2181, [%r50+4944];
	ld.shared.u16 	%r2182, [%r50+4946];
	ld.shared.u16 	%r2183, [%r4];
	add.s32 	%r2184, %r2179, %r2175;
	min.u32 	%r2185, %r2183, %r2184;
	st.shared.u16 	[%r4], %r2185;
	ld.shared.u16 	%r2186, [%r4+2];
	add.s32 	%r2187, %r2180, %r2175;
	min.u32 	%r2188, %r2186, %r2187;
	st.shared.u16 	[%r4+2], %r2188;
	ld.shared.u16 	%r2189, [%r4+4];
	add.s32 	%r2190, %r2181, %r2175;
	min.u32 	%r2191, %r2189, %r2190;
	st.shared.u16 	[%r4+4], %r2191;
	ld.shared.u16 	%r2192, [%r4+6];
	add.s32 	%r2193, %r2182, %r2175;
	min.u32 	%r2194, %r2192, %r2193;
	st.shared.u16 	[%r4+6], %r2194;
	ld.shared.u16 	%r2195, [%r4+130];
	add.s32 	%r2196, %r2179, %r2176;
	min.u32 	%r2197, %r2195, %r2196;
	st.shared.u16 	[%r4+130], %r2197;
	ld.shared.u16 	%r2198, [%r4+132];
	add.s32 	%r2199, %r2180, %r2176;
	min.u32 	%r2200, %r2198, %r2199;
	st.shared.u16 	[%r4+132], %r2200;
	ld.shared.u16 	%r2201, [%r4+134];
	add.s32 	%r2202, %r2181, %r2176;
	min.u32 	%r2203, %r2201, %r2202;
	st.shared.u16 	[%r4+134], %r2203;
	ld.shared.u16 	%r2204, [%r4+136];
	add.s32 	%r2205, %r2182, %r2176;
	min.u32 	%r2206, %r2204, %r2205;
	st.shared.u16 	[%r4+136], %r2206;
	ld.shared.u16 	%r2207, [%r4+260];
	add.s32 	%r2208, %r2179, %r2177;
	min.u32 	%r2209, %r2207, %r2208;
	st.shared.u16 	[%r4+260], %r2209;
	ld.shared.u16 	%r2210, [%r4+262];
	add.s32 	%r2211, %r2180, %r2177;
	min.u32 	%r2212, %r2210, %r2211;
	st.shared.u16 	[%r4+262], %r2212;
	ld.shared.u16 	%r2213, [%r4+264];
	add.s32 	%r2214, %r2181, %r2177;
	min.u32 	%r2215, %r2213, %r2214;
	st.shared.u16 	[%r4+264], %r2215;
	ld.shared.u16 	%r2216, [%r4+266];
	add.s32 	%r2217, %r2182, %r2177;
	min.u32 	%r2218, %r2216, %r2217;
	st.shared.u16 	[%r4+266], %r2218;
	ld.shared.u16 	%r2219, [%r4+390];
	add.s32 	%r2220, %r2179, %r2178;
	min.u32 	%r2221, %r2219, %r2220;
	st.shared.u16 	[%r4+390], %r2221;
	ld.shared.u16 	%r2222, [%r4+392];
	add.s32 	%r2223, %r2180, %r2178;
	min.u32 	%r2224, %r2222, %r2223;
	st.shared.u16 	[%r4+392], %r2224;
	ld.shared.u16 	%r2225, [%r4+394];
	add.s32 	%r2226, %r2181, %r2178;
	min.u32 	%r2227, %r2225, %r2226;
	st.shared.u16 	[%r4+394], %r2227;
	ld.shared.u16 	%r2228, [%r4+396];
	add.s32 	%r2229, %r2182, %r2178;
	min.u32 	%r2230, %r2228, %r2229;
	st.shared.u16 	[%r4+396], %r2230;
	bar.sync 	0;
	ld.shared.u16 	%r2231, [%r43+78];
	ld.shared.u16 	%r2232, [%r43+208];
	ld.shared.u16 	%r2233, [%r43+338];
	ld.shared.u16 	%r2234, [%r43+468];
	ld.shared.u16 	%r2235, [%r50+5070];
	ld.shared.u16 	%r2236, [%r50+5072];
	ld.shared.u16 	%r2237, [%r50+5074];
	ld.shared.u16 	%r2238, [%r50+5076];
	ld.shared.u16 	%r2239, [%r4];
	add.s32 	%r2240, %r2235, %r2231;
	min.u32 	%r2241, %r2239, %r2240;
	st.shared.u16 	[%r4], %r2241;
	ld.shared.u16 	%r2242, [%r4+2];
	add.s32 	%r2243, %r2236, %r2231;
	min.u32 	%r2244, %r2242, %r2243;
	st.shared.u16 	[%r4+2], %r2244;
	ld.shared.u16 	%r2245, [%r4+4];
	add.s32 	%r2246, %r2237, %r2231;
	min.u32 	%r2247, %r2245, %r2246;
	st.shared.u16 	[%r4+4], %r2247;
	ld.shared.u16 	%r2248, [%r4+6];
	add.s32 	%r2249, %r2238, %r2231;
	min.u32 	%r2250, %r2248, %r2249;
	st.shared.u16 	[%r4+6], %r2250;
	ld.shared.u16 	%r2251, [%r4+130];
	add.s32 	%r2252, %r2235, %r2232;
	min.u32 	%r2253, %r2251, %r2252;
	st.shared.u16 	[%r4+130], %r2253;
	ld.shared.u16 	%r2254, [%r4+132];
	add.s32 	%r2255, %r2236, %r2232;
	min.u32 	%r2256, %r2254, %r2255;
	st.shared.u16 	[%r4+132], %r2256;
	ld.shared.u16 	%r2257, [%r4+134];
	add.s32 	%r2258, %r2237, %r2232;
	min.u32 	%r2259, %r2257, %r2258;
	st.shared.u16 	[%r4+134], %r2259;
	ld.shared.u16 	%r2260, [%r4+136];
	add.s32 	%r2261, %r2238, %r2232;
	min.u32 	%r2262, %r2260, %r2261;
	st.shared.u16 	[%r4+136], %r2262;
	ld.shared.u16 	%r2263, [%r4+260];
	add.s32 	%r2264, %r2235, %r2233;
	min.u32 	%r2265, %r2263, %r2264;
	st.shared.u16 	[%r4+260], %r2265;
	ld.shared.u16 	%r2266, [%r4+262];
	add.s32 	%r2267, %r2236, %r2233;
	min.u32 	%r2268, %r2266, %r2267;
	st.shared.u16 	[%r4+262], %r2268;
	ld.shared.u16 	%r2269, [%r4+264];
	add.s32 	%r2270, %r2237, %r2233;
	min.u32 	%r2271, %r2269, %r2270;
	st.shared.u16 	[%r4+264], %r2271;
	ld.shared.u16 	%r2272, [%r4+266];
	add.s32 	%r2273, %r2238, %r2233;
	min.u32 	%r2274, %r2272, %r2273;
	st.shared.u16 	[%r4+266], %r2274;
	ld.shared.u16 	%r2275, [%r4+390];
	add.s32 	%r2276, %r2235, %r2234;
	min.u32 	%r2277, %r2275, %r2276;
	st.shared.u16 	[%r4+390], %r2277;
	ld.shared.u16 	%r2278, [%r4+392];
	add.s32 	%r2279, %r2236, %r2234;
	min.u32 	%r2280, %r2278, %r2279;
	st.shared.u16 	[%r4+392], %r2280;
	ld.shared.u16 	%r2281, [%r4+394];
	add.s32 	%r2282, %r2237, %r2234;
	min.u32 	%r2283, %r2281, %r2282;
	st.shared.u16 	[%r4+394], %r2283;
	ld.shared.u16 	%r2284, [%r4+396];
	add.s32 	%r2285, %r2238, %r2234;
	min.u32 	%r2286, %r2284, %r2285;
	st.shared.u16 	[%r4+396], %r2286;
	bar.sync 	0;
	ld.shared.u16 	%r2287, [%r43+80];
	ld.shared.u16 	%r2288, [%r43+210];
	ld.shared.u16 	%r2289, [%r43+340];
	ld.shared.u16 	%r2290, [%r43+470];
	ld.shared.u16 	%r2291, [%r50+5200];
	ld.shared.u16 	%r2292, [%r50+5202];
	ld.shared.u16 	%r2293, [%r50+5204];
	ld.shared.u16 	%r2294, [%r50+5206];
	ld.shared.u16 	%r2295, [%r4];
	add.s32 	%r2296, %r2291, %r2287;
	min.u32 	%r2297, %r2295, %r2296;
	st.shared.u16 	[%r4], %r2297;
	ld.shared.u16 	%r2298, [%r4+2];
	add.s32 	%r2299, %r2292, %r2287;
	min.u32 	%r2300, %r2298, %r2299;
	st.shared.u16 	[%r4+2], %r2300;
	ld.shared.u16 	%r2301, [%r4+4];
	add.s32 	%r2302, %r2293, %r2287;
	min.u32 	%r2303, %r2301, %r2302;
	st.shared.u16 	[%r4+4], %r2303;
	ld.shared.u16 	%r2304, [%r4+6];
	add.s32 	%r2305, %r2294, %r2287;
	min.u32 	%r2306, %r2304, %r2305;
	st.shared.u16 	[%r4+6], %r2306;
	ld.shared.u16 	%r2307, [%r4+130];
	add.s32 	%r2308, %r2291, %r2288;
	min.u32 	%r2309, %r2307, %r2308;
	st.shared.u16 	[%r4+130], %r2309;
	ld.shared.u16 	%r2310, [%r4+132];
	add.s32 	%r2311, %r2292, %r2288;
	min.u32 	%r2312, %r2310, %r2311;
	st.shared.u16 	[%r4+132], %r2312;
	ld.shared.u16 	%r2313, [%r4+134];
	add.s32 	%r2314, %r2293, %r2288;
	min.u32 	%r2315, %r2313, %r2314;
	st.shared.u16 	[%r4+134], %r2315;
	ld.shared.u16 	%r2316, [%r4+136];
	add.s32 	%r2317, %r2294, %r2288;
	min.u32 	%r2318, %r2316, %r2317;
	st.shared.u16 	[%r4+136], %r2318;
	ld.shared.u16 	%r2319, [%r4+260];
	add.s32 	%r2320, %r2291, %r2289;
	min.u32 	%r2321, %r2319, %r2320;
	st.shared.u16 	[%r4+260], %r2321;
	ld.shared.u16 	%r2322, [%r4+262];
	add.s32 	%r2323, %r2292, %r2289;
	min.u32 	%r2324, %r2322, %r2323;
	st.shared.u16 	[%r4+262], %r2324;
	ld.shared.u16 	%r2325, [%r4+264];
	add.s32 	%r2326, %r2293, %r2289;
	min.u32 	%r2327, %r2325, %r2326;
	st.shared.u16 	[%r4+264], %r2327;
	ld.shared.u16 	%r2328, [%r4+266];
	add.s32 	%r2329, %r2294, %r2289;
	min.u32 	%r2330, %r2328, %r2329;
	st.shared.u16 	[%r4+266], %r2330;
	ld.shared.u16 	%r2331, [%r4+390];
	add.s32 	%r2332, %r2291, %r2290;
	min.u32 	%r2333, %r2331, %r2332;
	st.shared.u16 	[%r4+390], %r2333;
	ld.shared.u16 	%r2334, [%r4+392];
	add.s32 	%r2335, %r2292, %r2290;
	min.u32 	%r2336, %r2334, %r2335;
	st.shared.u16 	[%r4+392], %r2336;
	ld.shared.u16 	%r2337, [%r4+394];
	add.s32 	%r2338, %r2293, %r2290;
	min.u32 	%r2339, %r2337, %r2338;
	st.shared.u16 	[%r4+394], %r2339;
	ld.shared.u16 	%r2340, [%r4+396];
	add.s32 	%r2341, %r2294, %r2290;
	min.u32 	%r2342, %r2340, %r2341;
	st.shared.u16 	[%r4+396], %r2342;
	bar.sync 	0;
	ld.shared.u16 	%r2343, [%r43+82];
	ld.shared.u16 	%r2344, [%r43+212];
	ld.shared.u16 	%r2345, [%r43+342];
	ld.shared.u16 	%r2346, [%r43+472];
	ld.shared.u16 	%r2347, [%r50+5330];
	ld.shared.u16 	%r2348, [%r50+5332];
	ld.shared.u16 	%r2349, [%r50+5334];
	ld.shared.u16 	%r2350, [%r50+5336];
	ld.shared.u16 	%r2351, [%r4];
	add.s32 	%r2352, %r2347, %r2343;
	min.u32 	%r2353, %r2351, %r2352;
	st.shared.u16 	[%r4], %r2353;
	ld.shared.u16 	%r2354, [%r4+2];
	add.s32 	%r2355, %r2348, %r2343;
	min.u32 	%r2356, %r2354, %r2355;
	st.shared.u16 	[%r4+2], %r2356;
	ld.shared.u16 	%r2357, [%r4+4];
	add.s32 	%r2358, %r2349, %r2343;
	min.u32 	%r2359, %r2357, %r2358;
	st.shared.u16 	[%r4+4], %r2359;
	ld.shared.u16 	%r2360, [%r4+6];
	add.s32 	%r2361, %r2350, %r2343;
	min.u32 	%r2362, %r2360, %r2361;
	st.shared.u16 	[%r4+6], %r2362;
	ld.shared.u16 	%r2363, [%r4+130];
	add.s32 	%r2364, %r2347, %r2344;
	min.u32 	%r2365, %r2363, %r2364;
	st.shared.u16 	[%r4+130], %r2365;
	ld.shared.u16 	%r2366, [%r4+132];
	add.s32 	%r2367, %r2348, %r2344;
	min.u32 	%r2368, %r2366, %r2367;
	st.shared.u16 	[%r4+132], %r2368;
	ld.shared.u16 	%r2369, [%r4+134];
	add.s32 	%r2370, %r2349, %r2344;
	min.u32 	%r2371, %r2369, %r2370;
	st.shared.u16 	[%r4+134], %r2371;
	ld.shared.u16 	%r2372, [%r4+136];
	add.s32 	%r2373, %r2350, %r2344;
	min.u32 	%r2374, %r2372, %r2373;
	st.shared.u16 	[%r4+136], %r2374;
	ld.shared.u16 	%r2375, [%r4+260];
	add.s32 	%r2376, %r2347, %r2345;
	min.u32 	%r2377, %r2375, %r2376;
	st.shared.u16 	[%r4+260], %r2377;
	ld.shared.u16 	%r2378, [%r4+262];
	add.s32 	%r2379, %r2348, %r2345;
	min.u32 	%r2380, %r2378, %r2379;
	st.shared.u16 	[%r4+262], %r2380;
	ld.shared.u16 	%r2381, [%r4+264];
	add.s32 	%r2382, %r2349, %r2345;
	min.u32 	%r2383, %r2381, %r2382;
	st.shared.u16 	[%r4+264], %r2383;
	ld.shared.u16 	%r2384, [%r4+266];
	add.s32 	%r2385, %r2350, %r2345;
	min.u32 	%r2386, %r2384, %r2385;
	st.shared.u16 	[%r4+266], %r2386;
	ld.shared.u16 	%r2387, [%r4+390];
	add.s32 	%r2388, %r2347, %r2346;
	min.u32 	%r2389, %r2387, %r2388;
	st.shared.u16 	[%r4+390], %r2389;
	ld.shared.u16 	%r2390, [%r4+392];
	add.s32 	%r2391, %r2348, %r2346;
	min.u32 	%r2392, %r2390, %r2391;
	st.shared.u16 	[%r4+392], %r2392;
	ld.shared.u16 	%r2393, [%r4+394];
	add.s32 	%r2394, %r2349, %r2346;
	min.u32 	%r2395, %r2393, %r2394;
	st.shared.u16 	[%r4+394], %r2395;
	ld.shared.u16 	%r2396, [%r4+396];
	add.s32 	%r2397, %r2350, %r2346;
	min.u32 	%r2398, %r2396, %r2397;
	st.shared.u16 	[%r4+396], %r2398;
	bar.sync 	0;
	ld.shared.u16 	%r2399, [%r43+84];
	ld.shared.u16 	%r2400, [%r43+214];
	ld.shared.u16 	%r2401, [%r43+344];
	ld.shared.u16 	%r2402, [%r43+474];
	ld.shared.u16 	%r2403, [%r50+5460];
	ld.shared.u16 	%r2404, [%r50+5462];
	ld.shared.u16 	%r2405, [%r50+5464];
	ld.shared.u16 	%r2406, [%r50+5466];
	ld.shared.u16 	%r2407, [%r4];
	add.s32 	%r2408, %r2403, %r2399;
	min.u32 	%r2409, %r2407, %r2408;
	st.shared.u16 	[%r4], %r2409;
	ld.shared.u16 	%r2410, [%r4+2];
	add.s32 	%r2411, %r2404, %r2399;
	min.u32 	%r2412, %r2410, %r2411;
	st.shared.u16 	[%r4+2], %r2412;
	ld.shared.u16 	%r2413, [%r4+4];
	add.s32 	%r2414, %r2405, %r2399;
	min.u32 	%r2415, %r2413, %r2414;
	st.shared.u16 	[%r4+4], %r2415;
	ld.shared.u16 	%r2416, [%r4+6];
	add.s32 	%r2417, %r2406, %r2399;
	min.u32 	%r2418, %r2416, %r2417;
	st.shared.u16 	[%r4+6], %r2418;
	ld.shared.u16 	%r2419, [%r4+130];
	add.s32 	%r2420, %r2403, %r2400;
	min.u32 	%r2421, %r2419, %r2420;
	st.shared.u16 	[%r4+130], %r2421;
	ld.shared.u16 	%r2422, [%r4+132];
	add.s32 	%r2423, %r2404, %r2400;
	min.u32 	%r2424, %r2422, %r2423;
	st.shared.u16 	[%r4+132], %r2424;
	ld.shared.u16 	%r2425, [%r4+134];
	add.s32 	%r2426, %r2405, %r2400;
	min.u32 	%r2427, %r2425, %r2426;
	st.shared.u16 	[%r4+134], %r2427;
	ld.shared.u16 	%r2428, [%r4+136];
	add.s32 	%r2429, %r2406, %r2400;
	min.u32 	%r2430, %r2428, %r2429;
	st.shared.u16 	[%r4+136], %r2430;
	ld.shared.u16 	%r2431, [%r4+260];
	add.s32 	%r2432, %r2403, %r2401;
	min.u32 	%r2433, %r2431, %r2432;
	st.shared.u16 	[%r4+260], %r2433;
	ld.shared.u16 	%r2434, [%r4+262];
	add.s32 	%r2435, %r2404, %r2401;
	min.u32 	%r2436, %r2434, %r2435;
	st.shared.u16 	[%r4+262], %r2436;
	ld.shared.u16 	%r2437, [%r4+264];
	add.s32 	%r2438, %r2405, %r2401;
	min.u32 	%r2439, %r2437, %r2438;
	st.shared.u16 	[%r4+264], %r2439;
	ld.shared.u16 	%r2440, [%r4+266];
	add.s32 	%r2441, %r2406, %r2401;
	min.u32 	%r2442, %r2440, %r2441;
	st.shared.u16 	[%r4+266], %r2442;
	ld.shared.u16 	%r2443, [%r4+390];
	add.s32 	%r2444, %r2403, %r2402;
	min.u32 	%r2445, %r2443, %r2444;
	st.shared.u16 	[%r4+390], %r2445;
	ld.shared.u16 	%r2446, [%r4+392];
	add.s32 	%r2447, %r2404, %r2402;
	min.u32 	%r2448, %r2446, %r2447;
	st.shared.u16 	[%r4+392], %r2448;
	ld.shared.u16 	%r2449, [%r4+394];
	add.s32 	%r2450, %r2405, %r2402;
	min.u32 	%r2451, %r2449, %r2450;
	st.shared.u16 	[%r4+394], %r2451;
	ld.shared.u16 	%r2452, [%r4+396];
	add.s32 	%r2453, %r2406, %r2402;
	min.u32 	%r2454, %r2452, %r2453;
	st.shared.u16 	[%r4+396], %r2454;
	bar.sync 	0;
	ld.shared.u16 	%r2455, [%r43+86];
	ld.shared.u16 	%r2456, [%r43+216];
	ld.shared.u16 	%r2457, [%r43+346];
	ld.shared.u16 	%r2458, [%r43+476];
	ld.shared.u16 	%r2459, [%r50+5590];
	ld.shared.u16 	%r2460, [%r50+5592];
	ld.shared.u16 	%r2461, [%r50+5594];
	ld.shared.u16 	%r2462, [%r50+5596];
	ld.shared.u16 	%r2463, [%r4];
	add.s32 	%r2464, %r2459, %r2455;
	min.u32 	%r2465, %r2463, %r2464;
	st.shared.u16 	[%r4], %r2465;
	ld.shared.u16 	%r2466, [%r4+2];
	add.s32 	%r2467, %r2460, %r2455;
	min.u32 	%r2468, %r2466, %r2467;
	st.shared.u16 	[%r4+2], %r2468;
	ld.shared.u16 	%r2469, [%r4+4];
	add.s32 	%r2470, %r2461, %r2455;
	min.u32 	%r2471, %r2469, %r2470;
	st.shared.u16 	[%r4+4], %r2471;
	ld.shared.u16 	%r2472, [%r4+6];
	add.s32 	%r2473, %r2462, %r2455;
	min.u32 	%r2474, %r2472, %r2473;
	st.shared.u16 	[%r4+6], %r2474;
	ld.shared.u16 	%r2475, [%r4+130];
	add.s32 	%r2476, %r2459, %r2456;
	min.u32 	%r2477, %r2475, %r2476;
	st.shared.u16 	[%r4+130], %r2477;
	ld.shared.u16 	%r2478, [%r4+132];
	add.s32 	%r2479, %r2460, %r2456;
	min.u32 	%r2480, %r2478, %r2479;
	st.shared.u16 	[%r4+132], %r2480;
	ld.shared.u16 	%r2481, [%r4+134];
	add.s32 	%r2482, %r2461, %r2456;
	min.u32 	%r2483, %r2481, %r2482;
	st.shared.u16 	[%r4+134], %r2483;
	ld.shared.u16 	%r2484, [%r4+136];
	add.s32 	%r2485, %r2462, %r2456;
	min.u32 	%r2486, %r2484, %r2485;
	st.shared.u16 	[%r4+136], %r2486;
	ld.shared.u16 	%r2487, [%r4+260];
	add.s32 	%r2488, %r2459, %r2457;
	min.u32 	%r2489, %r2487, %r2488;
	st.shared.u16 	[%r4+260], %r2489;
	ld.shared.u16 	%r2490, [%r4+262];
	add.s32 	%r2491, %r2460, %r2457;
	min.u32 	%r2492, %r2490, %r2491;
	st.shared.u16 	[%r4+262], %r2492;
	ld.shared.u16 	%r2493, [%r4+264];
	add.s32 	%r2494, %r2461, %r2457;
	min.u32 	%r2495, %r2493, %r2494;
	st.shared.u16 	[%r4+264], %r2495;
	ld.shared.u16 	%r2496, [%r4+266];
	add.s32 	%r2497, %r2462, %r2457;
	min.u32 	%r2498, %r2496, %r2497;
	st.shared.u16 	[%r4+266], %r2498;
	ld.shared.u16 	%r2499, [%r4+390];
	add.s32 	%r2500, %r2459, %r2458;
	min.u32 	%r2501, %r2499, %r2500;
	st.shared.u16 	[%r4+390], %r2501;
	ld.shared.u16 	%r2502, [%r4+392];
	add.s32 	%r2503, %r2460, %r2458;
	min.u32 	%r2504, %r2502, %r2503;
	st.shared.u16 	[%r4+392], %r2504;
	ld.shared.u16 	%r2505, [%r4+394];
	add.s32 	%r2506, %r2461, %r2458;
	min.u32 	%r2507, %r2505, %r2506;
	st.shared.u16 	[%r4+394], %r2507;
	ld.shared.u16 	%r2508, [%r4+396];
	add.s32 	%r2509, %r2462, %r2458;
	min.u32 	%r2510, %r2508, %r2509;
	st.shared.u16 	[%r4+396], %r2510;
	bar.sync 	0;
	ld.shared.u16 	%r2511, [%r43+88];
	ld.shared.u16 	%r2512, [%r43+218];
	ld.shared.u16 	%r2513, [%r43+348];
	ld.shared.u16 	%r2514, [%r43+478];
	ld.shared.u16 	%r2515, [%r50+5720];
	ld.shared.u16 	%r2516, [%r50+5722];
	ld.shared.u16 	%r2517, [%r50+5724];
	ld.shared.u16 	%r2518, [%r50+5726];
	ld.shared.u16 	%r2519, [%r4];
	add.s32 	%r2520, %r2515, %r2511;
	min.u32 	%r2521, %r2519, %r2520;
	st.shared.u16 	[%r4], %r2521;
	ld.shared.u16 	%r2522, [%r4+2];
	add.s32 	%r2523, %r2516, %r2511;
	min.u32 	%r2524, %r2522, %r2523;
	st.shared.u16 	[%r4+2], %r2524;
	ld.shared.u16 	%r2525, [%r4+4];
	add.s32 	%r2526, %r2517, %r2511;
	min.u32 	%r2527, %r2525, %r2526;
	st.shared.u16 	[%r4+4], %r2527;
	ld.shared.u16 	%r2528, [%r4+6];
	add.s32 	%r2529, %r2518, %r2511;
	min.u32 	%r2530, %r2528, %r2529;
	st.shared.u16 	[%r4+6], %r2530;
	ld.shared.u16 	%r2531, [%r4+130];
	add.s32 	%r2532, %r2515, %r2512;
	min.u32 	%r2533, %r2531, %r2532;
	st.shared.u16 	[%r4+130], %r2533;
	ld.shared.u16 	%r2534, [%r4+132];
	add.s32 	%r2535, %r2516, %r2512;
	min.u32 	%r2536, %r2534, %r2535;
	st.shared.u16 	[%r4+132], %r2536;
	ld.shared.u16 	%r2537, [%r4+134];
	add.s32 	%r2538, %r2517, %r2512;
	min.u32 	%r2539, %r2537, %r2538;
	st.shared.u16 	[%r4+134], %r2539;
	ld.shared.u16 	%r2540, [%r4+136];
	add.s32 	%r2541, %r2518, %r2512;
	min.u32 	%r2542, %r2540, %r2541;
	st.shared.u16 	[%r4+136], %r2542;
	ld.shared.u16 	%r2543, [%r4+260];
	add.s32 	%r2544, %r2515, %r2513;
	min.u32 	%r2545, %r2543, %r2544;
	st.shared.u16 	[%r4+260], %r2545;
	ld.shared.u16 	%r2546, [%r4+262];
	add.s32 	%r2547, %r2516, %r2513;
	min.u32 	%r2548, %r2546, %r2547;
	st.shared.u16 	[%r4+262], %r2548;
	ld.shared.u16 	%r2549, [%r4+264];
	add.s32 	%r2550, %r2517, %r2513;
	min.u32 	%r2551, %r2549, %r2550;
	st.shared.u16 	[%r4+264], %r2551;
	ld.shared.u16 	%r2552, [%r4+266];
	add.s32 	%r2553, %r2518, %r2513;
	min.u32 	%r2554, %r2552, %r2553;
	st.shared.u16 	[%r4+266], %r2554;
	ld.shared.u16 	%r2555, [%r4+390];
	add.s32 	%r2556, %r2515, %r2514;
	min.u32 	%r2557, %r2555, %r2556;
	st.shared.u16 	[%r4+390], %r2557;
	ld.shared.u16 	%r2558, [%r4+392];
	add.s32 	%r2559, %r2516, %r2514;
	min.u32 	%r2560, %r2558, %r2559;
	st.shared.u16 	[%r4+392], %r2560;
	ld.shared.u16 	%r2561, [%r4+394];
	add.s32 	%r2562, %r2517, %r2514;
	min.u32 	%r2563, %r2561, %r2562;
	st.shared.u16 	[%r4+394], %r2563;
	ld.shared.u16 	%r2564, [%r4+396];
	add.s32 	%r2565, %r2518, %r2514;
	min.u32 	%r2566, %r2564, %r2565;
	st.shared.u16 	[%r4+396], %r2566;
	bar.sync 	0;
	ld.shared.u16 	%r2567, [%r43+90];
	ld.shared.u16 	%r2568, [%r43+220];
	ld.shared.u16 	%r2569, [%r43+350];
	ld.shared.u16 	%r2570, [%r43+480];
	ld.shared.u16 	%r2571, [%r50+5850];
	ld.shared.u16 	%r2572, [%r50+5852];
	ld.shared.u16 	%r2573, [%r50+5854];
	ld.shared.u16 	%r2574, [%r50+5856];
	ld.shared.u16 	%r2575, [%r4];
	add.s32 	%r2576, %r2571, %r2567;
	min.u32 	%r2577, %r2575, %r2576;
	st.shared.u16 	[%r4], %r2577;
	ld.shared.u16 	%r2578, [%r4+2];
	add.s32 	%r2579, %r2572, %r2567;
	min.u32 	%r2580, %r2578, %r2579;
	st.shared.u16 	[%r4+2], %r2580;
	ld.shared.u16 	%r2581, [%r4+4];
	add.s32 	%r2582, %r2573, %r2567;
	min.u32 	%r2583, %r2581, %r2582;
	st.shared.u16 	[%r4+4], %r2583;
	ld.shared.u16 	%r2584, [%r4+6];
	add.s32 	%r2585, %r2574, %r2567;
	min.u32 	%r2586, %r2584, %r2585;
	st.shared.u16 	[%r4+6], %r2586;
	ld.shared.u16 	%r2587, [%r4+130];
	add.s32 	%r2588, %r2571, %r2568;
	min.u32 	%r2589, %r2587, %r2588;
	st.shared.u16 	[%r4+130], %r2589;
	ld.shared.u16 	%r2590, [%r4+132];
	add.s32 	%r2591, %r2572, %r2568;
	min.u32 	%r2592, %r2590, %r2591;
	st.shared.u16 	[%r4+132], %r2592;
	ld.shared.u16 	%r2593, [%r4+134];
	add.s32 	%r2594, %r2573, %r2568;
	min.u32 	%r2595, %r2593, %r2594;
	st.shared.u16 	[%r4+134], %r2595;
	ld.shared.u16 	%r2596, [%r4+136];
	add.s32 	%r2597, %r2574, %r2568;
	min.u32 	%r2598, %r2596, %r2597;
	st.shared.u16 	[%r4+136], %r2598;
	ld.shared.u16 	%r2599, [%r4+260];
	add.s32 	%r2600, %r2571, %r2569;
	min.u32 	%r2601, %r2599, %r2600;
	st.shared.u16 	[%r4+260], %r2601;
	ld.shared.u16 	%r2602, [%r4+262];
	add.s32 	%r2603, %r2572, %r2569;
	min.u32 	%r2604, %r2602, %r2603;
	st.shared.u16 	[%r4+262], %r2604;
	ld.shared.u16 	%r2605, [%r4+264];
	add.s32 	%r2606, %r2573, %r2569;
	min.u32 	%r2607, %r2605, %r2606;
	st.shared.u16 	[%r4+264], %r2607;
	ld.shared.u16 	%r2608, [%r4+266];
	add.s32 	%r2609, %r2574, %r2569;
	min.u32 	%r2610, %r2608, %r2609;
	st.shared.u16 	[%r4+266], %r2610;
	ld.shared.u16 	%r2611, [%r4+390];
	add.s32 	%r2612, %r2571, %r2570;
	min.u32 	%r2613, %r2611, %r2612;
	st.shared.u16 	[%r4+390], %r2613;
	ld.shared.u16 	%r2614, [%r4+392];
	add.s32 	%r2615, %r2572, %r2570;
	min.u32 	%r2616, %r2614, %r2615;
	st.shared.u16 	[%r4+392], %r2616;
	ld.shared.u16 	%r2617, [%r4+394];
	add.s32 	%r2618, %r2573, %r2570;
	min.u32 	%r2619, %r2617, %r2618;
	st.shared.u16 	[%r4+394], %r2619;
	ld.shared.u16 	%r2620, [%r4+396];
	add.s32 	%r2621, %r2574, %r2570;
	min.u32 	%r2622, %r2620, %r2621;
	st.shared.u16 	[%r4+396], %r2622;
	bar.sync 	0;
	ld.shared.u16 	%r2623, [%r43+92];
	ld.shared.u16 	%r2624, [%r43+222];
	ld.shared.u16 	%r2625, [%r43+352];
	ld.shared.u16 	%r2626, [%r43+482];
	ld.shared.u16 	%r2627, [%r50+5980];
	ld.shared.u16 	%r2628, [%r50+5982];
	ld.shared.u16 	%r2629, [%r50+5984];
	ld.shared.u16 	%r2630, [%r50+5986];
	ld.shared.u16 	%r2631, [%r4];
	add.s32 	%r2632, %r2627, %r2623;
	min.u32 	%r2633, %r2631, %r2632;
	st.shared.u16 	[%r4], %r2633;
	ld.shared.u16 	%r2634, [%r4+2];
	add.s32 	%r2635, %r2628, %r2623;
	min.u32 	%r2636, %r2634, %r2635;
	st.shared.u16 	[%r4+2], %r2636;
	ld.shared.u16 	%r2637, [%r4+4];
	add.s32 	%r2638, %r2629, %r2623;
	min.u32 	%r2639, %r2637, %r2638;
	st.shared.u16 	[%r4+4], %r2639;
	ld.shared.u16 	%r2640, [%r4+6];
	add.s32 	%r2641, %r2630, %r2623;
	min.u32 	%r2642, %r2640, %r2641;
	st.shared.u16 	[%r4+6], %r2642;
	ld.shared.u16 	%r2643, [%r4+130];
	add.s32 	%r2644, %r2627, %r2624;
	min.u32 	%r2645, %r2643, %r2644;
	st.shared.u16 	[%r4+130], %r2645;
	ld.shared.u16 	%r2646, [%r4+132];
	add.s32 	%r2647, %r2628, %r2624;
	min.u32 	%r2648, %r2646, %r2647;
	st.shared.u16 	[%r4+132], %r2648;
	ld.shared.u16 	%r2649, [%r4+134];
	add.s32 	%r2650, %r2629, %r2624;
	min.u32 	%r2651, %r2649, %r2650;
	st.shared.u16 	[%r4+134], %r2651;
	ld.shared.u16 	%r2652, [%r4+136];
	add.s32 	%r2653, %r2630, %r2624;
	min.u32 	%r2654, %r2652, %r2653;
	st.shared.u16 	[%r4+136], %r2654;
	ld.shared.u16 	%r2655, [%r4+260];
	add.s32 	%r2656, %r2627, %r2625;
	min.u32 	%r2657, %r2655, %r2656;
	st.shared.u16 	[%r4+260], %r2657;
	ld.shared.u16 	%r2658, [%r4+262];
	add.s32 	%r2659, %r2628, %r2625;
	min.u32 	%r2660, %r2658, %r2659;
	st.shared.u16 	[%r4+262], %r2660;
	ld.shared.u16 	%r2661, [%r4+264];
	add.s32 	%r2662, %r2629, %r2625;
	min.u32 	%r2663, %r2661, %r2662;
	st.shared.u16 	[%r4+264], %r2663;
	ld.shared.u16 	%r2664, [%r4+266];
	add.s32 	%r2665, %r2630, %r2625;
	min.u32 	%r2666, %r2664, %r2665;
	st.shared.u16 	[%r4+266], %r2666;
	ld.shared.u16 	%r2667, [%r4+390];
	add.s32 	%r2668, %r2627, %r2626;
	min.u32 	%r2669, %r2667, %r2668;
	st.shared.u16 	[%r4+390], %r2669;
	ld.shared.u16 	%r2670, [%r4+392];
	add.s32 	%r2671, %r2628, %r2626;
	min.u32 	%r2672, %r2670, %r2671;
	st.shared.u16 	[%r4+392], %r2672;
	ld.shared.u16 	%r2673, [%r4+394];
	add.s32 	%r2674, %r2629, %r2626;
	min.u32 	%r2675, %r2673, %r2674;
	st.shared.u16 	[%r4+394], %r2675;
	ld.shared.u16 	%r2676, [%r4+396];
	add.s32 	%r2677, %r2630, %r2626;
	min.u32 	%r2678, %r2676, %r2677;
	st.shared.u16 	[%r4+396], %r2678;
	bar.sync 	0;
	ld.shared.u16 	%r2679, [%r43+94];
	ld.shared.u16 	%r2680, [%r43+224];
	ld.shared.u16 	%r2681, [%r43+354];
	ld.shared.u16 	%r2682, [%r43+484];
	ld.shared.u16 	%r2683, [%r50+6110];
	ld.shared.u16 	%r2684, [%r50+6112];
	ld.shared.u16 	%r2685, [%r50+6114];
	ld.shared.u16 	%r2686, [%r50+6116];
	ld.shared.u16 	%r2687, [%r4];
	add.s32 	%r2688, %r2683, %r2679;
	min.u32 	%r2689, %r2687, %r2688;
	st.shared.u16 	[%r4], %r2689;
	ld.shared.u16 	%r2690, [%r4+2];
	add.s32 	%r2691, %r2684, %r2679;
	min.u32 	%r2692, %r2690, %r2691;
	st.shared.u16 	[%r4+2], %r2692;
	ld.shared.u16 	%r2693, [%r4+4];
	add.s32 	%r2694, %r2685, %r2679;
	min.u32 	%r2695, %r2693, %r2694;
	st.shared.u16 	[%r4+4], %r2695;
	ld.shared.u16 	%r2696, [%r4+6];
	add.s32 	%r2697, %r2686, %r2679;
	min.u32 	%r2698, %r2696, %r2697;
	st.shared.u16 	[%r4+6], %r2698;
	ld.shared.u16 	%r2699, [%r4+130];
	add.s32 	%r2700, %r2683, %r2680;
	min.u32 	%r2701, %r2699, %r2700;
	st.shared.u16 	[%r4+130], %r2701;
	ld.shared.u16 	%r2702, [%r4+132];
	add.s32 	%r2703, %r2684, %r2680;
	min.u32 	%r2704, %r2702, %r2703;
	st.shared.u16 	[%r4+132], %r2704;
	ld.shared.u16 	%r2705, [%r4+134];
	add.s32 	%r2706, %r2685, %r2680;
	min.u32 	%r2707, %r2705, %r2706;
	st.shared.u16 	[%r4+134], %r2707;
	ld.shared.u16 	%r2708, [%r4+136];
	add.s32 	%r2709, %r2686, %r2680;
	min.u32 	%r2710, %r2708, %r2709;
	st.shared.u16 	[%r4+136], %r2710;
	ld.shared.u16 	%r2711, [%r4+260];
	add.s32 	%r2712, %r2683, %r2681;
	min.u32 	%r2713, %r2711, %r2712;
	st.shared.u16 	[%r4+260], %r2713;
	ld.shared.u16 	%r2714, [%r4+262];
	add.s32 	%r2715, %r2684, %r2681;
	min.u32 	%r2716, %r2714, %r2715;
	st.shared.u16 	[%r4+262], %r2716;
	ld.shared.u16 	%r2717, [%r4+264];
	add.s32 	%r2718, %r2685, %r2681;
	min.u32 	%r2719, %r2717, %r2718;
	st.shared.u16 	[%r4+264], %r2719;
	ld.shared.u16 	%r2720, [%r4+266];
	add.s32 	%r2721, %r2686, %r2681;
	min.u32 	%r2722, %r2720, %r2721;
	st.shared.u16 	[%r4+266], %r2722;
	ld.shared.u16 	%r2723, [%r4+390];
	add.s32 	%r2724, %r2683, %r2682;
	min.u32 	%r2725, %r2723, %r2724;
	st.shared.u16 	[%r4+390], %r2725;
	ld.shared.u16 	%r2726, [%r4+392];
	add.s32 	%r2727, %r2684, %r2682;
	min.u32 	%r2728, %r2726, %r2727;
	st.shared.u16 	[%r4+392], %r2728;
	ld.shared.u16 	%r2729, [%r4+394];
	add.s32 	%r2730, %r2685, %r2682;
	min.u32 	%r2731, %r2729, %r2730;
	st.shared.u16 	[%r4+394], %r2731;
	ld.shared.u16 	%r2732, [%r4+396];
	add.s32 	%r2733, %r2686, %r2682;
	min.u32 	%r2734, %r2732, %r2733;
	st.shared.u16 	[%r4+396], %r2734;
	bar.sync 	0;
	ld.shared.u16 	%r2735, [%r43+96];
	ld.shared.u16 	%r2736, [%r43+226];
	ld.shared.u16 	%r2737, [%r43+356];
	ld.shared.u16 	%r2738, [%r43+486];
	ld.shared.u16 	%r2739, [%r50+6240];
	ld.shared.u16 	%r2740, [%r50+6242];
	ld.shared.u16 	%r2741, [%r50+6244];
	ld.shared.u16 	%r2742, [%r50+6246];
	ld.shared.u16 	%r2743, [%r4];
	add.s32 	%r2744, %r2739, %r2735;
	min.u32 	%r2745, %r2743, %r2744;
	st.shared.u16 	[%r4], %r2745;
	ld.shared.u16 	%r2746, [%r4+2];
	add.s32 	%r2747, %r2740, %r2735;
	min.u32 	%r2748, %r2746, %r2747;
	st.shared.u16 	[%r4+2], %r2748;
	ld.shared.u16 	%r2749, [%r4+4];
	add.s32 	%r2750, %r2741, %r2735;
	min.u32 	%r2751, %r2749, %r2750;
	st.shared.u16 	[%r4+4], %r2751;
	ld.shared.u16 	%r2752, [%r4+6];
	add.s32 	%r2753, %r2742, %r2735;
	min.u32 	%r2754, %r2752, %r2753;
	st.shared.u16 	[%r4+6], %r2754;
	ld.shared.u16 	%r2755, [%r4+130];
	add.s32 	%r2756, %r2739, %r2736;
	min.u32 	%r2757, %r2755, %r2756;
	st.shared.u16 	[%r4+130], %r2757;
	ld.shared.u16 	%r2758, [%r4+132];
	add.s32 	%r2759, %r2740, %r2736;
	min.u32 	%r2760, %r2758, %r2759;
	st.shared.u16 	[%r4+132], %r2760;
	ld.shared.u16 	%r2761, [%r4+134];
	add.s32 	%r2762, %r2741, %r2736;
	min.u32 	%r2763, %r2761, %r2762;
	st.shared.u16 	[%r4+134], %r2763;
	ld.shared.u16 	%r2764, [%r4+136];
	add.s32 	%r2765, %r2742, %r2736;
	min.u32 	%r2766, %r2764, %r2765;
	st.shared.u16 	[%r4+136], %r2766;
	ld.shared.u16 	%r2767, [%r4+260];
	add.s32 	%r2768, %r2739, %r2737;
	min.u32 	%r2769, %r2767, %r2768;
	st.shared.u16 	[%r4+260], %r2769;
	ld.shared.u16 	%r2770, [%r4+262];
	add.s32 	%r2771, %r2740, %r2737;
	min.u32 	%r2772, %r2770, %r2771;
	st.shared.u16 	[%r4+262], %r2772;
	ld.shared.u16 	%r2773, [%r4+264];
	add.s32 	%r2774, %r2741, %r2737;
	min.u32 	%r2775, %r2773, %r2774;
	st.shared.u16 	[%r4+264], %r2775;
	ld.shared.u16 	%r2776, [%r4+266];
	add.s32 	%r2777, %r2742, %r2737;
	min.u32 	%r2778, %r2776, %r2777;
	st.shared.u16 	[%r4+266], %r2778;
	ld.shared.u16 	%r2779, [%r4+390];
	add.s32 	%r2780, %r2739, %r2738;
	min.u32 	%r2781, %r2779, %r2780;
	st.shared.u16 	[%r4+390], %r2781;
	ld.shared.u16 	%r2782, [%r4+392];
	add.s32 	%r2783, %r2740, %r2738;
	min.u32 	%r2784, %r2782, %r2783;
	st.shared.u16 	[%r4+392], %r2784;
	ld.shared.u16 	%r2785, [%r4+394];
	add.s32 	%r2786, %r2741, %r2738;
	min.u32 	%r2787, %r2785, %r2786;
	st.shared.u16 	[%r4+394], %r2787;
	ld.shared.u16 	%r2788, [%r4+396];
	add.s32 	%r2789, %r2742, %r2738;
	min.u32 	%r2790, %r2788, %r2789;
	st.shared.u16 	[%r4+396], %r2790;
	bar.sync 	0;
	ld.shared.u16 	%r2791, [%r43+98];
	ld.shared.u16 	%r2792, [%r43+228];
	ld.shared.u16 	%r2793, [%r43+358];
	ld.shared.u16 	%r2794, [%r43+488];
	ld.shared.u16 	%r2795, [%r50+6370];
	ld.shared.u16 	%r2796, [%r50+6372];
	ld.shared.u16 	%r2797, [%r50+6374];
	ld.shared.u16 	%r2798, [%r50+6376];
	ld.shared.u16 	%r2799, [%r4];
	add.s32 	%r2800, %r2795, %r2791;
	min.u32 	%r2801, %r2799, %r2800;
	st.shared.u16 	[%r4], %r2801;
	ld.shared.u16 	%r2802, [%r4+2];
	add.s32 	%r2803, %r2796, %r2791;
	min.u32 	%r2804, %r2802, %r2803;
	st.shared.u16 	[%r4+2], %r2804;
	ld.shared.u16 	%r2805, [%r4+4];
	add.s32 	%r2806, %r2797, %r2791;
	min.u32 	%r2807, %r2805, %r2806;
	st.shared.u16 	[%r4+4], %r2807;
	ld.shared.u16 	%r2808, [%r4+6];
	add.s32 	%r2809, %r2798, %r2791;
	min.u32 	%r2810, %r2808, %r2809;
	st.shared.u16 	[%r4+6], %r2810;
	ld.shared.u16 	%r2811, [%r4+130];
	add.s32 	%r2812, %r2795, %r2792;
	min.u32 	%r2813, %r2811, %r2812;
	st.shared.u16 	[%r4+130], %r2813;
	ld.shared.u16 	%r2814, [%r4+132];
	add.s32 	%r2815, %r2796, %r2792;
	min.u32 	%r2816, %r2814, %r2815;
	st.shared.u16 	[%r4+132], %r2816;
	ld.shared.u16 	%r2817, [%r4+134];
	add.s32 	%r2818, %r2797, %r2792;
	min.u32 	%r2819, %r2817, %r2818;
	st.shared.u16 	[%r4+134], %r2819;
	ld.shared.u16 	%r2820, [%r4+136];
	add.s32 	%r2821, %r2798, %r2792;
	min.u32 	%r2822, %r2820, %r2821;
	st.shared.u16 	[%r4+136], %r2822;
	ld.shared.u16 	%r2823, [%r4+260];
	add.s32 	%r2824, %r2795, %r2793;
	min.u32 	%r2825, %r2823, %r2824;
	st.shared.u16 	[%r4+260], %r2825;
	ld.shared.u16 	%r2826, [%r4+262];
	add.s32 	%r2827, %r2796, %r2793;
	min.u32 	%r2828, %r2826, %r2827;
	st.shared.u16 	[%r4+262], %r2828;
	ld.shared.u16 	%r2829, [%r4+264];
	add.s32 	%r2830, %r2797, %r2793;
	min.u32 	%r2831, %r2829, %r2830;
	st.shared.u16 	[%r4+264], %r2831;
	ld.shared.u16 	%r2832, [%r4+266];
	add.s32 	%r2833, %r2798, %r2793;
	min.u32 	%r2834, %r2832, %r2833;
	st.shared.u16 	[%r4+266], %r2834;
	ld.shared.u16 	%r2835, [%r4+390];
	add.s32 	%r2836, %r2795, %r2794;
	min.u32 	%r2837, %r2835, %r2836;
	st.shared.u16 	[%r4+390], %r2837;
	ld.shared.u16 	%r2838, [%r4+392];
	add.s32 	%r2839, %r2796, %r2794;
	min.u32 	%r2840, %r2838, %r2839;
	st.shared.u16 	[%r4+392], %r2840;
	ld.shared.u16 	%r2841, [%r4+394];
	add.s32 	%r2842, %r2797, %r2794;
	min.u32 	%r2843, %r2841, %r2842;
	st.shared.u16 	[%r4+394], %r2843;
	ld.shared.u16 	%r2844, [%r4+396];
	add.s32 	%r2845, %r2798, %r2794;
	min.u32 	%r2846, %r2844, %r2845;
	st.shared.u16 	[%r4+396], %r2846;
	bar.sync 	0;
	ld.shared.u16 	%r2847, [%r43+100];
	ld.shared.u16 	%r2848, [%r43+230];
	ld.shared.u16 	%r2849, [%r43+360];
	ld.shared.u16 	%r2850, [%r43+490];
	ld.shared.u16 	%r2851, [%r50+6500];
	ld.shared.u16 	%r2852, [%r50+6502];
	ld.shared.u16 	%r2853, [%r50+6504];
	ld.shared.u16 	%r2854, [%r50+6506];
	ld.shared.u16 	%r2855, [%r4];
	add.s32 	%r2856, %r2851, %r2847;
	min.u32 	%r2857, %r2855, %r2856;
	st.shared.u16 	[%r4], %r2857;
	ld.shared.u16 	%r2858, [%r4+2];
	add.s32 	%r2859, %r2852, %r2847;
	min.u32 	%r2860, %r2858, %r2859;
	st.shared.u16 	[%r4+2], %r2860;
	ld.shared.u16 	%r2861, [%r4+4];
	add.s32 	%r2862, %r2853, %r2847;
	min.u32 	%r2863, %r2861, %r2862;
	st.shared.u16 	[%r4+4], %r2863;
	ld.shared.u16 	%r2864, [%r4+6];
	add.s32 	%r2865, %r2854, %r2847;
	min.u32 	%r2866, %r2864, %r2865;
	st.shared.u16 	[%r4+6], %r2866;
	ld.shared.u16 	%r2867, [%r4+130];
	add.s32 	%r2868, %r2851, %r2848;
	min.u32 	%r2869, %r2867, %r2868;
	st.shared.u16 	[%r4+130], %r2869;
	ld.shared.u16 	%r2870, [%r4+132];
	add.s32 	%r2871, %r2852, %r2848;
	min.u32 	%r2872, %r2870, %r2871;
	st.shared.u16 	[%r4+132], %r2872;
	ld.shared.u16 	%r2873, [%r4+134];
	add.s32 	%r2874, %r2853, %r2848;
	min.u32 	%r2875, %r2873, %r2874;
	st.shared.u16 	[%r4+134], %r2875;
	ld.shared.u16 	%r2876, [%r4+136];
	add.s32 	%r2877, %r2854, %r2848;
	min.u32 	%r2878, %r2876, %r2877;
	st.shared.u16 	[%r4+136], %r2878;
	ld.shared.u16 	%r2879, [%r4+260];
	add.s32 	%r2880, %r2851, %r2849;
	min.u32 	%r2881, %r2879, %r2880;
	st.shared.u16 	[%r4+260], %r2881;
	ld.shared.u16 	%r2882, [%r4+262];
	add.s32 	%r2883, %r2852, %r2849;
	min.u32 	%r2884, %r2882, %r2883;
	st.shared.u16 	[%r4+262], %r2884;
	ld.shared.u16 	%r2885, [%r4+264];
	add.s32 	%r2886, %r2853, %r2849;
	min.u32 	%r2887, %r2885, %r2886;
	st.shared.u16 	[%r4+264], %r2887;
	ld.shared.u16 	%r2888, [%r4+266];
	add.s32 	%r2889, %r2854, %r2849;
	min.u32 	%r2890, %r2888, %r2889;
	st.shared.u16 	[%r4+266], %r2890;
	ld.shared.u16 	%r2891, [%r4+390];
	add.s32 	%r2892, %r2851, %r2850;
	min.u32 	%r2893, %r2891, %r2892;
	st.shared.u16 	[%r4+390], %r2893;
	ld.shared.u16 	%r2894, [%r4+392];
	add.s32 	%r2895, %r2852, %r2850;
	min.u32 	%r2896, %r2894, %r2895;
	st.shared.u16 	[%r4+392], %r2896;
	ld.shared.u16 	%r2897, [%r4+394];
	add.s32 	%r2898, %r2853, %r2850;
	min.u32 	%r2899, %r2897, %r2898;
	st.shared.u16 	[%r4+394], %r2899;
	ld.shared.u16 	%r2900, [%r4+396];
	add.s32 	%r2901, %r2854, %r2850;
	min.u32 	%r2902, %r2900, %r2901;
	st.shared.u16 	[%r4+396], %r2902;
	bar.sync 	0;
	ld.shared.u16 	%r2903, [%r43+102];
	ld.shared.u16 	%r2904, [%r43+232];
	ld.shared.u16 	%r2905, [%r43+362];
	ld.shared.u16 	%r2906, [%r43+492];
	ld.shared.u16 	%r2907, [%r50+6630];
	ld.shared.u16 	%r2908, [%r50+6632];
	ld.shared.u16 	%r2909, [%r50+6634];
	ld.shared.u16 	%r2910, [%r50+6636];
	ld.shared.u16 	%r2911, [%r4];
	add.s32 	%r2912, %r2907, %r2903;
	min.u32 	%r2913, %r2911, %r2912;
	st.shared.u16 	[%r4], %r2913;
	ld.shared.u16 	%r2914, [%r4+2];
	add.s32 	%r2915, %r2908, %r2903;
	min.u32 	%r2916, %r2914, %r2915;
	st.shared.u16 	[%r4+2], %r2916;
	ld.shared.u16 	%r2917, [%r4+4];
	add.s32 	%r2918, %r2909, %r2903;
	min.u32 	%r2919, %r2917, %r2918;
	st.shared.u16 	[%r4+4], %r2919;
	ld.shared.u16 	%r2920, [%r4+6];
	add.s32 	%r2921, %r2910, %r2903;
	min.u32 	%r2922, %r2920, %r2921;
	st.shared.u16 	[%r4+6], %r2922;
	ld.shared.u16 	%r2923, [%r4+130];
	add.s32 	%r2924, %r2907, %r2904;
	min.u32 	%r2925, %r2923, %r2924;
	st.shared.u16 	[%r4+130], %r2925;
	ld.shared.u16 	%r2926, [%r4+132];
	add.s32 	%r2927, %r2908, %r2904;
	min.u32 	%r2928, %r2926, %r2927;
	st.shared.u16 	[%r4+132], %r2928;
	ld.shared.u16 	%r2929, [%r4+134];
	add.s32 	%r2930, %r2909, %r2904;
	min.u32 	%r2931, %r2929, %r2930;
	st.shared.u16 	[%r4+134], %r2931;
	ld.shared.u16 	%r2932, [%r4+136];
	add.s32 	%r2933, %r2910, %r2904;
	min.u32 	%r2934, %r2932, %r2933;
	st.shared.u16 	[%r4+136], %r2934;
	ld.shared.u16 	%r2935, [%r4+260];
	add.s32 	%r2936, %r2907, %r2905;
	min.u32 	%r2937, %r2935, %r2936;
	st.shared.u16 	[%r4+260], %r2937;
	ld.shared.u16 	%r2938, [%r4+262];
	add.s32 	%r2939, %r2908, %r2905;
	min.u32 	%r2940, %r2938, %r2939;
	st.shared.u16 	[%r4+262], %r2940;
	ld.shared.u16 	%r2941, [%r4+264];
	add.s32 	%r2942, %r2909, %r2905;
	min.u32 	%r2943, %r2941, %r2942;
	st.shared.u16 	[%r4+264], %r2943;
	ld.shared.u16 	%r2944, [%r4+266];
	add.s32 	%r2945, %r2910, %r2905;
	min.u32 	%r2946, %r2944, %r2945;
	st.shared.u16 	[%r4+266], %r2946;
	ld.shared.u16 	%r2947, [%r4+390];
	add.s32 	%r2948, %r2907, %r2906;
	min.u32 	%r2949, %r2947, %r2948;
	st.shared.u16 	[%r4+390], %r2949;
	ld.shared.u16 	%r2950, [%r4+392];
	add.s32 	%r2951, %r2908, %r2906;
	min.u32 	%r2952, %r2950, %r2951;
	st.shared.u16 	[%r4+392], %r2952;
	ld.shared.u16 	%r2953, [%r4+394];
	add.s32 	%r2954, %r2909, %r2906;
	min.u32 	%r2955, %r2953, %r2954;
	st.shared.u16 	[%r4+394], %r2955;
	ld.shared.u16 	%r2956, [%r4+396];
	add.s32 	%r2957, %r2910, %r2906;
	min.u32 	%r2958, %r2956, %r2957;
	st.shared.u16 	[%r4+396], %r2958;
	bar.sync 	0;
	ld.shared.u16 	%r2959, [%r43+104];
	ld.shared.u16 	%r2960, [%r43+234];
	ld.shared.u16 	%r2961, [%r43+364];
	ld.shared.u16 	%r2962, [%r43+494];
	ld.shared.u16 	%r2963, [%r50+6760];
	ld.shared.u16 	%r2964, [%r50+6762];
	ld.shared.u16 	%r2965, [%r50+6764];
	ld.shared.u16 	%r2966, [%r50+6766];
	ld.shared.u16 	%r2967, [%r4];
	add.s32 	%r2968, %r2963, %r2959;
	min.u32 	%r2969, %r2967, %r2968;
	st.shared.u16 	[%r4], %r2969;
	ld.shared.u16 	%r2970, [%r4+2];
	add.s32 	%r2971, %r2964, %r2959;
	min.u32 	%r2972, %r2970, %r2971;
	st.shared.u16 	[%r4+2], %r2972;
	ld.shared.u16 	%r2973, [%r4+4];
	add.s32 	%r2974, %r2965, %r2959;
	min.u32 	%r2975, %r2973, %r2974;
	st.shared.u16 	[%r4+4], %r2975;
	ld.shared.u16 	%r2976, [%r4+6];
	add.s32 	%r2977, %r2966, %r2959;
	min.u32 	%r2978, %r2976, %r2977;
	st.shared.u16 	[%r4+6], %r2978;
	ld.shared.u16 	%r2979, [%r4+130];
	add.s32 	%r2980, %r2963, %r2960;
	min.u32 	%r2981, %r2979, %r2980;
	st.shared.u16 	[%r4+130], %r2981;
	ld.shared.u16 	%r2982, [%r4+132];
	add.s32 	%r2983, %r2964, %r2960;
	min.u32 	%r2984, %r2982, %r2983;
	st.shared.u16 	[%r4+132], %r2984;
	ld.shared.u16 	%r2985, [%r4+134];
	add.s32 	%r2986, %r2965, %r2960;
	min.u32 	%r2987, %r2985, %r2986;
	st.shared.u16 	[%r4+134], %r2987;
	ld.shared.u16 	%r2988, [%r4+136];
	add.s32 	%r2989, %r2966, %r2960;
	min.u32 	%r2990, %r2988, %r2989;
	st.shared.u16 	[%r4+136], %r2990;
	ld.shared.u16 	%r2991, [%r4+260];
	add.s32 	%r2992, %r2963, %r2961;
	min.u32 	%r2993, %r2991, %r2992;
	st.shared.u16 	[%r4+260], %r2993;
	ld.shared.u16 	%r2994, [%r4+262];
	add.s32 	%r2995, %r2964, %r2961;
	min.u32 	%r2996, %r2994, %r2995;
	st.shared.u16 	[%r4+262], %r2996;
	ld.shared.u16 	%r2997, [%r4+264];
	add.s32 	%r2998, %r2965, %r2961;
	min.u32 	%r2999, %r2997, %r2998;
	st.shared.u16 	[%r4+264], %r2999;
	ld.shared.u16 	%r3000, [%r4+266];
	add.s32 	%r3001, %r2966, %r2961;
	min.u32 	%r3002, %r3000, %r3001;
	st.shared.u16 	[%r4+266], %r3002;
	ld.shared.u16 	%r3003, [%r4+390];
	add.s32 	%r3004, %r2963, %r2962;
	min.u32 	%r3005, %r3003, %r3004;
	st.shared.u16 	[%r4+390], %r3005;
	ld.shared.u16 	%r3006, [%r4+392];
	add.s32 	%r3007, %r2964, %r2962;
	min.u32 	%r3008, %r3006, %r3007;
	st.shared.u16 	[%r4+392], %r3008;
	ld.shared.u16 	%r3009, [%r4+394];
	add.s32 	%r3010, %r2965, %r2962;
	min.u32 	%r3011, %r3009, %r3010;
	st.shared.u16 	[%r4+394], %r3011;
	ld.shared.u16 	%r3012, [%r4+396];
	add.s32 	%r3013, %r2966, %r2962;
	min.u32 	%r3014, %r3012, %r3013;
	st.shared.u16 	[%r4+396], %r3014;
	bar.sync 	0;
	ld.shared.u16 	%r3015, [%r43+106];
	ld.shared.u16 	%r3016, [%r43+236];
	ld.shared.u16 	%r3017, [%r43+366];
	ld.shared.u16 	%r3018, [%r43+496];
	ld.shared.u16 	%r3019, [%r50+6890];
	ld.shared.u16 	%r3020, [%r50+6892];
	ld.shared.u16 	%r3021, [%r50+6894];
	ld.shared.u16 	%r3022, [%r50+6896];
	ld.shared.u16 	%r3023, [%r4];
	add.s32 	%r3024, %r3019, %r3015;
	min.u32 	%r3025, %r3023, %r3024;
	st.shared.u16 	[%r4], %r3025;
	ld.shared.u16 	%r3026, [%r4+2];
	add.s32 	%r3027, %r3020, %r3015;
	min.u32 	%r3028, %r3026, %r3027;
	st.shared.u16 	[%r4+2], %r3028;
	ld.shared.u16 	%r3029, [%r4+4];
	add.s32 	%r3030, %r3021, %r3015;
	min.u32 	%r3031, %r3029, %r3030;
	st.shared.u16 	[%r4+4], %r3031;
	ld.shared.u16 	%r3032, [%r4+6];
	add.s32 	%r3033, %r3022, %r3015;
	min.u32 	%r3034, %r3032, %r3033;
	st.shared.u16 	[%r4+6], %r3034;
	ld.shared.u16 	%r3035, [%r4+130];
	add.s32 	%r3036, %r3019, %r3016;
	min.u32 	%r3037, %r3035, %r3036;
	st.shared.u16 	[%r4+130], %r3037;
	ld.shared.u16 	%r3038, [%r4+132];
	add.s32 	%r3039, %r3020, %r3016;
	min.u32 	%r3040, %r3038, %r3039;
	st.shared.u16 	[%r4+132], %r3040;
	ld.shared.u16 	%r3041, [%r4+134];
	add.s32 	%r3042, %r3021, %r3016;
	min.u32 	%r3043, %r3041, %r3042;
	st.shared.u16 	[%r4+134], %r3043;
	ld.shared.u16 	%r3044, [%r4+136];
	add.s32 	%r3045, %r3022, %r3016;
	min.u32 	%r3046, %r3044, %r3045;
	st.shared.u16 	[%r4+136], %r3046;
	ld.shared.u16 	%r3047, [%r4+260];
	add.s32 	%r3048, %r3019, %r3017;
	min.u32 	%r3049, %r3047, %r3048;
	st.shared.u16 	[%r4+260], %r3049;
	ld.shared.u16 	%r3050, [%r4+262];
	add.s32 	%r3051, %r3020, %r3017;
	min.u32 	%r3052, %r3050, %r3051;
	st.shared.u16 	[%r4+262], %r3052;
	ld.shared.u16 	%r3053, [%r4+264];
	add.s32 	%r3054, %r3021, %r3017;
	min.u32 	%r3055, %r3053, %r3054;
	st.shared.u16 	[%r4+264], %r3055;
	ld.shared.u16 	%r3056, [%r4+266];
	add.s32 	%r3057, %r3022, %r3017;
	min.u32 	%r3058, %r3056, %r3057;
	st.shared.u16 	[%r4+266], %r3058;
	ld.shared.u16 	%r3059, [%r4+390];
	add.s32 	%r3060, %r3019, %r3018;
	min.u32 	%r3061, %r3059, %r3060;
	st.shared.u16 	[%r4+390], %r3061;
	ld.shared.u16 	%r3062, [%r4+392];
	add.s32 	%r3063, %r3020, %r3018;
	min.u32 	%r3064, %r3062, %r3063;
	st.shared.u16 	[%r4+392], %r3064;
	ld.shared.u16 	%r3065, [%r4+394];
	add.s32 	%r3066, %r3021, %r3018;
	min.u32 	%r3067, %r3065, %r3066;
	st.shared.u16 	[%r4+394], %r3067;
	ld.shared.u16 	%r3068, [%r4+396];
	add.s32 	%r3069, %r3022, %r3018;
	min.u32 	%r3070, %r3068, %r3069;
	st.shared.u16 	[%r4+396], %r3070;
	bar.sync 	0;
	ld.shared.u16 	%r3071, [%r43+108];
	ld.shared.u16 	%r3072, [%r43+238];
	ld.shared.u16 	%r3073, [%r43+368];
	ld.shared.u16 	%r3074, [%r43+498];
	ld.shared.u16 	%r3075, [%r50+7020];
	ld.shared.u16 	%r3076, [%r50+7022];
	ld.shared.u16 	%r3077, [%r50+7024];
	ld.shared.u16 	%r3078, [%r50+7026];
	ld.shared.u16 	%r3079, [%r4];
	add.s32 	%r3080, %r3075, %r3071;
	min.u32 	%r3081, %r3079, %r3080;
	st.shared.u16 	[%r4], %r3081;
	ld.shared.u16 	%r3082, [%r4+2];
	add.s32 	%r3083, %r3076, %r3071;
	min.u32 	%r3084, %r3082, %r3083;
	st.shared.u16 	[%r4+2], %r3084;
	ld.shared.u16 	%r3085, [%r4+4];
	add.s32 	%r3086, %r3077, %r3071;
	min.u32 	%r3087, %r3085, %r3086;
	st.shared.u16 	[%r4+4], %r3087;
	ld.shared.u16 	%r3088, [%r4+6];
	add.s32 	%r3089, %r3078, %r3071;
	min.u32 	%r3090, %r3088, %r3089;
	st.shared.u16 	[%r4+6], %r3090;
	ld.shared.u16 	%r3091, [%r4+130];
	add.s32 	%r3092, %r3075, %r3072;
	min.u32 	%r3093, %r3091, %r3092;
	st.shared.u16 	[%r4+130], %r3093;
	ld.shared.u16 	%r3094, [%r4+132];
	add.s32 	%r3095, %r3076, %r3072;
	min.u32 	%r3096, %r3094, %r3095;
	st.shared.u16 	[%r4+132], %r3096;
	ld.shared.u16 	%r3097, [%r4+134];
	add.s32 	%r3098, %r3077, %r3072;
	min.u32 	%r3099, %r3097, %r3098;
	st.shared.u16 	[%r4+134], %r3099;
	ld.shared.u16 	%r3100, [%r4+136];
	add.s32 	%r3101, %r3078, %r3072;
	min.u32 	%r3102, %r3100, %r3101;
	st.shared.u16 	[%r4+136], %r3102;
	ld.shared.u16 	%r3103, [%r4+260];
	add.s32 	%r3104, %r3075, %r3073;
	min.u32 	%r3105, %r3103, %r3104;
	st.shared.u16 	[%r4+260], %r3105;
	ld.shared.u16 	%r3106, [%r4+262];
	add.s32 	%r3107, %r3076, %r3073;
	min.u32 	%r3108, %r3106, %r3107;
	st.shared.u16 	[%r4+262], %r3108;
	ld.shared.u16 	%r3109, [%r4+264];
	add.s32 	%r3110, %r3077, %r3073;
	min.u32 	%r3111, %r3109, %r3110;
	st.shared.u16 	[%r4+264], %r3111;
	ld.shared.u16 	%r3112, [%r4+266];
	add.s32 	%r3113, %r3078, %r3073;
	min.u32 	%r3114, %r3112, %r3113;
	st.shared.u16 	[%r4+266], %r3114;
	ld.shared.u16 	%r3115, [%r4+390];
	add.s32 	%r3116, %r3075, %r3074;
	min.u32 	%r3117, %r3115, %r3116;
	st.shared.u16 	[%r4+390], %r3117;
	ld.shared.u16 	%r3118, [%r4+392];
	add.s32 	%r3119, %r3076, %r3074;
	min.u32 	%r3120, %r3118, %r3119;
	st.shared.u16 	[%r4+392], %r3120;
	ld.shared.u16 	%r3121, [%r4+394];
	add.s32 	%r3122, %r3077, %r3074;
	min.u32 	%r3123, %r3121, %r3122;
	st.shared.u16 	[%r4+394], %r3123;
	ld.shared.u16 	%r3124, [%r4+396];
	add.s32 	%r3125, %r3078, %r3074;
	min.u32 	%r3126, %r3124, %r3125;
	st.shared.u16 	[%r4+396], %r3126;
	bar.sync 	0;
	ld.shared.u16 	%r3127, [%r43+110];
	ld.shared.u16 	%r3128, [%r43+240];
	ld.shared.u16 	%r3129, [%r43+370];
	ld.shared.u16 	%r3130, [%r43+500];
	ld.shared.u16 	%r3131, [%r50+7150];
	ld.shared.u16 	%r3132, [%r50+7152];
	ld.shared.u16 	%r3133, [%r50+7154];
	ld.shared.u16 	%r3134, [%r50+7156];
	ld.shared.u16 	%r3135, [%r4];
	add.s32 	%r3136, %r3131, %r3127;
	min.u32 	%r3137, %r3135, %r3136;
	st.shared.u16 	[%r4], %r3137;
	ld.shared.u16 	%r3138, [%r4+2];
	add.s32 	%r3139, %r3132, %r3127;
	min.u32 	%r3140, %r3138, %r3139;
	st.shared.u16 	[%r4+2], %r3140;
	ld.shared.u16 	%r3141, [%r4+4];
	add.s32 	%r3142, %r3133, %r3127;
	min.u32 	%r3143, %r3141, %r3142;
	st.shared.u16 	[%r4+4], %r3143;
	ld.shared.u16 	%r3144, [%r4+6];
	add.s32 	%r3145, %r3134, %r3127;
	min.u32 	%r3146, %r3144, %r3145;
	st.shared.u16 	[%r4+6], %r3146;
	ld.shared.u16 	%r3147, [%r4+130];
	add.s32 	%r3148, %r3131, %r3128;
	min.u32 	%r3149, %r3147, %r3148;
	st.shared.u16 	[%r4+130], %r3149;
	ld.shared.u16 	%r3150, [%r4+132];
	add.s32 	%r3151, %r3132, %r3128;
	min.u32 	%r3152, %r3150, %r3151;
	st.shared.u16 	[%r4+132], %r3152;
	ld.shared.u16 	%r3153, [%r4+134];
	add.s32 	%r3154, %r3133, %r3128;
	min.u32 	%r3155, %r3153, %r3154;
	st.shared.u16 	[%r4+134], %r3155;
	ld.shared.u16 	%r3156, [%r4+136];
	add.s32 	%r3157, %r3134, %r3128;
	min.u32 	%r3158, %r3156, %r3157;
	st.shared.u16 	[%r4+136], %r3158;
	ld.shared.u16 	%r3159, [%r4+260];
	add.s32 	%r3160, %r3131, %r3129;
	min.u32 	%r3161, %r3159, %r3160;
	st.shared.u16 	[%r4+260], %r3161;
	ld.shared.u16 	%r3162, [%r4+262];
	add.s32 	%r3163, %r3132, %r3129;
	min.u32 	%r3164, %r3162, %r3163;
	st.shared.u16 	[%r4+262], %r3164;
	ld.shared.u16 	%r3165, [%r4+264];
	add.s32 	%r3166, %r3133, %r3129;
	min.u32 	%r3167, %r3165, %r3166;
	st.shared.u16 	[%r4+264], %r3167;
	ld.shared.u16 	%r3168, [%r4+266];
	add.s32 	%r3169, %r3134, %r3129;
	min.u32 	%r3170, %r3168, %r3169;
	st.shared.u16 	[%r4+266], %r3170;
	ld.shared.u16 	%r3171, [%r4+390];
	add.s32 	%r3172, %r3131, %r3130;
	min.u32 	%r3173, %r3171, %r3172;
	st.shared.u16 	[%r4+390], %r3173;
	ld.shared.u16 	%r3174, [%r4+392];
	add.s32 	%r3175, %r3132, %r3130;
	min.u32 	%r3176, %r3174, %r3175;
	st.shared.u16 	[%r4+392], %r3176;
	ld.shared.u16 	%r3177, [%r4+394];
	add.s32 	%r3178, %r3133, %r3130;
	min.u32 	%r3179, %r3177, %r3178;
	st.shared.u16 	[%r4+394], %r3179;
	ld.shared.u16 	%r3180, [%r4+396];
	add.s32 	%r3181, %r3134, %r3130;
	min.u32 	%r3182, %r3180, %r3181;
	st.shared.u16 	[%r4+396], %r3182;
	bar.sync 	0;
	ld.shared.u16 	%r3183, [%r43+112];
	ld.shared.u16 	%r3184, [%r43+242];
	ld.shared.u16 	%r3185, [%r43+372];
	ld.shared.u16 	%r3186, [%r43+502];
	ld.shared.u16 	%r3187, [%r50+7280];
	ld.shared.u16 	%r3188, [%r50+7282];
	ld.shared.u16 	%r3189, [%r50+7284];
	ld.shared.u16 	%r3190, [%r50+7286];
	ld.shared.u16 	%r3191, [%r4];
	add.s32 	%r3192, %r3187, %r3183;
	min.u32 	%r3193, %r3191, %r3192;
	st.shared.u16 	[%r4], %r3193;
	ld.shared.u16 	%r3194, [%r4+2];
	add.s32 	%r3195, %r3188, %r3183;
	min.u32 	%r3196, %r3194, %r3195;
	st.shared.u16 	[%r4+2], %r3196;
	ld.shared.u16 	%r3197, [%r4+4];
	add.s32 	%r3198, %r3189, %r3183;
	min.u32 	%r3199, %r3197, %r3198;
	st.shared.u16 	[%r4+4], %r3199;
	ld.shared.u16 	%r3200, [%r4+6];
	add.s32 	%r3201, %r3190, %r3183;
	min.u32 	%r3202, %r3200, %r3201;
	st.shared.u16 	[%r4+6], %r3202;
	ld.shared.u16 	%r3203, [%r4+130];
	add.s32 	%r3204, %r3187, %r3184;
	min.u32 	%r3205, %r3203, %r3204;
	st.shared.u16 	[%r4+130], %r3205;
	ld.shared.u16 	%r3206, [%r4+132];
	add.s32 	%r3207, %r3188, %r3184;
	min.u32 	%r3208, %r3206, %r3207;
	st.shared.u16 	[%r4+132], %r3208;
	ld.shared.u16 	%r3209, [%r4+134];
	add.s32 	%r3210, %r3189, %r3184;
	min.u32 	%r3211, %r3209, %r3210;
	st.shared.u16 	[%r4+134], %r3211;
	ld.shared.u16 	%r3212, [%r4+136];
	add.s32 	%r3213, %r3190, %r3184;
	min.u32 	%r3214, %r3212, %r3213;
	st.shared.u16 	[%r4+136], %r3214;
	ld.shared.u16 	%r3215, [%r4+260];
	add.s32 	%r3216, %r3187, %r3185;
	min.u32 	%r3217, %r3215, %r3216;
	st.shared.u16 	[%r4+260], %r3217;
	ld.shared.u16 	%r3218, [%r4+262];
	add.s32 	%r3219, %r3188, %r3185;
	min.u32 	%r3220, %r3218, %r3219;
	st.shared.u16 	[%r4+262], %r3220;
	ld.shared.u16 	%r3221, [%r4+264];
	add.s32 	%r3222, %r3189, %r3185;
	min.u32 	%r3223, %r3221, %r3222;
	st.shared.u16 	[%r4+264], %r3223;
	ld.shared.u16 	%r3224, [%r4+266];
	add.s32 	%r3225, %r3190, %r3185;
	min.u32 	%r3226, %r3224, %r3225;
	st.shared.u16 	[%r4+266], %r3226;
	ld.shared.u16 	%r3227, [%r4+390];
	add.s32 	%r3228, %r3187, %r3186;
	min.u32 	%r3229, %r3227, %r3228;
	st.shared.u16 	[%r4+390], %r3229;
	ld.shared.u16 	%r3230, [%r4+392];
	add.s32 	%r3231, %r3188, %r3186;
	min.u32 	%r3232, %r3230, %r3231;
	st.shared.u16 	[%r4+392], %r3232;
	ld.shared.u16 	%r3233, [%r4+394];
	add.s32 	%r3234, %r3189, %r3186;
	min.u32 	%r3235, %r3233, %r3234;
	st.shared.u16 	[%r4+394], %r3235;
	ld.shared.u16 	%r3236, [%r4+396];
	add.s32 	%r3237, %r3190, %r3186;
	min.u32 	%r3238, %r3236, %r3237;
	st.shared.u16 	[%r4+396], %r3238;
	bar.sync 	0;
	ld.shared.u16 	%r3239, [%r43+114];
	ld.shared.u16 	%r3240, [%r43+244];
	ld.shared.u16 	%r3241, [%r43+374];
	ld.shared.u16 	%r3242, [%r43+504];
	ld.shared.u16 	%r3243, [%r50+7410];
	ld.shared.u16 	%r3244, [%r50+7412];
	ld.shared.u16 	%r3245, [%r50+7414];
	ld.shared.u16 	%r3246, [%r50+7416];
	ld.shared.u16 	%r3247, [%r4];
	add.s32 	%r3248, %r3243, %r3239;
	min.u32 	%r3249, %r3247, %r3248;
	st.shared.u16 	[%r4], %r3249;
	ld.shared.u16 	%r3250, [%r4+2];
	add.s32 	%r3251, %r3244, %r3239;
	min.u32 	%r3252, %r3250, %r3251;
	st.shared.u16 	[%r4+2], %r3252;
	ld.shared.u16 	%r3253, [%r4+4];
	add.s32 	%r3254, %r3245, %r3239;
	min.u32 	%r3255, %r3253, %r3254;
	st.shared.u16 	[%r4+4], %r3255;
	ld.shared.u16 	%r3256, [%r4+6];
	add.s32 	%r3257, %r3246, %r3239;
	min.u32 	%r3258, %r3256, %r3257;
	st.shared.u16 	[%r4+6], %r3258;
	ld.shared.u16 	%r3259, [%r4+130];
	add.s32 	%r3260, %r3243, %r3240;
	min.u32 	%r3261, %r3259, %r3260;
	st.shared.u16 	[%r4+130], %r3261;
	ld.shared.u16 	%r3262, [%r4+132];
	add.s32 	%r3263, %r3244, %r3240;
	min.u32 	%r3264, %r3262, %r3263;
	st.shared.u16 	[%r4+132], %r3264;
	ld.shared.u16 	%r3265, [%r4+134];
	add.s32 	%r3266, %r3245, %r3240;
	min.u32 	%r3267, %r3265, %r3266;
	st.shared.u16 	[%r4+134], %r3267;
	ld.shared.u16 	%r3268, [%r4+136];
	add.s32 	%r3269, %r3246, %r3240;
	min.u32 	%r3270, %r3268, %r3269;
	st.shared.u16 	[%r4+136], %r3270;
	ld.shared.u16 	%r3271, [%r4+260];
	add.s32 	%r3272, %r3243, %r3241;
	min.u32 	%r3273, %r3271, %r3272;
	st.shared.u16 	[%r4+260], %r3273;
	ld.shared.u16 	%r3274, [%r4+262];
	add.s32 	%r3275, %r3244, %r3241;
	min.u32 	%r3276, %r3274, %r3275;
	st.shared.u16 	[%r4+262], %r3276;
	ld.shared.u16 	%r3277, [%r4+264];
	add.s32 	%r3278, %r3245, %r3241;
	min.u32 	%r3279, %r3277, %r3278;
	st.shared.u16 	[%r4+264], %r3279;
	ld.shared.u16 	%r3280, [%r4+266];
	add.s32 	%r3281, %r3246, %r3241;
	min.u32 	%r3282, %r3280, %r3281;
	st.shared.u16 	[%r4+266], %r3282;
	ld.shared.u16 	%r3283, [%r4+390];
	add.s32 	%r3284, %r3243, %r3242;
	min.u32 	%r3285, %r3283, %r3284;
	st.shared.u16 	[%r4+390], %r3285;
	ld.shared.u16 	%r3286, [%r4+392];
	add.s32 	%r3287, %r3244, %r3242;
	min.u32 	%r3288, %r3286, %r3287;
	st.shared.u16 	[%r4+392], %r3288;
	ld.shared.u16 	%r3289, [%r4+394];
	add.s32 	%r3290, %r3245, %r3242;
	min.u32 	%r3291, %r3289, %r3290;
	st.shared.u16 	[%r4+394], %r3291;
	ld.shared.u16 	%r3292, [%r4+396];
	add.s32 	%r3293, %r3246, %r3242;
	min.u32 	%r3294, %r3292, %r3293;
	st.shared.u16 	[%r4+396], %r3294;
	bar.sync 	0;
	ld.shared.u16 	%r3295, [%r43+116];
	ld.shared.u16 	%r3296, [%r43+246];
	ld.shared.u16 	%r3297, [%r43+376];
	ld.shared.u16 	%r3298, [%r43+506];
	ld.shared.u16 	%r3299, [%r50+7540];
	ld.shared.u16 	%r3300, [%r50+7542];
	ld.shared.u16 	%r3301, [%r50+7544];
	ld.shared.u16 	%r3302, [%r50+7546];
	ld.shared.u16 	%r3303, [%r4];
	add.s32 	%r3304, %r3299, %r3295;
	min.u32 	%r3305, %r3303, %r3304;
	st.shared.u16 	[%r4], %r3305;
	ld.shared.u16 	%r3306, [%r4+2];
	add.s32 	%r3307, %r3300, %r3295;
	min.u32 	%r3308, %r3306, %r3307;
	st.shared.u16 	[%r4+2], %r3308;
	ld.shared.u16 	%r3309, [%r4+4];
	add.s32 	%r3310, %r3301, %r3295;
	min.u32 	%r3311, %r3309, %r3310;
	st.shared.u16 	[%r4+4], %r3311;
	ld.shared.u16 	%r3312, [%r4+6];
	add.s32 	%r3313, %r3302, %r3295;
	min.u32 	%r3314, %r3312, %r3313;
	st.shared.u16 	[%r4+6], %r3314;
	ld.shared.u16 	%r3315, [%r4+130];
	add.s32 	%r3316, %r3299, %r3296;
	min.u32 	%r3317, %r3315, %r3316;
	st.shared.u16 	[%r4+130], %r3317;
	ld.shared.u16 	%r3318, [%r4+132];
	add.s32 	%r3319, %r3300, %r3296;
	min.u32 	%r3320, %r3318, %r3319;
	st.shared.u16 	[%r4+132], %r3320;
	ld.shared.u16 	%r3321, [%r4+134];
	add.s32 	%r3322, %r3301, %r3296;
	min.u32 	%r3323, %r3321, %r3322;
	st.shared.u16 	[%r4+134], %r3323;
	ld.shared.u16 	%r3324, [%r4+136];
	add.s32 	%r3325, %r3302, %r3296;
	min.u32 	%r3326, %r3324, %r3325;
	st.shared.u16 	[%r4+136], %r3326;
	ld.shared.u16 	%r3327, [%r4+260];
	add.s32 	%r3328, %r3299, %r3297;
	min.u32 	%r3329, %r3327, %r3328;
	st.shared.u16 	[%r4+260], %r3329;
	ld.shared.u16 	%r3330, [%r4+262];
	add.s32 	%r3331, %r3300, %r3297;
	min.u32 	%r3332, %r3330, %r3331;
	st.shared.u16 	[%r4+262], %r3332;
	ld.shared.u16 	%r3333, [%r4+264];
	add.s32 	%r3334, %r3301, %r3297;
	min.u32 	%r3335, %r3333, %r3334;
	st.shared.u16 	[%r4+264], %r3335;
	ld.shared.u16 	%r3336, [%r4+266];
	add.s32 	%r3337, %r3302, %r3297;
	min.u32 	%r3338, %r3336, %r3337;
	st.shared.u16 	[%r4+266], %r3338;
	ld.shared.u16 	%r3339, [%r4+390];
	add.s32 	%r3340, %r3299, %r3298;
	min.u32 	%r3341, %r3339, %r3340;
	st.shared.u16 	[%r4+390], %r3341;
	ld.shared.u16 	%r3342, [%r4+392];
	add.s32 	%r3343, %r3300, %r3298;
	min.u32 	%r3344, %r3342, %r3343;
	st.shared.u16 	[%r4+392], %r3344;
	ld.shared.u16 	%r3345, [%r4+394];
	add.s32 	%r3346, %r3301, %r3298;
	min.u32 	%r3347, %r3345, %r3346;
	st.shared.u16 	[%r4+394], %r3347;
	ld.shared.u16 	%r3348, [%r4+396];
	add.s32 	%r3349, %r3302, %r3298;
	min.u32 	%r3350, %r3348, %r3349;
	st.shared.u16 	[%r4+396], %r3350;
	bar.sync 	0;
	ld.shared.u16 	%r3351, [%r43+118];
	ld.shared.u16 	%r3352, [%r43+248];
	ld.shared.u16 	%r3353, [%r43+378];
	ld.shared.u16 	%r3354, [%r43+508];
	ld.shared.u16 	%r3355, [%r50+7670];
	ld.shared.u16 	%r3356, [%r50+7672];
	ld.shared.u16 	%r3357, [%r50+7674];
	ld.shared.u16 	%r3358, [%r50+7676];
	ld.shared.u16 	%r3359, [%r4];
	add.s32 	%r3360, %r3355, %r3351;
	min.u32 	%r3361, %r3359, %r3360;
	st.shared.u16 	[%r4], %r3361;
	ld.shared.u16 	%r3362, [%r4+2];
	add.s32 	%r3363, %r3356, %r3351;
	min.u32 	%r3364, %r3362, %r3363;
	st.shared.u16 	[%r4+2], %r3364;
	ld.shared.u16 	%r3365, [%r4+4];
	add.s32 	%r3366, %r3357, %r3351;
	min.u32 	%r3367, %r3365, %r3366;
	st.shared.u16 	[%r4+4], %r3367;
	ld.shared.u16 	%r3368, [%r4+6];
	add.s32 	%r3369, %r3358, %r3351;
	min.u32 	%r3370, %r3368, %r3369;
	st.shared.u16 	[%r4+6], %r3370;
	ld.shared.u16 	%r3371, [%r4+130];
	add.s32 	%r3372, %r3355, %r3352;
	min.u32 	%r3373, %r3371, %r3372;
	st.shared.u16 	[%r4+130], %r3373;
	ld.shared.u16 	%r3374, [%r4+132];
	add.s32 	%r3375, %r3356, %r3352;
	min.u32 	%r3376, %r3374, %r3375;
	st.shared.u16 	[%r4+132], %r3376;
	ld.shared.u16 	%r3377, [%r4+134];
	add.s32 	%r3378, %r3357, %r3352;
	min.u32 	%r3379, %r3377, %r3378;
	st.shared.u16 	[%r4+134], %r3379;
	ld.shared.u16 	%r3380, [%r4+136];
	add.s32 	%r3381, %r3358, %r3352;
	min.u32 	%r3382, %r3380, %r3381;
	st.shared.u16 	[%r4+136], %r3382;
	ld.shared.u16 	%r3383, [%r4+260];
	add.s32 	%r3384, %r3355, %r3353;
	min.u32 	%r3385, %r3383, %r3384;
	st.shared.u16 	[%r4+260], %r3385;
	ld.shared.u16 	%r3386, [%r4+262];
	add.s32 	%r3387, %r3356, %r3353;
	min.u32 	%r3388, %r3386, %r3387;
	st.shared.u16 	[%r4+262], %r3388;
	ld.shared.u16 	%r3389, [%r4+264];
	add.s32 	%r3390, %r3357, %r3353;
	min.u32 	%r3391, %r3389, %r3390;
	st.shared.u16 	[%r4+264], %r3391;
	ld.shared.u16 	%r3392, [%r4+266];
	add.s32 	%r3393, %r3358, %r3353;
	min.u32 	%r3394, %r3392, %r3393;
	st.shared.u16 	[%r4+266], %r3394;
	ld.shared.u16 	%r3395, [%r4+390];
	add.s32 	%r3396, %r3355, %r3354;
	min.u32 	%r3397, %r3395, %r3396;
	st.shared.u16 	[%r4+390], %r3397;
	ld.shared.u16 	%r3398, [%r4+392];
	add.s32 	%r3399, %r3356, %r3354;
	min.u32 	%r3400, %r3398, %r3399;
	st.shared.u16 	[%r4+392], %r3400;
	ld.shared.u16 	%r3401, [%r4+394];
	add.s32 	%r3402, %r3357, %r3354;
	min.u32 	%r3403, %r3401, %r3402;
	st.shared.u16 	[%r4+394], %r3403;
	ld.shared.u16 	%r3404, [%r4+396];
	add.s32 	%r3405, %r3358, %r3354;
	min.u32 	%r3406, %r3404, %r3405;
	st.shared.u16 	[%r4+396], %r3406;
	bar.sync 	0;
	ld.shared.u16 	%r3407, [%r43+120];
	ld.shared.u16 	%r3408, [%r43+250];
	ld.shared.u16 	%r3409, [%r43+380];
	ld.shared.u16 	%r3410, [%r43+510];
	ld.shared.u16 	%r3411, [%r50+7800];
	ld.shared.u16 	%r3412, [%r50+7802];
	ld.shared.u16 	%r3413, [%r50+7804];
	ld.shared.u16 	%r3414, [%r50+7806];
	ld.shared.u16 	%r3415, [%r4];
	add.s32 	%r3416, %r3411, %r3407;
	min.u32 	%r3417, %r3415, %r3416;
	st.shared.u16 	[%r4], %r3417;
	ld.shared.u16 	%r3418, [%r4+2];
	add.s32 	%r3419, %r3412, %r3407;
	min.u32 	%r3420, %r3418, %r3419;
	st.shared.u16 	[%r4+2], %r3420;
	ld.shared.u16 	%r3421, [%r4+4];
	add.s32 	%r3422, %r3413, %r3407;
	min.u32 	%r3423, %r3421, %r3422;
	st.shared.u16 	[%r4+4], %r3423;
	ld.shared.u16 	%r3424, [%r4+6];
	add.s32 	%r3425, %r3414, %r3407;
	min.u32 	%r3426, %r3424, %r3425;
	st.shared.u16 	[%r4+6], %r3426;
	ld.shared.u16 	%r3427, [%r4+130];
	add.s32 	%r3428, %r3411, %r3408;
	min.u32 	%r3429, %r3427, %r3428;
	st.shared.u16 	[%r4+130], %r3429;
	ld.shared.u16 	%r3430, [%r4+132];
	add.s32 	%r3431, %r3412, %r3408;
	min.u32 	%r3432, %r3430, %r3431;
	st.shared.u16 	[%r4+132], %r3432;
	ld.shared.u16 	%r3433, [%r4+134];
	add.s32 	%r3434, %r3413, %r3408;
	min.u32 	%r3435, %r3433, %r3434;
	st.shared.u16 	[%r4+134], %r3435;
	ld.shared.u16 	%r3436, [%r4+136];
	add.s32 	%r3437, %r3414, %r3408;
	min.u32 	%r3438, %r3436, %r3437;
	st.shared.u16 	[%r4+136], %r3438;
	ld.shared.u16 	%r3439, [%r4+260];
	add.s32 	%r3440, %r3411, %r3409;
	min.u32 	%r3441, %r3439, %r3440;
	st.shared.u16 	[%r4+260], %r3441;
	ld.shared.u16 	%r3442, [%r4+262];
	add.s32 	%r3443, %r3412, %r3409;
	min.u32 	%r3444, %r3442, %r3443;
	st.shared.u16 	[%r4+262], %r3444;
	ld.shared.u16 	%r3445, [%r4+264];
	add.s32 	%r3446, %r3413, %r3409;
	min.u32 	%r3447, %r3445, %r3446;
	st.shared.u16 	[%r4+264], %r3447;
	ld.shared.u16 	%r3448, [%r4+266];
	add.s32 	%r3449, %r3414, %r3409;
	min.u32 	%r3450, %r3448, %r3449;
	st.shared.u16 	[%r4+266], %r3450;
	ld.shared.u16 	%r3451, [%r4+390];
	add.s32 	%r3452, %r3411, %r3410;
	min.u32 	%r3453, %r3451, %r3452;
	st.shared.u16 	[%r4+390], %r3453;
	ld.shared.u16 	%r3454, [%r4+392];
	add.s32 	%r3455, %r3412, %r3410;
	min.u32 	%r3456, %r3454, %r3455;
	st.shared.u16 	[%r4+392], %r3456;
	ld.shared.u16 	%r3457, [%r4+394];
	add.s32 	%r3458, %r3413, %r3410;
	min.u32 	%r3459, %r3457, %r3458;
	st.shared.u16 	[%r4+394], %r3459;
	ld.shared.u16 	%r3460, [%r4+396];
	add.s32 	%r3461, %r3414, %r3410;
	min.u32 	%r3462, %r3460, %r3461;
	st.shared.u16 	[%r4+396], %r3462;
	bar.sync 	0;
	ld.shared.u16 	%r3463, [%r43+122];
	ld.shared.u16 	%r3464, [%r43+252];
	ld.shared.u16 	%r3465, [%r43+382];
	ld.shared.u16 	%r3466, [%r43+512];
	ld.shared.u16 	%r3467, [%r50+7930];
	ld.shared.u16 	%r3468, [%r50+7932];
	ld.shared.u16 	%r3469, [%r50+7934];
	ld.shared.u16 	%r3470, [%r50+7936];
	ld.shared.u16 	%r3471, [%r4];
	add.s32 	%r3472, %r3467, %r3463;
	min.u32 	%r3473, %r3471, %r3472;
	st.shared.u16 	[%r4], %r3473;
	ld.shared.u16 	%r3474, [%r4+2];
	add.s32 	%r3475, %r3468, %r3463;
	min.u32 	%r3476, %r3474, %r3475;
	st.shared.u16 	[%r4+2], %r3476;
	ld.shared.u16 	%r3477, [%r4+4];
	add.s32 	%r3478, %r3469, %r3463;
	min.u32 	%r3479, %r3477, %r3478;
	st.shared.u16 	[%r4+4], %r3479;
	ld.shared.u16 	%r3480, [%r4+6];
	add.s32 	%r3481, %r3470, %r3463;
	min.u32 	%r3482, %r3480, %r3481;
	st.shared.u16 	[%r4+6], %r3482;
	ld.shared.u16 	%r3483, [%r4+130];
	add.s32 	%r3484, %r3467, %r3464;
	min.u32 	%r3485, %r3483, %r3484;
	st.shared.u16 	[%r4+130], %r3485;
	ld.shared.u16 	%r3486, [%r4+132];
	add.s32 	%r3487, %r3468, %r3464;
	min.u32 	%r3488, %r3486, %r3487;
	st.shared.u16 	[%r4+132], %r3488;
	ld.shared.u16 	%r3489, [%r4+134];
	add.s32 	%r3490, %r3469, %r3464;
	min.u32 	%r3491, %r3489, %r3490;
	st.shared.u16 	[%r4+134], %r3491;
	ld.shared.u16 	%r3492, [%r4+136];
	add.s32 	%r3493, %r3470, %r3464;
	min.u32 	%r3494, %r3492, %r3493;
	st.shared.u16 	[%r4+136], %r3494;
	ld.shared.u16 	%r3495, [%r4+260];
	add.s32 	%r3496, %r3467, %r3465;
	min.u32 	%r3497, %r3495, %r3496;
	st.shared.u16 	[%r4+260], %r3497;
	ld.shared.u16 	%r3498, [%r4+262];
	add.s32 	%r3499, %r3468, %r3465;
	min.u32 	%r3500, %r3498, %r3499;
	st.shared.u16 	[%r4+262], %r3500;
	ld.shared.u16 	%r3501, [%r4+264];
	add.s32 	%r3502, %r3469, %r3465;
	min.u32 	%r3503, %r3501, %r3502;
	st.shared.u16 	[%r4+264], %r3503;
	ld.shared.u16 	%r3504, [%r4+266];
	add.s32 	%r3505, %r3470, %r3465;
	min.u32 	%r3506, %r3504, %r3505;
	st.shared.u16 	[%r4+266], %r3506;
	ld.shared.u16 	%r3507, [%r4+390];
	add.s32 	%r3508, %r3467, %r3466;
	min.u32 	%r3509, %r3507, %r3508;
	st.shared.u16 	[%r4+390], %r3509;
	ld.shared.u16 	%r3510, [%r4+392];
	add.s32 	%r3511, %r3468, %r3466;
	min.u32 	%r3512, %r3510, %r3511;
	st.shared.u16 	[%r4+392], %r3512;
	ld.shared.u16 	%r3513, [%r4+394];
	add.s32 	%r3514, %r3469, %r3466;
	min.u32 	%r3515, %r3513, %r3514;
	st.shared.u16 	[%r4+394], %r3515;
	ld.shared.u16 	%r3516, [%r4+396];
	add.s32 	%r3517, %r3470, %r3466;
	min.u32 	%r3518, %r3516, %r3517;
	st.shared.u16 	[%r4+396], %r3518;
	bar.sync 	0;
	ld.shared.u16 	%r3519, [%r43+124];
	ld.shared.u16 	%r3520, [%r43+254];
	ld.shared.u16 	%r3521, [%r43+384];
	ld.shared.u16 	%r3522, [%r43+514];
	ld.shared.u16 	%r3523, [%r50+8060];
	ld.shared.u16 	%r3524, [%r50+8062];
	ld.shared.u16 	%r3525, [%r50+8064];
	ld.shared.u16 	%r3526, [%r50+8066];
	ld.shared.u16 	%r3527, [%r4];
	add.s32 	%r3528, %r3523, %r3519;
	min.u32 	%r3529, %r3527, %r3528;
	st.shared.u16 	[%r4], %r3529;
	ld.shared.u16 	%r3530, [%r4+2];
	add.s32 	%r3531, %r3524, %r3519;
	min.u32 	%r3532, %r3530, %r3531;
	st.shared.u16 	[%r4+2], %r3532;
	ld.shared.u16 	%r3533, [%r4+4];
	add.s32 	%r3534, %r3525, %r3519;
	min.u32 	%r3535, %r3533, %r3534;
	st.shared.u16 	[%r4+4], %r3535;
	ld.shared.u16 	%r3536, [%r4+6];
	add.s32 	%r3537, %r3526, %r3519;
	min.u32 	%r3538, %r3536, %r3537;
	st.shared.u16 	[%r4+6], %r3538;
	ld.shared.u16 	%r3539, [%r4+130];
	add.s32 	%r3540, %r3523, %r3520;
	min.u32 	%r3541, %r3539, %r3540;
	st.shared.u16 	[%r4+130], %r3541;
	ld.shared.u16 	%r3542, [%r4+132];
	add.s32 	%r3543, %r3524, %r3520;
	min.u32 	%r3544, %r3542, %r3543;
	st.shared.u16 	[%r4+132], %r3544;
	ld.shared.u16 	%r3545, [%r4+134];
	add.s32 	%r3546, %r3525, %r3520;
	min.u32 	%r3547, %r3545, %r3546;
	st.shared.u16 	[%r4+134], %r3547;
	ld.shared.u16 	%r3548, [%r4+136];
	add.s32 	%r3549, %r3526, %r3520;
	min.u32 	%r3550, %r3548, %r3549;
	st.shared.u16 	[%r4+136], %r3550;
	ld.shared.u16 	%r3551, [%r4+260];
	add.s32 	%r3552, %r3523, %r3521;
	min.u32 	%r3553, %r3551, %r3552;
	st.shared.u16 	[%r4+260], %r3553;
	ld.shared.u16 	%r3554, [%r4+262];
	add.s32 	%r3555, %r3524, %r3521;
	min.u32 	%r3556, %r3554, %r3555;
	st.shared.u16 	[%r4+262], %r3556;
	ld.shared.u16 	%r3557, [%r4+264];
	add.s32 	%r3558, %r3525, %r3521;
	min.u32 	%r3559, %r3557, %r3558;
	st.shared.u16 	[%r4+264], %r3559;
	ld.shared.u16 	%r3560, [%r4+266];
	add.s32 	%r3561, %r3526, %r3521;
	min.u32 	%r3562, %r3560, %r3561;
	st.shared.u16 	[%r4+266], %r3562;
	ld.shared.u16 	%r3563, [%r4+390];
	add.s32 	%r3564, %r3523, %r3522;
	min.u32 	%r3565, %r3563, %r3564;
	st.shared.u16 	[%r4+390], %r3565;
	ld.shared.u16 	%r3566, [%r4+392];
	add.s32 	%r3567, %r3524, %r3522;
	min.u32 	%r3568, %r3566, %r3567;
	st.shared.u16 	[%r4+392], %r3568;
	ld.shared.u16 	%r3569, [%r4+394];
	add.s32 	%r3570, %r3525, %r3522;
	min.u32 	%r3571, %r3569, %r3570;
	st.shared.u16 	[%r4+394], %r3571;
	ld.shared.u16 	%r3572, [%r4+396];
	add.s32 	%r3573, %r3526, %r3522;
	min.u32 	%r3574, %r3572, %r3573;
	st.shared.u16 	[%r4+396], %r3574;
	bar.sync 	0;
	ld.shared.u16 	%r3575, [%r43+126];
	ld.shared.u16 	%r3576, [%r43+256];
	ld.shared.u16 	%r3577, [%r43+386];
	ld.shared.u16 	%r3578, [%r43+516];
	ld.shared.u16 	%r3579, [%r50+8190];
	ld.shared.u16 	%r3580, [%r50+8192];
	ld.shared.u16 	%r3581, [%r50+8194];
	ld.shared.u16 	%r3582, [%r50+8196];
	ld.shared.u16 	%r3583, [%r4];
	add.s32 	%r3584, %r3579, %r3575;
	min.u32 	%r3585, %r3583, %r3584;
	st.shared.u16 	[%r4], %r3585;
	ld.shared.u16 	%r3586, [%r4+2];
	add.s32 	%r3587, %r3580, %r3575;
	min.u32 	%r3588, %r3586, %r3587;
	st.shared.u16 	[%r4+2], %r3588;
	ld.shared.u16 	%r3589, [%r4+4];
	add.s32 	%r3590, %r3581, %r3575;
	min.u32 	%r3591, %r3589, %r3590;
	st.shared.u16 	[%r4+4], %r3591;
	ld.shared.u16 	%r3592, [%r4+6];
	add.s32 	%r3593, %r3582, %r3575;
	min.u32 	%r3594, %r3592, %r3593;
	st.shared.u16 	[%r4+6], %r3594;
	ld.shared.u16 	%r3595, [%r4+130];
	add.s32 	%r3596, %r3579, %r3576;
	min.u32 	%r3597, %r3595, %r3596;
	st.shared.u16 	[%r4+130], %r3597;
	ld.shared.u16 	%r3598, [%r4+132];
	add.s32 	%r3599, %r3580, %r3576;
	min.u32 	%r3600, %r3598, %r3599;
	st.shared.u16 	[%r4+132], %r3600;
	ld.shared.u16 	%r3601, [%r4+134];
	add.s32 	%r3602, %r3581, %r3576;
	min.u32 	%r3603, %r3601, %r3602;
	st.shared.u16 	[%r4+134], %r3603;
	ld.shared.u16 	%r3604, [%r4+136];
	add.s32 	%r3605, %r3582, %r3576;
	min.u32 	%r3606, %r3604, %r3605;
	st.shared.u16 	[%r4+136], %r3606;
	ld.shared.u16 	%r3607, [%r4+260];
	add.s32 	%r3608, %r3579, %r3577;
	min.u32 	%r3609, %r3607, %r3608;
	st.shared.u16 	[%r4+260], %r3609;
	ld.shared.u16 	%r3610, [%r4+262];
	add.s32 	%r3611, %r3580, %r3577;
	min.u32 	%r3612, %r3610, %r3611;
	st.shared.u16 	[%r4+262], %r3612;
	ld.shared.u16 	%r3613, [%r4+264];
	add.s32 	%r3614, %r3581, %r3577;
	min.u32 	%r3615, %r3613, %r3614;
	st.shared.u16 	[%r4+264], %r3615;
	ld.shared.u16 	%r3616, [%r4+266];
	add.s32 	%r3617, %r3582, %r3577;
	min.u32 	%r3618, %r3616, %r3617;
	st.shared.u16 	[%r4+266], %r3618;
	ld.shared.u16 	%r3619, [%r4+390];
	add.s32 	%r3620, %r3579, %r3578;
	min.u32 	%r3621, %r3619, %r3620;
	st.shared.u16 	[%r4+390], %r3621;
	ld.shared.u16 	%r3622, [%r4+392];
	add.s32 	%r3623, %r3580, %r3578;
	min.u32 	%r3624, %r3622, %r3623;
	st.shared.u16 	[%r4+392], %r3624;
	ld.shared.u16 	%r3625, [%r4+394];
	add.s32 	%r3626, %r3581, %r3578;
	min.u32 	%r3627, %r3625, %r3626;
	st.shared.u16 	[%r4+394], %r3627;
	ld.shared.u16 	%r3628, [%r4+396];
	add.s32 	%r3629, %r3582, %r3578;
	min.u32 	%r3630, %r3628, %r3629;
	st.shared.u16 	[%r4+396], %r3630;
	bar.sync 	0;
	not.pred 	%p9, %p1;
	@%p9 bra 	$L__BB0_10;
	ld.shared.u16 	%rs17, [%r4];
	ld.shared.u16 	%rs18, [%r4+2];
	ld.shared.u16 	%rs19, [%r4+4];
	ld.shared.u16 	%rs20, [%r4+6];
	st.global.v4.u16 	[%rd2], {%rs17, %rs18, %rs19, %rs20};
$L__BB0_10:
	not.pred 	%p10, %p2;
	@%p10 bra 	$L__BB0_12;
	ld.shared.u16 	%rs21, [%r6];
	ld.shared.u16 	%rs22, [%r7];
	ld.shared.u16 	%rs23, [%r8];
	ld.shared.u16 	%rs24, [%r9];
	st.global.v4.u16 	[%rd3], {%rs21, %rs22, %rs23, %rs24};
$L__BB0_12:
	not.pred 	%p11, %p3;
	@%p11 bra 	$L__BB0_14;
	ld.shared.u16 	%rs25, [%r10];
	ld.shared.u16 	%rs26, [%r11];
	ld.shared.u16 	%rs27, [%r12];
	ld.shared.u16 	%rs28, [%r13];
	st.global.v4.u16 	[%rd4], {%rs25, %rs26, %rs27, %rs28};
$L__BB0_14:
	not.pred 	%p12, %p4;
	@%p12 bra 	$L__BB0_16;
	ld.shared.u16 	%rs29, [%r5];
	ld.shared.u16 	%rs30, [%r14];
	ld.shared.u16 	%rs31, [%r15];
	ld.shared.u16 	%rs32, [%r16];
	st.global.v4.u16 	[%rd5], {%rs29, %rs30, %rs31, %rs32};
$L__BB0_16:
	ret;

}
	// .globl	_Z13phase2_kernelPtiiii
.visible .entry _Z13phase2_kernelPtiiii(
	.param .u64 .ptr .align 1 _Z13phase2_kernelPtiiii_param_0,
	.param .u32 _Z13phase2_kernelPtiiii_param_1,
	.param .u32 _Z13phase2_kernelPtiiii_param_2,
	.param .u32 _Z13phase2_kernelPtiiii_param_3,
	.param .u32 _Z13phase2_kernelPtiiii_param_4
)
{
	.reg .pred 	%p<4>;
	.reg .b16 	%rs<49>;
	.reg .b32 	%r<5209>;
	.reg .b64 	%rd<18>;
	// demoted variable
	.shared .align 2 .b8 _ZZ13phase2_kernelPtiiiiE5pivot[8320];
	// demoted variable
	.shared .align 2 .b8 _ZZ13phase2_kernelPtiiiiE6target[8320];
	ld.param.u32 	%r69, [_Z13phase2_kernelPtiiii_param_2];
	ld.param.u32 	%r71, [_Z13phase2_kernelPtiiii_param_4];
	mov.u32 	%r72, %ctaid.x;
	add.s32 	%r1, %r71, %r72;
	setp.eq.s32 	%p1, %r1, %r69;
	@%p1 bra 	$L__BB1_5;
	ld.param.u32 	%r5192, [_Z13phase2_kernelPtiiii_param_3];
	ld.param.u32 	%r5190, [_Z13phase2_kernelPtiiii_param_1];
	ld.param.u64 	%rd17, [_Z13phase2_kernelPtiiii_param_0];
	mov.u32 	%r73, %tid.y;
	shl.b32 	%r74, %r73, 2;
	cvta.to.global.u64 	%rd4, %rd17;
	shl.b32 	%r75, %r69, 6;
	add.s32 	%r76, %r75, %r74;
	mov.u32 	%r77, %tid.x;
	shl.b32 	%r78, %r77, 2;
	add.s32 	%r79, %r75, %r78;
	setp.ne.s32 	%p2, %r5192, 0;
	setp.eq.s32 	%p3, %r5192, 0;
	selp.b32 	%r80, %r1, %r69, %p3;
	selp.b32 	%r81, %r69, %r1, %p3;
	shl.b32 	%r82, %r81, 6;
	add.s32 	%r83, %r82, %r74;
	shl.b32 	%r84, %r80, 6;
	add.s32 	%r85, %r84, %r78;
	mad.lo.s32 	%r86, %r76, %r5190, %r79;
	mul.wide.s32 	%rd5, %r86, 2;
	add.s64 	%rd6, %rd4, %rd5;
	ld.global.v4.u16 	{%rs1, %rs2, %rs3, %rs4}, [%rd6];
	mul.lo.s32 	%r87, %r73, 520;
	mov.u32 	%r88, _ZZ13phase2_kernelPtiiiiE5pivot;
	add.s32 	%r2, %r88, %r87;
	shl.b32 	%r89, %r77, 3;
	add.s32 	%r90, %r2, %r89;
	st.shared.u16 	[%r90], %rs1;
	st.shared.u16 	[%r90+2], %rs2;
	st.shared.u16 	[%r90+4], %rs3;
	st.shared.u16 	[%r90+6], %rs4;
	mul.wide.s32 	%rd7, %r5190, 2;
	add.s64 	%rd8, %rd6, %rd7;
	ld.global.v4.u16 	{%rs5, %rs6, %rs7, %rs8}, [%rd8];
	st.shared.u16 	[%r90+130], %rs5;
	st.shared.u16 	[%r90+132], %rs6;
	st.shared.u16 	[%r90+134], %rs7;
	st.shared.u16 	[%r90+136], %rs8;
	add.s64 	%rd9, %rd8, %rd7;
	ld.global.v4.u16 	{%rs9, %rs10, %rs11, %rs12}, [%rd9];
	st.shared.u16 	[%r90+260], %rs9;
	st.shared.u16 	[%r90+262], %rs10;
	st.shared.u16 	[%r90+264], %rs11;
	st.shared.u16 	[%r90+266], %rs12;
	add.s64 	%rd10, %rd9, %rd7;
	ld.global.v4.u16 	{%rs13, %rs14, %rs15, %rs16}, [%rd10];
	st.shared.u16 	[%r90+390], %rs13;
	st.shared.u16 	[%r90+392], %rs14;
	st.shared.u16 	[%r90+394], %rs15;
	st.shared.u16 	[%r90+396], %rs16;
	mad.lo.s32 	%r91, %r83, %r5190, %r85;
	mul.wide.s32 	%rd11, %r91, 2;
	add.s64 	%rd1, %rd4, %rd11;
	ld.global.v4.u16 	{%rs17, %rs18, %rs19, %rs20}, [%rd1];
	mov.u32 	%r92, _ZZ13phase2_kernelPtiiiiE6target;
	add.s32 	%r3, %r92, %r87;
	add.s32 	%r93, %r3, %r89;
	st.shared.u16 	[%r93], %rs17;
	st.shared.u16 	[%r93+2], %rs18;
	st.shared.u16 	[%r93+4], %rs19;
	st.shared.u16 	[%r93+6], %rs20;
	add.s64 	%rd2, %rd1, %rd7;
	ld.global.v4.u16 	{%rs21, %rs22, %rs23, %rs24}, [%rd2];
	st.shared.u16 	[%r93+130], %rs21;
	st.shared.u16 	[%r93+132], %rs22;
	st.shared.u16 	[%r93+134], %rs23;
	st.shared.u16 	[%r93+136], %rs24;
	add.s64 	%rd12, %rd2, %rd7;
	ld.global.v4.u16 	{%rs25, %rs26, %rs27, %rs28}, [%rd12];
	st.shared.u16 	[%r93+260], %rs25;
	st.shared.u16 	[%r93+262], %rs26;
	st.shared.u16 	[%r93+264], %rs27;
	st.shared.u16 	[%r93+266], %rs28;
	add.s64 	%rd13, %rd12, %rd7;
	ld.global.v4.u16 	{%rs29, %rs30, %rs31, %rs32}, [%rd13];
	st.shared.u16 	[%r93+390], %rs29;
	st.shared.u16 	[%r93+392], %rs30;
	st.shared.u16 	[%r93+394], %rs31;
	st.shared.u16 	[%r93+396], %rs32;
	bar.sync 	0;
	ld.shared.u16 	%r4, [%r93];
	ld.shared.u16 	%r5, [%r93+2];
	ld.shared.u16 	%r6, [%r93+4];
	ld.shared.u16 	%r7, [%r93+6];
	ld.shared.u16 	%r8, [%r93+130];
	ld.shared.u16 	%r9, [%r93+132];
	ld.shared.u16 	%r10, [%r93+134];
	ld.shared.u16 	%r11, [%r93+136];
	ld.shared.u16 	%r12, [%r93+260];
	ld.shared.u16 	%r13, [%r93+262];
	ld.shared.u16 	%r14, [%r93+264];
	ld.shared.u16 	%r15, [%r93+266];
	ld.shared.u16 	%r16, [%r93+390];
	ld.shared.u16 	%r17, [%r93+392];
	ld.shared.u16 	%r18, [%r93+394];
	ld.shared.u16 	%r19, [%r93+396];
	@%p2 bra 	$L__BB1_3;
	ld.shared.u16 	%r2642, [%r2];
	ld.shared.u16 	%r2643, [%r2+130];
	ld.shared.u16 	%r2644, [%r2+260];
	ld.shared.u16 	%r2645, [%r2+390];
	mov.u32 	%r2646, %tid.x;
	shl.b32 	%r2647, %r2646, 3;
	mov.u32 	%r2648, _ZZ13phase2_kernelPtiiiiE6target;
	add.s32 	%r2649, %r2648, %r2647;
	ld.shared.u16 	%r2650, [%r2649];
	ld.shared.u16 	%r2651, [%r2649+2];
	ld.shared.u16 	%r2652, [%r2649+4];
	ld.shared.u16 	%r2653, [%r2649+6];
	add.s32 	%r2654, %r2650, %r2642;
	min.u32 	%r2655, %r4, %r2654;
	add.s32 	%r2656, %r2651, %r2642;
	min.u32 	%r2657, %r5, %r2656;
	add.s32 	%r2658, %r2652, %r2642;
	min.u32 	%r2659, %r6, %r2658;
	add.s32 	%r2660, %r2653, %r2642;
	min.u32 	%r2661, %r7, %r2660;
	add.s32 	%r2662, %r2650, %r2643;
	min.u32 	%r2663, %r8, %r2662;
	add.s32 	%r2664, %r2651, %r2643;
	min.u32 	%r2665, %r9, %r2664;
	add.s32 	%r2666, %r2652, %r2643;
	min.u32 	%r2667, %r10, %r2666;
	add.s32 	%r2668, %r2653, %r2643;
	min.u32 	%r2669, %r11, %r2668;
	add.s32 	%r2670, %r2650, %r2644;
	min.u32 	%r2671, %r12, %r2670;
	add.s32 	%r2672, %r2651, %r2644;
	min.u32 	%r2673, %r13, %r2672;
	add.s32 	%r2674, %r2652, %r2644;
	min.u32 	%r2675, %r14, %r2674;
	add.s32 	%r2676, %r2653, %r2644;
	min.u32 	%r2677, %r15, %r2676;
	add.s32 	%r2678, %r2650, %r2645;
	min.u32 	%r2679, %r16, %r2678;
	add.s32 	%r2680, %r2651, %r2645;
	min.u32 	%r2681, %r17, %r2680;
	add.s32 	%r2682, %r2652, %r2645;
	min.u32 	%r2683, %r18, %r2682;
	add.s32 	%r2684, %r2653, %r2645;
	min.u32 	%r2685, %r19, %r2684;
	ld.shared.u16 	%r2686, [%r2+2];
	ld.shared.u16 	%r2687, [%r2+132];
	ld.shared.u16 	%r2688, [%r2+262];
	ld.shared.u16 	%r2689, [%r2+392];
	ld.shared.u16 	%r2690, [%r2649+130];
	ld.shared.u16 	%r2691, [%r2649+132];
	ld.shared.u16 	%r2692, [%r2649+134];
	ld.shared.u16 	%r2693, [%r2649+136];
	add.s32 	%r2694, %r2690, %r2686;
	min.u32 	%r2695, %r2655, %r2694;
	add.s32 	%r2696, %r2691, %r2686;
	min.u32 	%r2697, %r2657, %r2696;
	add.s32 	%r2698, %r2692, %r2686;
	min.u32 	%r2699, %r2659, %r2698;
	add.s32 	%r2700, %r2693, %r2686;
	min.u32 	%r2701, %r2661, %r2700;
	add.s32 	%r2702, %r2690, %r2687;
	min.u32 	%r2703, %r2663, %r2702;
	add.s32 	%r2704, %r2691, %r2687;
	min.u32 	%r2705, %r2665, %r2704;
	add.s32 	%r2706, %r2692, %r2687;
	min.u32 	%r2707, %r2667, %r2706;
	add.s32 	%r2708, %r2693, %r2687;
	min.u32 	%r2709, %r2669, %r2708;
	add.s32 	%r2710, %r2690, %r2688;
	min.u32 	%r2711, %r2671, %r2710;
	add.s32 	%r2712, %r2691, %r2688;
	min.u32 	%r2713, %r2673, %r2712;
	add.s32 	%r2714, %r2692, %r2688;
	min.u32 	%r2715, %r2675, %r2714;
	add.s32 	%r2716, %r2693, %r2688;
	min.u32 	%r2717, %r2677, %r2716;
	add.s32 	%r2718, %r2690, %r2689;
	min.u32 	%r2719, %r2679, %r2718;
	add.s32 	%r2720, %r2691, %r2689;
	min.u32 	%r2721, %r2681, %r2720;
	add.s32 	%r2722, %r2692, %r2689;
	min.u32 	%r2723, %r2683, %r2722;
	add.s32 	%r2724, %r2693, %r2689;
	min.u32 	%r2725, %r2685, %r2724;
	ld.shared.u16 	%r2726, [%r2+4];
	ld.shared.u16 	%r2727, [%r2+134];
	ld.shared.u16 	%r2728, [%r2+264];
	ld.shared.u16 	%r2729, [%r2+394];
	ld.shared.u16 	%r2730, [%r2649+260];
	ld.shared.u16 	%r2731, [%r2649+262];
	ld.shared.u16 	%r2732, [%r2649+264];
	ld.shared.u16 	%r2733, [%r2649+266];
	add.s32 	%r2734, %r2730, %r2726;
	min.u32 	%r2735, %r2695, %r2734;
	add.s32 	%r2736, %r2731, %r2726;
	min.u32 	%r2737, %r2697, %r2736;
	add.s32 	%r2738, %r2732, %r2726;
	min.u32 	%r2739, %r2699, %r2738;
	add.s32 	%r2740, %r2733, %r2726;
	min.u32 	%r2741, %r2701, %r2740;
	add.s32 	%r2742, %r2730, %r2727;
	min.u32 	%r2743, %r2703, %r2742;
	add.s32 	%r2744, %r2731, %r2727;
	min.u32 	%r2745, %r2705, %r2744;
	add.s32 	%r2746, %r2732, %r2727;
	min.u32 	%r2747, %r2707, %r2746;
	add.s32 	%r2748, %r2733, %r2727;
	min.u32 	%r2749, %r2709, %r2748;
	add.s32 	%r2750, %r2730, %r2728;
	min.u32 	%r2751, %r2711, %r2750;
	add.s32 	%r2752, %r2731, %r2728;
	min.u32 	%r2753, %r2713, %r2752;
	add.s32 	%r2754, %r2732, %r2728;
	min.u32 	%r2755, %r2715, %r2754;
	add.s32 	%r2756, %r2733, %r2728;
	min.u32 	%r2757, %r2717, %r2756;
	add.s32 	%r2758, %r2730, %r2729;
	min.u32 	%r2759, %r2719, %r2758;
	add.s32 	%r2760, %r2731, %r2729;
	min.u32 	%r2761, %r2721, %r2760;
	add.s32 	%r2762, %r2732, %r2729;
	min.u32 	%r2763, %r2723, %r2762;
	add.s32 	%r2764, %r2733, %r2729;
	min.u32 	%r2765, %r2725, %r2764;
	ld.shared.u16 	%r2766, [%r2+6];
	ld.shared.u16 	%r2767, [%r2+136];
	ld.shared.u16 	%r2768, [%r2+266];
	ld.shared.u16 	%r2769, [%r2+396];
	ld.shared.u16 	%r2770, [%r2649+390];
	ld.shared.u16 	%r2771, [%r2649+392];
	ld.shared.u16 	%r2772, [%r2649+394];
	ld.shared.u16 	%r2773, [%r2649+396];
	add.s32 	%r2774, %r2770, %r2766;
	min.u32 	%r2775, %r2735, %r2774;
	add.s32 	%r2776, %r2771, %r2766;
	min.u32 	%r2777, %r2737, %r2776;
	add.s32 	%r2778, %r2772, %r2766;
	min.u32 	%r2779, %r2739, %r2778;
	add.s32 	%r2780, %r2773, %r2766;
	min.u32 	%r2781, %r2741, %r2780;
	add.s32 	%r2782, %r2770, %r2767;
	min.u32 	%r2783, %r2743, %r2782;
	add.s32 	%r2784, %r2771, %r2767;
	min.u32 	%r2785, %r2745, %r2784;
	add.s32 	%r2786, %r2772, %r2767;
	min.u32 	%r2787, %r2747, %r2786;
	add.s32 	%r2788, %r2773, %r2767;
	min.u32 	%r2789, %r2749, %r2788;
	add.s32 	%r2790, %r2770, %r2768;
	min.u32 	%r2791, %r2751, %r2790;
	add.s32 	%r2792, %r2771, %r2768;
	min.u32 	%r2793, %r2753, %r2792;
	add.s32 	%r2794, %r2772, %r2768;
	min.u32 	%r2795, %r2755, %r2794;
	add.s32 	%r2796, %r2773, %r2768;
	min.u32 	%r2797, %r2757, %r2796;
	add.s32 	%r2798, %r2770, %r2769;
	min.u32 	%r2799, %r2759, %r2798;
	add.s32 	%r2800, %r2771, %r2769;
	min.u32 	%r2801, %r2761, %r2800;
	add.s32 	%r2802, %r2772, %r2769;
	min.u32 	%r2803, %r2763, %r2802;
	add.s32 	%r2804, %r2773, %r2769;
	min.u32 	%r2805, %r2765, %r2804;
	ld.shared.u16 	%r2806, [%r2+8];
	ld.shared.u16 	%r2807, [%r2+138];
	ld.shared.u16 	%r2808, [%r2+268];
	ld.shared.u16 	%r2809, [%r2+398];
	ld.shared.u16 	%r2810, [%r2649+520];
	ld.shared.u16 	%r2811, [%r2649+522];
	ld.shared.u16 	%r2812, [%r2649+524];
	ld.shared.u16 	%r2813, [%r2649+526];
	add.s32 	%r2814, %r2810, %r2806;
	min.u32 	%r2815, %r2775, %r2814;
	add.s32 	%r2816, %r2811, %r2806;
	min.u32 	%r2817, %r2777, %r2816;
	add.s32 	%r2818, %r2812, %r2806;
	min.u32 	%r2819, %r2779, %r2818;
	add.s32 	%r2820, %r2813, %r2806;
	min.u32 	%r2821, %r2781, %r2820;
	add.s32 	%r2822, %r2810, %r2807;
	min.u32 	%r2823, %r2783, %r2822;
	add.s32 	%r2824, %r2811, %r2807;
	min.u32 	%r2825, %r2785, %r2824;
	add.s32 	%r2826, %r2812, %r2807;
	min.u32 	%r2827, %r2787, %r2826;
	add.s32 	%r2828, %r2813, %r2807;
	min.u32 	%r2829, %r2789, %r2828;
	add.s32 	%r2830, %r2810, %r2808;
	min.u32 	%r2831, %r2791, %r2830;
	add.s32 	%r2832, %r2811, %r2808;
	min.u32 	%r2833, %r2793, %r2832;
	add.s32 	%r2834, %r2812, %r2808;
	min.u32 	%r2835, %r2795, %r2834;
	add.s32 	%r2836, %r2813, %r2808;
	min.u32 	%r2837, %r2797, %r2836;
	add.s32 	%r2838, %r2810, %r2809;
	min.u32 	%r2839, %r2799, %r2838;
	add.s32 	%r2840, %r2811, %r2809;
	min.u32 	%r2841, %r2801, %r2840;
	add.s32 	%r2842, %r2812, %r2809;
	min.u32 	%r2843, %r2803, %r2842;
	add.s32 	%r2844, %r2813, %r2809;
	min.u32 	%r2845, %r2805, %r2844;
	ld.shared.u16 	%r2846, [%r2+10];
	ld.shared.u16 	%r2847, [%r2+140];
	ld.shared.u16 	%r2848, [%r2+270];
	ld.shared.u16 	%r2849, [%r2+400];
	ld.shared.u16 	%r2850, [%r2649+650];
	ld.shared.u16 	%r2851, [%r2649+652];
	ld.shared.u16 	%r2852, [%r2649+654];
	ld.shared.u16 	%r2853, [%r2649+656];
	add.s32 	%r2854, %r2850, %r2846;
	min.u32 	%r2855, %r2815, %r2854;
	add.s32 	%r2856, %r2851, %r2846;
	min.u32 	%r2857, %r2817, %r2856;
	add.s32 	%r2858, %r2852, %r2846;
	min.u32 	%r2859, %r2819, %r2858;
	add.s32 	%r2860, %r2853, %r2846;
	min.u32 	%r2861, %r2821, %r2860;
	add.s32 	%r2862, %r2850, %r2847;
	min.u32 	%r2863, %r2823, %r2862;
	add.s32 	%r2864, %r2851, %r2847;
	min.u32 	%r2865, %r2825, %r2864;
	add.s32 	%r2866, %r2852, %r2847;
	min.u32 	%r2867, %r2827, %r2866;
	add.s32 	%r2868, %r2853, %r2847;
	min.u32 	%r2869, %r2829, %r2868;
	add.s32 	%r2870, %r2850, %r2848;
	min.u32 	%r2871, %r2831, %r2870;
	add.s32 	%r2872, %r2851, %r2848;
	min.u32 	%r2873, %r2833, %r2872;
	add.s32 	%r2874, %r2852, %r2848;
	min.u32 	%r2875, %r2835, %r2874;
	add.s32 	%r2876, %r2853, %r2848;
	min.u32 	%r2877, %r2837, %r2876;
	add.s32 	%r2878, %r2850, %r2849;
	min.u32 	%r2879, %r2839, %r2878;
	add.s32 	%r2880, %r2851, %r2849;
	min.u32 	%r2881, %r2841, %r2880;
	add.s32 	%r2882, %r2852, %r2849;
	min.u32 	%r2883, %r2843, %r2882;
	add.s32 	%r2884, %r2853, %r2849;
	min.u32 	%r2885, %r2845, %r2884;
	ld.shared.u16 	%r2886, [%r2+12];
	ld.shared.u16 	%r2887, [%r2+142];
	ld.shared.u16 	%r2888, [%r2+272];
	ld.shared.u16 	%r2889, [%r2+402];
	ld.shared.u16 	%r2890, [%r2649+780];
	ld.shared.u16 	%r2891, [%r2649+782];
	ld.shared.u16 	%r2892, [%r2649+784];
	ld.shared.u16 	%r2893, [%r2649+786];
	add.s32 	%r2894, %r2890, %r2886;
	min.u32 	%r2895, %r2855, %r2894;
	add.s32 	%r2896, %r2891, %r2886;
	min.u32 	%r2897, %r2857, %r2896;
	add.s32 	%r2898, %r2892, %r2886;
	min.u32 	%r2899, %r2859, %r2898;
	add.s32 	%r2900, %r2893, %r2886;
	min.u32 	%r2901, %r2861, %r2900;
	add.s32 	%r2902, %r2890, %r2887;
	min.u32 	%r2903, %r2863, %r2902;
	add.s32 	%r2904, %r2891, %r2887;
	min.u32 	%r2905, %r2865, %r2904;
	add.s32 	%r2906, %r2892, %r2887;
	min.u32 	%r2907, %r2867, %r2906;
	add.s32 	%r2908, %r2893, %r2887;
	min.u32 	%r2909, %r2869, %r2908;
	add.s32 	%r2910, %r2890, %r2888;
	min.u32 	%r2911, %r2871, %r2910;
	add.s32 	%r2912, %r2891, %r2888;
	min.u32 	%r2913, %r2873, %r2912;
	add.s32 	%r2914, %r2892, %r2888;
	min.u32 	%r2915, %r2875, %r2914;
	add.s32 	%r2916, %r2893, %r2888;
	min.u32 	%r2917, %r2877, %r2916;
	add.s32 	%r2918, %r2890, %r2889;
	min.u32 	%r2919, %r2879, %r2918;
	add.s32 	%r2920, %r2891, %r2889;
	min.u32 	%r2921, %r2881, %r2920;
	add.s32 	%r2922, %r2892, %r2889;
	min.u32 	%r2923, %r2883, %r2922;
	add.s32 	%r2924, %r2893, %r2889;
	min.u32 	%r2925, %r2885, %r2924;
	ld.shared.u16 	%r2926, [%r2+14];
	ld.shared.u16 	%r2927, [%r2+144];
	ld.shared.u16 	%r2928, [%r2+274];
	ld.shared.u16 	%r2929, [%r2+404];
	ld.shared.u16 	%r2930, [%r2649+910];
	ld.shared.u16 	%r2931, [%r2649+912];
	ld.shared.u16 	%r2932, [%r2649+914];
	ld.shared.u16 	%r2933, [%r2649+916];
	add.s32 	%r2934, %r2930, %r2926;
	min.u32 	%r2935, %r2895, %r2934;
	add.s32 	%r2936, %r2931, %r2926;
	min.u32 	%r2937, %r2897, %r2936;
	add.s32 	%r2938, %r2932, %r2926;
	min.u32 	%r2939, %r2899, %r2938;
	add.s32 	%r2940, %r2933, %r2926;
	min.u32 	%r2941, %r2901, %r2940;
	add.s32 	%r2942, %r2930, %r2927;
	min.u32 	%r2943, %r2903, %r2942;
	add.s32 	%r2944, %r2931, %r2927;
	min.u32 	%r2945, %r2905, %r2944;
	add.s32 	%r2946, %r2932, %r2927;
	min.u32 	%r2947, %r2907, %r2946;
	add.s32 	%r2948, %r2933, %r2927;
	min.u32 	%r2949, %r2909, %r2948;
	add.s32 	%r2950, %r2930, %r2928;
	min.u32 	%r2951, %r2911, %r2950;
	add.s32 	%r2952, %r2931, %r2928;
	min.u32 	%r2953, %r2913, %r2952;
	add.s32 	%r2954, %r2932, %r2928;
	min.u32 	%r2955, %r2915, %r2954;
	add.s32 	%r2956, %r2933, %r2928;
	min.u32 	%r2957, %r2917, %r2956;
	add.s32 	%r2958, %r2930, %r2929;
	min.u32 	%r2959, %r2919, %r2958;
	add.s32 	%r2960, %r2931, %r2929;
	min.u32 	%r2961, %r2921, %r2960;
	add.s32 	%r2962, %r2932, %r2929;
	min.u32 	%r2963, %r2923, %r2962;
	add.s32 	%r2964, %r2933, %r2929;
	min.u32 	%r2965, %r2925, %r2964;
	ld.shared.u16 	%r2966, [%r2+16];
	ld.shared.u16 	%r2967, [%r2+146];
	ld.shared.u16 	%r2968, [%r2+276];
	ld.shared.u16 	%r2969, [%r2+406];
	ld.shared.u16 	%r2970, [%r2649+1040];
	ld.shared.u16 	%r2971, [%r2649+1042];
	ld.shared.u16 	%r2972, [%r2649+1044];
	ld.shared.u16 	%r2973, [%r2649+1046];
	add.s32 	%r2974, %r2970, %r2966;
	min.u32 	%r2975, %r2935, %r2974;
	add.s32 	%r2976, %r2971, %r2966;
	min.u32 	%r2977, %r2937, %r2976;
	add.s32 	%r2978, %r2972, %r2966;
	min.u32 	%r2979, %r2939, %r2978;
	add.s32 	%r2980, %r2973, %r2966;
	min.u32 	%r2981, %r2941, %r2980;
	add.s32 	%r2982, %r2970, %r2967;
	min.u32 	%r2983, %r2943, %r2982;
	add.s32 	%r2984, %r2971, %r2967;
	min.u32 	%r2985, %r2945, %r2984;
	add.s32 	%r2986, %r2972, %r2967;
	min.u32 	%r2987, %r2947, %r2986;
	add.s32 	%r2988, %r2973, %r2967;
	min.u32 	%r2989, %r2949, %r2988;
	add.s32 	%r2990, %r2970, %r2968;
	min.u32 	%r2991, %r2951, %r2990;
	add.s32 	%r2992, %r2971, %r2968;
	min.u32 	%r2993, %r2953, %r2992;
	add.s32 	%r2994, %r2972, %r2968;
	min.u32 	%r2995, %r2955, %r2994;
	add.s32 	%r2996, %r2973, %r2968;
	min.u32 	%r2997, %r2957, %r2996;
	add.s32 	%r2998, %r2970, %r2969;
	min.u32 	%r2999, %r2959, %r2998;
	add.s32 	%r3000, %r2971, %r2969;
	min.u32 	%r3001, %r2961, %r3000;
	add.s32 	%r3002, %r2972, %r2969;
	min.u32 	%r3003, %r2963, %r3002;
	add.s32 	%r3004, %r2973, %r2969;
	min.u32 	%r3005, %r2965, %r3004;
	ld.shared.u16 	%r3006, [%r2+18];
	ld.shared.u16 	%r3007, [%r2+148];
	ld.shared.u16 	%r3008, [%r2+278];
	ld.shared.u16 	%r3009, [%r2+408];
	ld.shared.u16 	%r3010, [%r2649+1170];
	ld.shared.u16 	%r3011, [%r2649+1172];
	ld.shared.u16 	%r3012, [%r2649+1174];
	ld.shared.u16 	%r3013, [%r2649+1176];
	add.s32 	%r3014, %r3010, %r3006;
	min.u32 	%r3015, %r2975, %r3014;
	add.s32 	%r3016, %r3011, %r3006;
	min.u32 	%r3017, %r2977, %r3016;
	add.s32 	%r3018, %r3012, %r3006;
	min.u32 	%r3019, %r2979, %r3018;
	add.s32 	%r3020, %r3013, %r3006;
	min.u32 	%r3021, %r2981, %r3020;
	add.s32 	%r3022, %r3010, %r3007;
	min.u32 	%r3023, %r2983, %r3022;
	add.s32 	%r3024, %r3011, %r3007;
	min.u32 	%r3025, %r2985, %r3024;
	add.s32 	%r3026, %r3012, %r3007;
	min.u32 	%r3027, %r2987, %r3026;
	add.s32 	%r3028, %r3013, %r3007;
	min.u32 	%r3029, %r2989, %r3028;
	add.s32 	%r3030, %r3010, %r3008;
	min.u32 	%r3031, %r2991, %r3030;
	add.s32 	%r3032, %r3011, %r3008;
	min.u32 	%r3033, %r2993, %r3032;
	add.s32 	%r3034, %r3012, %r3008;
	min.u32 	%r3035, %r2995, %r3034;
	add.s32 	%r3036, %r3013, %r3008;
	min.u32 	%r3037, %r2997, %r3036;
	add.s32 	%r3038, %r3010, %r3009;
	min.u32 	%r3039, %r2999, %r3038;
	add.s32 	%r3040, %r3011, %r3009;
	min.u32 	%r3041, %r3001, %r3040;
	add.s32 	%r3042, %r3012, %r3009;
	min.u32 	%r3043, %r3003, %r3042;
	add.s32 	%r3044, %r3013, %r3009;
	min.u32 	%r3045, %r3005, %r3044;
	ld.shared.u16 	%r3046, [%r2+20];
	ld.shared.u16 	%r3047, [%r2+150];
	ld.shared.u16 	%r3048, [%r2+280];
	ld.shared.u16 	%r3049, [%r2+410];
	ld.shared.u16 	%r3050, [%r2649+1300];
	ld.shared.u16 	%r3051, [%r2649+1302];
	ld.shared.u16 	%r3052, [%r2649+1304];
	ld.shared.u16 	%r3053, [%r2649+1306];
	add.s32 	%r3054, %r3050, %r3046;
	min.u32 	%r3055, %r3015, %r3054;
	add.s32 	%r3056, %r3051, %r3046;
	min.u32 	%r3057, %r3017, %r3056;
	add.s32 	%r3058, %r3052, %r3046;
	min.u32 	%r3059, %r3019, %r3058;
	add.s32 	%r3060, %r3053, %r3046;
	min.u32 	%r3061, %r3021, %r3060;
	add.s32 	%r3062, %r3050, %r3047;
	min.u32 	%r3063, %r3023, %r3062;
	add.s32 	%r3064, %r3051, %r3047;
	min.u32 	%r3065, %r3025, %r3064;
	add.s32 	%r3066, %r3052, %r3047;
	min.u32 	%r3067, %r3027, %r3066;
	add.s32 	%r3068, %r3053, %r3047;
	min.u32 	%r3069, %r3029, %r3068;
	add.s32 	%r3070, %r3050, %r3048;
	min.u32 	%r3071, %r3031, %r3070;
	add.s32 	%r3072, %r3051, %r3048;
	min.u32 	%r3073, %r3033, %r3072;
	add.s32 	%r3074, %r3052, %r3048;
	min.u32 	%r3075, %r3035, %r3074;
	add.s32 	%r3076, %r3053, %r3048;
	min.u32 	%r3077, %r3037, %r3076;
	add.s32 	%r3078, %r3050, %r3049;
	min.u32 	%r3079, %r3039, %r3078;
	add.s32 	%r3080, %r3051, %r3049;
	min.u32 	%r3081, %r3041, %r3080;
	add.s32 	%r3082, %r3052, %r3049;
	min.u32 	%r3083, %r3043, %r3082;
	add.s32 	%r3084, %r3053, %r3049;
	min.u32 	%r3085, %r3045, %r3084;
	ld.shared.u16 	%r3086, [%r2+22];
	ld.shared.u16 	%r3087, [%r2+152];
	ld.shared.u16 	%r3088, [%r2+282];
	ld.shared.u16 	%r3089, [%r2+412];
	ld.shared.u16 	%r3090, [%r2649+1430];
	ld.shared.u16 	%r3091, [%r2649+1432];
	ld.shared.u16 	%r3092, [%r2649+1434];
	ld.shared.u16 	%r3093, [%r2649+1436];
	add.s32 	%r3094, %r3090, %r3086;
	min.u32 	%r3095, %r3055, %r3094;
	add.s32 	%r3096, %r3091, %r3086;
	min.u32 	%r3097, %r3057, %r3096;
	add.s32 	%r3098, %r3092, %r3086;
	min.u32 	%r3099, %r3059, %r3098;
	add.s32 	%r3100, %r3093, %r3086;
	min.u32 	%r3101, %r3061, %r3100;
	add.s32 	%r3102, %r3090, %r3087;
	min.u32 	%r3103, %r3063, %r3102;
	add.s32 	%r3104, %r3091, %r3087;
	min.u32 	%r3105, %r3065, %r3104;
	add.s32 	%r3106, %r3092, %r3087;
	min.u32 	%r3107, %r3067, %r3106;
	add.s32 	%r3108, %r3093, %r3087;
	min.u32 	%r3109, %r3069, %r3108;
	add.s32 	%r3110, %r3090, %r3088;
	min.u32 	%r3111, %r3071, %r3110;
	add.s32 	%r3112, %r3091, %r3088;
	min.u32 	%r3113, %r3073, %r3112;
	add.s32 	%r3114, %r3092, %r3088;
	min.u32 	%r3115, %r3075, %r3114;
	add.s32 	%r3116, %r3093, %r3088;
	min.u32 	%r3117, %r3077, %r3116;
	add.s32 	%r3118, %r3090, %r3089;
	min.u32 	%r3119, %r3079, %r3118;
	add.s32 	%r3120, %r3091, %r3089;
	min.u32 	%r3121, %r3081, %r3120;
	add.s32 	%r3122, %r3092, %r3089;
	min.u32 	%r3123, %r3083, %r3122;
	add.s32 	%r3124, %r3093, %r3089;
	min.u32 	%r3125, %r3085, %r3124;
	ld.shared.u16 	%r3126, [%r2+24];
	ld.shared.u16 	%r3127, [%r2+154];
	ld.shared.u16 	%r3128, [%r2+284];
	ld.shared.u16 	%r3129, [%r2+414];
	ld.shared.u16 	%r3130, [%r2649+1560];
	ld.shared.u16 	%r3131, [%r2649+1562];
	ld.shared.u16 	%r3132, [%r2649+1564];
	ld.shared.u16 	%r3133, [%r2649+1566];
	add.s32 	%r3134, %r3130, %r3126;
	min.u32 	%r3135, %r3095, %r3134;
	add.s32 	%r3136, %r3131, %r3126;
	min.u32 	%r3137, %r3097, %r3136;
	add.s32 	%r3138, %r3132, %r3126;
	min.u32 	%r3139, %r3099, %r3138;
	add.s32 	%r3140, %r3133, %r3126;
	min.u32 	%r3141, %r3101, %r3140;
	add.s32 	%r3142, %r3130, %r3127;
	min.u32 	%r3143, %r3103, %r3142;
	add.s32 	%r3144, %r3131, %r3127;
	min.u32 	%r3145, %r3105, %r3144;
	add.s32 	%r3146, %r3132, %r3127;
	min.u32 	%r3147, %r3107, %r3146;
	add.s32 	%r3148, %r3133, %r3127;
	min.u32 	%r3149, %r3109, %r3148;
	add.s32 	%r3150, %r3130, %r3128;
	min.u32 	%r3151, %r3111, %r3150;
	add.s32 	%r3152, %r3131, %r3128;
	min.u32 	%r3153, %r3113, %r3152;
	add.s32 	%r3154, %r3132, %r3128;
	min.u32 	%r3155, %r3115, %r3154;
	add.s32 	%r3156, %r3133, %r3128;
	min.u32 	%r3157, %r3117, %r3156;
	add.s32 	%r3158, %r3130, %r3129;
	min.u32 	%r3159, %r3119, %r3158;
	add.s32 	%r3160, %r3131, %r3129;
	min.u32 	%r3161, %r3121, %r3160;
	add.s32 	%r3162, %r3132, %r3129;
	min.u32 	%r3163, %r3123, %r3162;
	add.s32 	%r3164, %r3133, %r3129;
	min.u32 	%r3165, %r3125, %r3164;
	ld.shared.u16 	%r3166, [%r2+26];
	ld.shared.u16 	%r3167, [%r2+156];
	ld.shared.u16 	%r3168, [%r2+286];
	ld.shared.u16 	%r3169, [%r2+416];
	ld.shared.u16 	%r3170, [%r2649+1690];
	ld.shared.u16 	%r3171, [%r2649+1692];
	ld.shared.u16 	%r3172, [%r2649+1694];
	ld.shared.u16 	%r3173, [%r2649+1696];
	add.s32 	%r3174, %r3170, %r3166;
	min.u32 	%r3175, %r3135, %r3174;
	add.s32 	%r3176, %r3171, %r3166;
	min.u32 	%r3177, %r3137, %r3176;
	add.s32 	%r3178, %r3172, %r3166;
	min.u32 	%r3179, %r3139, %r3178;
	add.s32 	%r3180, %r3173, %r3166;
	min.u32 	%r3181, %r3141, %r3180;
	add.s32 	%r3182, %r3170, %r3167;
	min.u32 	%r3183, %r3143, %r3182;
	add.s32 	%r3184, %r3171, %r3167;
	min.u32 	%r3185, %r3145, %r3184;
	add.s32 	%r3186, %r3172, %r3167;
	min.u32 	%r3187, %r3147, %r3186;
	add.s32 	%r3188, %r3173, %r3167;
	min.u32 	%r3189, %r3149, %r3188;
	add.s32 	%r3190, %r3170, %r3168;
	min.u32 	%r3191, %r3151, %r3190;
	add.s32 	%r3192, %r3171, %r3168;
	min.u32 	%r3193, %r3153, %r3192;
	add.s32 	%r3194, %r3172, %r3168;
	min.u32 	%r3195, %r3155, %r3194;
	add.s32 	%r3196, %r3173, %r3168;
	min.u32 	%r3197, %r3157, %r3196;
	add.s32 	%r3198, %r3170, %r3169;
	min.u32 	%r3199, %r3159, %r3198;
	add.s32 	%r3200, %r3171, %r3169;
	min.u32 	%r3201, %r3161, %r3200;
	add.s32 	%r3202, %r3172, %r3169;
	min.u32 	%r3203, %r3163, %r3202;
	add.s32 	%r3204, %r3173, %r3169;
	min.u32 	%r3205, %r3165, %r3204;
	ld.shared.u16 	%r3206, [%r2+28];
	ld.shared.u16 	%r3207, [%r2+158];
	ld.shared.u16 	%r3208, [%r2+288];
	ld.shared.u16 	%r3209, [%r2+418];
	ld.shared.u16 	%r3210, [%r2649+1820];
	ld.shared.u16 	%r3211, [%r2649+1822];
	ld.shared.u16 	%r3212, [%r2649+1824];
	ld.shared.u16 	%r3213, [%r2649+1826];
	add.s32 	%r3214, %r3210, %r3206;
	min.u32 	%r3215, %r3175, %r3214;
	add.s32 	%r3216, %r3211, %r3206;
	min.u32 	%r3217, %r3177, %r3216;
	add.s32 	%r3218, %r3212, %r3206;
	min.u32 	%r3219, %r3179, %r3218;
	add.s32 	%r3220, %r3213, %r3206;
	min.u32 	%r3221, %r3181, %r3220;
	add.s32 	%r3222, %r3210, %r3207;
	min.u32 	%r3223, %r3183, %r3222;
	add.s32 	%r3224, %r3211, %r3207;
	min.u32 	%r3225, %r3185, %r3224;
	add.s32 	%r3226, %r3212, %r3207;
	min.u32 	%r3227, %r3187, %r3226;
	add.s32 	%r3228, %r3213, %r3207;
	min.u32 	%r3229, %r3189, %r3228;
	add.s32 	%r3230, %r3210, %r3208;
	min.u32 	%r3231, %r3191, %r3230;
	add.s32 	%r3232, %r3211, %r3208;
	min.u32 	%r3233, %r3193, %r3232;
	add.s32 	%r3234, %r3212, %r3208;
	min.u32 	%r3235, %r3195, %r3234;
	add.s32 	%r3236, %r3213, %r3208;
	min.u32 	%r3237, %r3197, %r3236;
	add.s32 	%r3238, %r3210, %r3209;
	min.u32 	%r3239, %r3199, %r3238;
	add.s32 	%r3240, %r3211, %r3209;
	min.u32 	%r3241, %r3201, %r3240;
	add.s32 	%r3242, %r3212, %r3209;
	min.u32 	%r3243, %r3203, %r3242;
	add.s32 	%r3244, %r3213, %r3209;
	min.u32 	%r3245, %r3205, %r3244;
	ld.shared.u16 	%r3246, [%r2+30];
	ld.shared.u16 	%r3247, [%r2+160];
	ld.shared.u16 	%r3248, [%r2+290];
	ld.shared.u16 	%r3249, [%r2+420];
	ld.shared.u16 	%r3250, [%r2649+1950];
	ld.shared.u16 	%r3251, [%r2649+1952];
	ld.shared.u16 	%r3252, [%r2649+1954];
	ld.shared.u16 	%r3253, [%r2649+1956];
	add.s32 	%r3254, %r3250, %r3246;
	min.u32 	%r3255, %r3215, %r3254;
	add.s32 	%r3256, %r3251, %r3246;
	min.u32 	%r3257, %r3217, %r3256;
	add.s32 	%r3258, %r3252, %r3246;
	min.u32 	%r3259, %r3219, %r3258;
	add.s32 	%r3260, %r3253, %r3246;
	min.u32 	%r3261, %r3221, %r3260;
	add.s32 	%r3262, %r3250, %r3247;
	min.u32 	%r3263, %r3223, %r3262;
	add.s32 	%r3264, %r3251, %r3247;
	min.u32 	%r3265, %r3225, %r3264;
	add.s32 	%r3266, %r3252, %r3247;
	min.u32 	%r3267, %r3227, %r3266;
	add.s32 	%r3268, %r3253, %r3247;
	min.u32 	%r3269, %r3229, %r3268;
	add.s32 	%r3270, %r3250, %r3248;
	min.u32 	%r3271, %r3231, %r3270;
	add.s32 	%r3272, %r3251, %r3248;
	min.u32 	%r3273, %r3233, %r3272;
	add.s32 	%r3274, %r3252, %r3248;
	min.u32 	%r3275, %r3235, %r3274;
	add.s32 	%r3276, %r3253, %r3248;
	min.u32 	%r3277, %r3237, %r3276;
	add.s32 	%r3278, %r3250, %r3249;
	min.u32 	%r3279, %r3239, %r3278;
	add.s32 	%r3280, %r3251, %r3249;
	min.u32 	%r3281, %r3241, %r3280;
	add.s32 	%r3282, %r3252, %r3249;
	min.u32 	%r3283, %r3243, %r3282;
	add.s32 	%r3284, %r3253, %r3249;
	min.u32 	%r3285, %r3245, %r3284;
	ld.shared.u16 	%r3286, [%r2+32];
	ld.shared.u16 	%r3287, [%r2+162];
	ld.shared.u16 	%r3288, [%r2+292];
	ld.shared.u16 	%r3289, [%r2+422];
	ld.shared.u16 	%r3290, [%r2649+2080];
	ld.shared.u16 	%r3291, [%r2649+2082];
	ld.shared.u16 	%r3292, [%r2649+2084];
	ld.shared.u16 	%r3293, [%r2649+2086];
	add.s32 	%r3294, %r3290, %r3286;
	min.u32 	%r3295, %r3255, %r3294;
	add.s32 	%r3296, %r3291, %r3286;
	min.u32 	%r3297, %r3257, %r3296;
	add.s32 	%r3298, %r3292, %r3286;
	min.u32 	%r3299, %r3259, %r3298;
	add.s32 	%r3300, %r3293, %r3286;
	min.u32 	%r3301, %r3261, %r3300;
	add.s32 	%r3302, %r3290, %r3287;
	min.u32 	%r3303, %r3263, %r3302;
	add.s32 	%r3304, %r3291, %r3287;
	min.u32 	%r3305, %r3265, %r3304;
	add.s32 	%r3306, %r3292, %r3287;
	min.u32 	%r3307, %r3267, %r3306;
	add.s32 	%r3308, %r3293, %r3287;
	min.u32 	%r3309, %r3269, %r3308;
	add.s32 	%r3310, %r3290, %r3288;
	min.u32 	%r3311, %r3271, %r3310;
	add.s32 	%r3312, %r3291, %r3288;
	min.u32 	%r3313, %r3273, %r3312;
	add.s32 	%r3314, %r3292, %r3288;
	min.u32 	%r3315, %r3275, %r3314;
	add.s32 	%r3316, %r3293, %r3288;
	min.u32 	%r3317, %r3277, %r3316;
	add.s32 	%r3318, %r3290, %r3289;
	min.u32 	%r3319, %r3279, %r3318;
	add.s32 	%r3320, %r3291, %r3289;
	min.u32 	%r3321, %r3281, %r3320;
	add.s32 	%r3322, %r3292, %r3289;
	min.u32 	%r3323, %r3283, %r3322;
	add.s32 	%r3324, %r3293, %r3289;
	min.u32 	%r3325, %r3285, %r3324;
	ld.shared.u16 	%r3326, [%r2+34];
	ld.shared.u16 	%r3327, [%r2+164];
	ld.shared.u16 	%r3328, [%r2+294];
	ld.shared.u16 	%r3329, [%r2+424];
	ld.shared.u16 	%r3330, [%r2649+2210];
	ld.shared.u16 	%r3331, [%r2649+2212];
	ld.shared.u16 	%r3332, [%r2649+2214];
	ld.shared.u16 	%r3333, [%r2649+2216];
	add.s32 	%r3334, %r3330, %r3326;
	min.u32 	%r3335, %r3295, %r3334;
	add.s32 	%r3336, %r3331, %r3326;
	min.u32 	%r3337, %r3297, %r3336;
	add.s32 	%r3338, %r3332, %r3326;
	min.u32 	%r3339, %r3299, %r3338;
	add.s32 	%r3340, %r3333, %r3326;
	min.u32 	%r3341, %r3301, %r3340;
	add.s32 	%r3342, %r3330, %r3327;
	min.u32 	%r3343, %r3303, %r3342;
	add.s32 	%r3344, %r3331, %r3327;
	min.u32 	%r3345, %r3305, %r3344;
	add.s32 	%r3346, %r3332, %r3327;
	min.u32 	%r3347, %r3307, %r3346;
	add.s32 	%r3348, %r3333, %r3327;
	min.u32 	%r3349, %r3309, %r3348;
	add.s32 	%r3350, %r3330, %r3328;
	min.u32 	%r3351, %r3311, %r3350;
	add.s32 	%r3352, %r3331, %r3328;
	min.u32 	%r3353, %r3313, %r3352;
	add.s32 	%r3354, %r3332, %r3328;
	min.u32 	%r3355, %r3315, %r3354;
	add.s32 	%r3356, %r3333, %r3328;
	min.u32 	%r3357, %r3317, %r3356;
	add.s32 	%r3358, %r3330, %r3329;
	min.u32 	%r3359, %r3319, %r3358;
	add.s32 	%r3360, %r3331, %r3329;
	min.u32 	%r3361, %r3321, %r3360;
	add.s32 	%r3362, %r3332, %r3329;
	min.u32 	%r3363, %r3323, %r3362;
	add.s32 	%r3364, %r3333, %r3329;
	min.u32 	%r3365, %r3325, %r3364;
	ld.shared.u16 	%r3366, [%r2+36];
	ld.shared.u16 	%r3367, [%r2+166];
	ld.shared.u16 	%r3368, [%r2+296];
	ld.shared.u16 	%r3369, [%r2+426];
	ld.shared.u16 	%r3370, [%r2649+2340];
	ld.shared.u16 	%r3371, [%r2649+2342];
	ld.shared.u16 	%r3372, [%r2649+2344];
	ld.shared.u16 	%r3373, [%r2649+2346];
	add.s32 	%r3374, %r3370, %r3366;
	min.u32 	%r3375, %r3335, %r3374;
	add.s32 	%r3376, %r3371, %r3366;
	min.u32 	%r3377, %r3337, %r3376;
	add.s32 	%r3378, %r3372, %r3366;
	min.u32 	%r3379, %r3339, %r3378;
	add.s32 	%r3380, %r3373, %r3366;
	min.u32 	%r3381, %r3341, %r3380;
	add.s32 	%r3382, %r3370, %r3367;
	min.u32 	%r3383, %r3343, %r3382;
	add.s32 	%r3384, %r3371, %r3367;
	min.u32 	%r3385, %r3345, %r3384;
	add.s32 	%r3386, %r3372, %r3367;
	min.u32 	%r3387, %r3347, %r3386;
	add.s32 	%r3388, %r3373, %r3367;
	min.u32 	%r3389, %r3349, %r3388;
	add.s32 	%r3390, %r3370, %r3368;
	min.u32 	%r3391, %r3351, %r3390;
	add.s32 	%r3392, %r3371, %r3368;
	min.u32 	%r3393, %r3353, %r3392;
	add.s32 	%r3394, %r3372, %r3368;
	min.u32 	%r3395, %r3355, %r3394;
	add.s32 	%r3396, %r3373, %r3368;
	min.u32 	%r3397, %r3357, %r3396;
	add.s32 	%r3398, %r3370, %r3369;
	min.u32 	%r3399, %r3359, %r3398;
	add.s32 	%r3400, %r3371, %r3369;
	min.u32 	%r3401, %r3361, %r3400;
	add.s32 	%r3402, %r3372, %r3369;
	min.u32 	%r3403, %r3363, %r3402;
	add.s32 	%r3404, %r3373, %r3369;
	min.u32 	%r3405, %r3365, %r3404;
	ld.shared.u16 	%r3406, [%r2+38];
	ld.shared.u16 	%r3407, [%r2+168];
	ld.shared.u16 	%r3408, [%r2+298];
	ld.shared.u16 	%r3409, [%r2+428];
	ld.shared.u16 	%r3410, [%r2649+2470];
	ld.shared.u16 	%r3411, [%r2649+2472];
	ld.shared.u16 	%r3412, [%r2649+2474];
	ld.shared.u16 	%r3413, [%r2649+2476];
	add.s32 	%r3414, %r3410, %r3406;
	min.u32 	%r3415, %r3375, %r3414;
	add.s32 	%r3416, %r3411, %r3406;
	min.u32 	%r3417, %r3377, %r3416;
	add.s32 	%r3418, %r3412, %r3406;
	min.u32 	%r3419, %r3379, %r3418;
	add.s32 	%r3420, %r3413, %r3406;
	min.u32 	%r3421, %r3381, %r3420;
	add.s32 	%r3422, %r3410, %r3407;
	min.u32 	%r3423, %r3383, %r3422;
	add.s32 	%r3424, %r3411, %r3407;
	min.u32 	%r3425, %r3385, %r3424;
	add.s32 	%r3426, %r3412, %r3407;
	min.u32 	%r3427, %r3387, %r3426;
	add.s32 	%r3428, %r3413, %r3407;
	min.u32 	%r3429, %r3389, %r3428;
	add.s32 	%r3430, %r3410, %r3408;
	min.u32 	%r3431, %r3391, %r3430;
	add.s32 	%r3432, %r3411, %r3408;
	min.u32 	%r3433, %r3393, %r3432;
	add.s32 	%r3434, %r3412, %r3408;
	min.u32 	%r3435, %r3395, %r3434;
	add.s32 	%r3436, %r3413, %r3408;
	min.u32 	%r3437, %r3397, %r3436;
	add.s32 	%r3438, %r3410, %r3409;
	min.u32 	%r3439, %r3399, %r3438;
	add.s32 	%r3440, %r3411, %r3409;
	min.u32 	%r3441, %r3401, %r3440;
	add.s32 	%r3442, %r3412, %r3409;
	min.u32 	%r3443, %r3403, %r3442;
	add.s32 	%r3444, %r3413, %r3409;
	min.u32 	%r3445, %r3405, %r3444;
	ld.shared.u16 	%r3446, [%r2+40];
	ld.shared.u16 	%r3447, [%r2+170];
	ld.shared.u16 	%r3448, [%r2+300];
	ld.shared.u16 	%r3449, [%r2+430];
	ld.shared.u16 	%r3450, [%r2649+2600];
	ld.shared.u16 	%r3451, [%r2649+2602];
	ld.shared.u16 	%r3452, [%r2649+2604];
	ld.shared.u16 	%r3453, [%r2649+2606];
	add.s32 	%r3454, %r3450, %r3446;
	min.u32 	%r3455, %r3415, %r3454;
	add.s32 	%r3456, %r3451, %r3446;
	min.u32 	%r3457, %r3417, %r3456;
	add.s32 	%r3458, %r3452, %r3446;
	min.u32 	%r3459, %r3419, %r3458;
	add.s32 	%r3460, %r3453, %r3446;
	min.u32 	%r3461, %r3421, %r3460;
	add.s32 	%r3462, %r3450, %r3447;
	min.u32 	%r3463, %r3423, %r3462;
	add.s32 	%r3464, %r3451, %r3447;
	min.u32 	%r3465, %r3425, %r3464;
	add.s32 	%r3466, %r3452, %r3447;
	min.u32 	%r3467, %r3427, %r3466;
	add.s32 	%r3468, %r3453, %r3447;
	min.u32 	%r3469, %r3429, %r3468;
	add.s32 	%r3470, %r3450, %r3448;
	min.u32 	%r3471, %r3431, %r3470;
	add.s32 	%r3472, %r3451, %r3448;
	min.u32 	%r3473, %r3433, %r3472;
	add.s32 	%r3474, %r3452, %r3448;
	min.u32 	%r3475, %r3435, %r3474;
	add.s32 	%r3476, %r3453, %r3448;
	min.u32 	%r3477, %r3437, %r3476;
	add.s32 	%r3478, %r3450, %r3449;
	min.u32 	%r3479, %r3439, %r3478;
	add.s32 	%r3480, %r3451, %r3449;
	min.u32 	%r3481, %r3441, %r3480;
	add.s32 	%r3482, %r3452, %r3449;
	min.u32 	%r3483, %r3443, %r3482;
	add.s32 	%r3484, %r3453, %r3449;
	min.u32 	%r3485, %r3445, %r3484;
	ld.shared.u16 	%r3486, [%r2+42];
	ld.shared.u16 	%r3487, [%r2+172];
	ld.shared.u16 	%r3488, [%r2+302];
	ld.shared.u16 	%r3489, [%r2+432];
	ld.shared.u16 	%r3490, [%r2649+2730];
	ld.shared.u16 	%r3491, [%r2649+2732];
	ld.shared.u16 	%r3492, [%r2649+2734];
	ld.shared.u16 	%r3493, [%r2649+2736];
	add.s32 	%r3494, %r3490, %r3486;
	min.u32 	%r3495, %r3455, %r3494;
	add.s32 	%r3496, %r3491, %r3486;
	min.u32 	%r3497, %r3457, %r3496;
	add.s32 	%r3498, %r3492, %r3486;
	min.u32 	%r3499, %r3459, %r3498;
	add.s32 	%r3500, %r3493, %r3486;
	min.u32 	%r3501, %r3461, %r3500;
	add.s32 	%r3502, %r3490, %r3487;
	min.u32 	%r3503, %r3463, %r3502;
	add.s32 	%r3504, %r3491, %r3487;
	min.u32 	%r3505, %r3465, %r3504;
	add.s32 	%r3506, %r3492, %r3487;
	min.u32 	%r3507, %r3467, %r3506;
	add.s32 	%r3508, %r3493, %r3487;
	min.u32 	%r3509, %r3469, %r3508;
	add.s32 	%r3510, %r3490, %r3488;
	min.u32 	%r3511, %r3471, %r3510;
	add.s32 	%r3512, %r3491, %r3488;
	min.u32 	%r3513, %r3473, %r3512;
	add.s32 	%r3514, %r3492, %r3488;
	min.u32 	%r3515, %r3475, %r3514;
	add.s32 	%r3516, %r3493, %r3488;
	min.u32 	%r3517, %r3477, %r3516;
	add.s32 	%r3518, %r3490, %r3489;
	min.u32 	%r3519, %r3479, %r3518;
	add.s32 	%r3520, %r3491, %r3489;
	min.u32 	%r3521, %r3481, %r3520;
	add.s32 	%r3522, %r3492, %r3489;
	min.u32 	%r3523, %r3483, %r3522;
	add.s32 	%r3524, %r3493, %r3489;
	min.u32 	%r3525, %r3485, %r3524;
	ld.shared.u16 	%r3526, [%r2+44];
	ld.shared.u16 	%r3527, [%r2+174];
	ld.shared.u16 	%r3528, [%r2+304];
	ld.shared.u16 	%r3529, [%r2+434];
	ld.shared.u16 	%r3530, [%r2649+2860];
	ld.shared.u16 	%r3531, [%r2649+2862];
	ld.shared.u16 	%r3532, [%r2649+2864];
	ld.shared.u16 	%r3533, [%r2649+2866];
	add.s32 	%r3534, %r3530, %r3526;
	min.u32 	%r3535, %r3495, %r3534;
	add.s32 	%r3536, %r3531, %r3526;
	min.u32 	%r3537, %r3497, %r3536;
	add.s32 	%r3538, %r3532, %r3526;
	min.u32 	%r3539, %r3499, %r3538;
	add.s32 	%r3540, %r3533, %r3526;
	min.u32 	%r3541, %r3501, %r3540;
	add.s32 	%r3542, %r3530, %r3527;
	min.u32 	%r3543, %r3503, %r3542;
	add.s32 	%r3544, %r3531, %r3527;
	min.u32 	%r3545, %r3505, %r3544;
	add.s32 	%r3546, %r3532, %r3527;
	min.u32 	%r3547, %r3507, %r3546;
	add.s32 	%r3548, %r3533, %r3527;
	min.u32 	%r3549, %r3509, %r3548;
	add.s32 	%r3550, %r3530, %r3528;
	min.u32 	%r3551, %r3511, %r3550;
	add.s32 	%r3552, %r3531, %r3528;
	min.u32 	%r3553, %r3513, %r3552;
	add.s32 	%r3554, %r3532, %r3528;
	min.u32 	%r3555, %r3515, %r3554;
	add.s32 	%r3556, %r3533, %r3528;
	min.u32 	%r3557, %r3517, %r3556;
	add.s32 	%r3558, %r3530, %r3529;
	min.u32 	%r3559, %r3519, %r3558;
	add.s32 	%r3560, %r3531, %r3529;
	min.u32 	%r3561, %r3521, %r3560;
	add.s32 	%r3562, %r3532, %r3529;
	min.u32 	%r3563, %r3523, %r3562;
	add.s32 	%r3564, %r3533, %r3529;
	min.u32 	%r3565, %r3525, %r3564;
	ld.shared.u16 	%r3566, [%r2+46];
	ld.shared.u16 	%r3567, [%r2+176];
	ld.shared.u16 	%r3568, [%r2+306];
	ld.shared.u16 	%r3569, [%r2+436];
	ld.shared.u16 	%r3570, [%r2649+2990];
	ld.shared.u16 	%r3571, [%r2649+2992];
	ld.shared.u16 	%r3572, [%r2649+2994];
	ld.shared.u16 	%r3573, [%r2649+2996];
	add.s32 	%r3574, %r3570, %r3566;
	min.u32 	%r3575, %r3535, %r3574;
	add.s32 	%r3576, %r3571, %r3566;
	min.u32 	%r3577, %r3537, %r3576;
	add.s32 	%r3578, %r3572, %r3566;
	min.u32 	%r3579, %r3539, %r3578;
	add.s32 	%r3580, %r3573, %r3566;
	min.u32 	%r3581, %r3541, %r3580;
	add.s32 	%r3582, %r3570, %r3567;
	min.u32 	%r3583, %r3543, %r3582;
	add.s32 	%r3584, %r3571, %r3567;
	min.u32 	%r3585, %r3545, %r3584;
	add.s32 	%r3586, %r3572, %r3567;
	min.u32 	%r3587, %r3547, %r3586;
	add.s32 	%r3588, %r3573, %r3567;
	min.u32 	%r3589, %r3549, %r3588;
	add.s32 	%r3590, %r3570, %r3568;
	min.u32 	%r3591, %r3551, %r3590;
	add.s32 	%r3592, %r3571, %r3568;
	min.u32 	%r3593, %r3553, %r3592;
	add.s32 	%r3594, %r3572, %r3568;
	min.u32 	%r3595, %r3555, %r3594;
	add.s32 	%r3596, %r3573, %r3568;
	min.u32 	%r3597, %r3557, %r3596;
	add.s32 	%r3598, %r3570, %r3569;
	min.u32 	%r3599, %r3559, %r3598;
	add.s32 	%r3600, %r3571, %r3569;
	min.u32 	%r3601, %r3561, %r3600;
	add.s32 	%r3602, %r3572, %r3569;
	min.u32 	%r3603, %r3563, %r3602;
	add.s32 	%r3604, %r3573, %r3569;
	min.u32 	%r3605, %r3565, %r3604;
	ld.shared.u16 	%r3606, [%r2+48];
	ld.shared.u16 	%r3607, [%r2+178];
	ld.shared.u16 	%r3608, [%r2+308];
	ld.shared.u16 	%r3609, [%r2+438];
	ld.shared.u16 	%r3610, [%r2649+3120];
	ld.shared.u16 	%r3611, [%r2649+3122];
	ld.shared.u16 	%r3612, [%r2649+3124];
	ld.shared.u16 	%r3613, [%r2649+3126];
	add.s32 	%r3614, %r3610, %r3606;
	min.u32 	%r3615, %r3575, %r3614;
	add.s32 	%r3616, %r3611, %r3606;
	min.u32 	%r3617, %r3577, %r3616;
	add.s32 	%r3618, %r3612, %r3606;
	min.u32 	%r3619, %r3579, %r3618;
	add.s32 	%r3620, %r3613, %r3606;
	min.u32 	%r3621, %r3581, %r3620;
	add.s32 	%r3622, %r3610, %r3607;
	min.u32 	%r3623, %r3583, %r3622;
	add.s32 	%r3624, %r3611, %r3607;
	min.u32 	%r3625, %r3585, %r3624;
	add.s32 	%r3626, %r3612, %r3607;
	min.u32 	%r3627, %r3587, %r3626;
	add.s32 	%r3628, %r3613, %r3607;
	min.u32 	%r3629, %r3589, %r3628;
	add.s32 	%r3630, %r3610, %r3608;
	min.u32 	%r3631, %r3591, %r3630;
	add.s32 	%r3632, %r3611, %r3608;
	min.u32 	%r3633, %r3593, %r3632;
	add.s32 	%r3634, %r3612, %r3608;
	min.u32 	%r3635, %r3595, %r3634;
	add.s32 	%r3636, %r3613, %r3608;
	min.u32 	%r3637, %r3597, %r3636;
	add.s32 	%r3638, %r3610, %r3609;
	min.u32 	%r3639, %r3599, %r3638;
	add.s32 	%r3640, %r3611, %r3609;
	min.u32 	%r3641, %r3601, %r3640;
	add.s32 	%r3642, %r3612, %r3609;
	min.u32 	%r3643, %r3603, %r3642;
	add.s32 	%r3644, %r3613, %r3609;
	min.u32 	%r3645, %r3605, %r3644;
	ld.shared.u16 	%r3646, [%r2+50];
	ld.shared.u16 	%r3647, [%r2+180];
	ld.shared.u16 	%r3648, [%r2+310];
	ld.shared.u16 	%r3649, [%r2+440];
	ld.shared.u16 	%r3650, [%r2649+3250];
	ld.shared.u16 	%r3651, [%r2649+3252];
	ld.shared.u16 	%r3652, [%r2649+3254];
	ld.shared.u16 	%r3653, [%r2649+3256];
	add.s32 	%r3654, %r3650, %r3646;
	min.u32 	%r3655, %r3615, %r3654;
	add.s32 	%r3656, %r3651, %r3646;
	min.u32 	%r3657, %r3617, %r3656;
	add.s32 	%r3658, %r3652, %r3646;
	min.u32 	%r3659, %r3619, %r3658;
	add.s32 	%r3660, %r3653, %r3646;
	min.u32 	%r3661, %r3621, %r3660;
	add.s32 	%r3662, %r3650, %r3647;
	min.u32 	%r3663, %r3623, %r3662;
	add.s32 	%r3664, %r3651, %r3647;
	min.u32 	%r3665, %r3625, %r3664;
	add.s32 	%r3666, %r3652, %r3647;
	min.u32 	%r3667, %r3627, %r3666;
	add.s32 	%r3668, %r3653, %r3647;
	min.u32 	%r3669, %r3629, %r3668;
	add.s32 	%r3670, %r3650, %r3648;
	min.u32 	%r3671, %r3631, %r3670;
	add.s32 	%r3672, %r3651, %r3648;
	min.u32 	%r3673, %r3633, %r3672;
	add.s32 	%r3674, %r3652, %r3648;
	min.u32 	%r3675, %r3635, %r3674;
	add.s32 	%r3676, %r3653, %r3648;
	min.u32 	%r3677, %r3637, %r3676;
	add.s32 	%r3678, %r3650, %r3649;
	min.u32 	%r3679, %r3639, %r3678;
	add.s32 	%r3680, %r3651, %r3649;
	min.u32 	%r3681, %r3641, %r3680;
	add.s32 	%r3682, %r3652, %r3649;
	min.u32 	%r3683, %r3643, %r3682;
	add.s32 	%r3684, %r3653, %r3649;
	min.u32 	%r3685, %r3645, %r3684;
	ld.shared.u16 	%r3686, [%r2+52];
	ld.shared.u16 	%r3687, [%r2+182];
	ld.shared.u16 	%r3688, [%r2+312];
	ld.shared.u16 	%r3689, [%r2+442];
	ld.shared.u16 	%r3690, [%r2649+3380];
	ld.shared.u16 	%r3691, [%r2649+3382];
	ld.shared.u16 	%r3692, [%r2649+3384];
	ld.shared.u16 	%r3693, [%r2649+3386];
	add.s32 	%r3694, %r3690, %r3686;
	min.u32 	%r3695, %r3655, %r3694;
	add.s32 	%r3696, %r3691, %r3686;
	min.u32 	%r3697, %r3657, %r3696;
	add.s32 	%r3698, %r3692, %r3686;
	min.u32 	%r3699, %r3659, %r3698;
	add.s32 	%r3700, %r3693, %r3686;
	min.u32 	%r3701, %r3661, %r3700;
	add.s32 	%r3702, %r3690, %r3687;
	min.u32 	%r3703, %r3663, %r3702;
	add.s32 	%r3704, %r3691, %r3687;
	min.u32 	%r3705, %r3665, %r3704;
	add.s32 	%r3706, %r3692, %r3687;
	min.u32 	%r3707, %r3667, %r3706;
	add.s32 	%r3708, %r3693, %r3687;
	min.u32 	%r3709, %r3669, %r3708;
	add.s32 	%r3710, %r3690, %r3688;
	min.u32 	%r3711, %r3671, %r3710;
	add.s32 	%r3712, %r3691, %r3688;
	min.u32 	%r3713, %r3673, %r3712;
	add.s32 	%r3714, %r3692, %r3688;
	min.u32 	%r3715, %r3675, %r3714;
	add.s32 	%r3716, %r3693, %r3688;
	min.u32 	%r3717, %r3677, %r3716;
	add.s32 	%r3718, %r3690, %r3689;
	min.u32 	%r3719, %r3679, %r3718;
	add.s32 	%r3720, %r3691, %r3689;
	min.u32 	%r3721, %r3681, %r3720;
	add.s32 	%r3722, %r3692, %r3689;
	min.u32 	%r3723, %r3683, %r3722;
	add.s32 	%r3724, %r3693, %r3689;
	min.u32 	%r3725, %r3685, %r3724;
	ld.shared.u16 	%r3726, [%r2+54];
	ld.shared.u16 	%r3727, [%r2+184];
	ld.shared.u16 	%r3728, [%r2+314];
	ld.shared.u16 	%r3729, [%r2+444];
	ld.shared.u16 	%r3730, [%r2649+3510];
	ld.shared.u16 	%r3731, [%r2649+3512];
	ld.shared.u16 	%r3732, [%r2649+3514];
	ld.shared.u16 	%r3733, [%r2649+3516];
	add.s32 	%r3734, %r3730, %r3726;
	min.u32 	%r3735, %r3695, %r3734;
	add.s32 	%r3736, %r3731, %r3726;
	min.u32 	%r3737, %r3697, %r3736;
	add.s32 	%r3738, %r3732, %r3726;
	min.u32 	%r3739, %r3699, %r3738;
	add.s32 	%r3740, %r3733, %r3726;
	min.u32 	%r3741, %r3701, %r3740;
	add.s32 	%r3742, %r3730, %r3727;
	min.u32 	%r3743, %r3703, %r3742;
	add.s32 	%r3744, %r3731, %r3727;
	min.u32 	%r3745, %r3705, %r3744;
	add.s32 	%r3746, %r3732, %r3727;
	min.u32 	%r3747, %r3707, %r3746;
	add.s32 	%r3748, %r3733, %r3727;
	min.u32 	%r3749, %r3709, %r3748;
	add.s32 	%r3750, %r3730, %r3728;
	min.u32 	%r3751, %r3711, %r3750;
	add.s32 	%r3752, %r3731, %r3728;
	min.u32 	%r3753, %r3713, %r3752;
	add.s32 	%r3754, %r3732, %r3728;
	min.u32 	%r3755, %r3715, %r3754;
	add.s32 	%r3756, %r3733, %r3728;
	min.u32 	%r3757, %r3717, %r3756;
	add.s32 	%r3758, %r3730, %r3729;
	min.u32 	%r3759, %r3719, %r3758;
	add.s32 	%r3760, %r3731, %r3729;
	min.u32 	%r3761, %r3721, %r3760;
	add.s32 	%r3762, %r3732, %r3729;
	min.u32 	%r3763, %r3723, %r3762;
	add.s32 	%r3764, %r3733, %r3729;
	min.u32 	%r3765, %r3725, %r3764;
	ld.shared.u16 	%r3766, [%r2+56];
	ld.shared.u16 	%r3767, [%r2+186];
	ld.shared.u16 	%r3768, [%r2+316];
	ld.shared.u16 	%r3769, [%r2+446];
	ld.shared.u16 	%r3770, [%r2649+3640];
	ld.shared.u16 	%r3771, [%r2649+3642];
	ld.shared.u16 	%r3772, [%r2649+3644];
	ld.shared.u16 	%r3773, [%r2649+3646];
	add.s32 	%r3774, %r3770, %r3766;
	min.u32 	%r3775, %r3735, %r3774;
	add.s32 	%r3776, %r3771, %r3766;
	min.u32 	%r3777, %r3737, %r3776;
	add.s32 	%r3778, %r3772, %r3766;
	min.u32 	%r3779, %r3739, %r3778;
	add.s32 	%r3780, %r3773, %r3766;
	min.u32 	%r3781, %r3741, %r3780;
	add.s32 	%r3782, %r3770, %r3767;
	min.u32 	%r3783, %r3743, %r3782;
	add.s32 	%r3784, %r3771, %r3767;
	min.u32 	%r3785, %r3745, %r3784;
	add.s32 	%r3786, %r3772, %r3767;
	min.u32 	%r3787, %r3747, %r3786;
	add.s32 	%r3788, %r3773, %r3767;
	min.u32 	%r3789, %r3749, %r3788;
	add.s32 	%r3790, %r3770, %r3768;
	min.u32 	%r3791, %r3751, %r3790;
	add.s32 	%r3792, %r3771, %r3768;
	min.u32 	%r3793, %r3753, %r3792;
	add.s32 	%r3794, %r3772, %r3768;
	min.u32 	%r3795, %r3755, %r3794;
	add.s32 	%r3796, %r3773, %r3768;
	min.u32 	%r3797, %r3757, %r3796;
	add.s32 	%r3798, %r3770, %r3769;
	min.u32 	%r3799, %r3759, %r3798;
	add.s32 	%r3800, %r3771, %r3769;
	min.u32 	%r3801, %r3761, %r3800;
	add.s32 	%r3802, %r3772, %r3769;
	min.u32 	%r3803, %r3763, %r3802;
	add.s32 	%r3804, %r3773, %r3769;
	min.u32 	%r3805, %r3765, %r3804;
	ld.shared.u16 	%r3806, [%r2+58];
	ld.shared.u16 	%r3807, [%r2+188];
	ld.shared.u16 	%r3808, [%r2+318];
	ld.shared.u16 	%r3809, [%r2+448];
	ld.shared.u16 	%r3810, [%r2649+3770];
	ld.shared.u16 	%r3811, [%r2649+3772];
	ld.shared.u16 	%r3812, [%r2649+3774];
	ld.shared.u16 	%r3813, [%r2649+3776];
	add.s32 	%r3814, %r3810, %r3806;
	min.u32 	%r3815, %r3775, %r3814;
	add.s32 	%r3816, %r3811, %r3806;
	min.u32 	%r3817, %r3777, %r3816;
	add.s32 	%r3818, %r3812, %r3806;
	min.u32 	%r3819, %r3779, %r3818;
	add.s32 	%r3820, %r3813, %r3806;
	min.u32 	%r3821, %r3781, %r3820;
	add.s32 	%r3822, %r3810, %r3807;
	min.u32 	%r3823, %r3783, %r3822;
	add.s32 	%r3824, %r3811, %r3807;
	min.u32 	%r3825, %r3785, %r3824;
	add.s32 	%r3826, %r3812, %r3807;
	min.u32 	%r3827, %r3787, %r3826;
	add.s32 	%r3828, %r3813, %r3807;
	min.u32 	%r3829, %r3789, %r3828;
	add.s32 	%r3830, %r3810, %r3808;
	min.u32 	%r3831, %r3791, %r3830;
	add.s32 	%r3832, %r3811, %r3808;
	min.u32 	%r3833, %r3793, %r3832;
	add.s32 	%r3834, %r3812, %r3808;
	min.u32 	%r3835, %r3795, %r3834;
	add.s32 	%r3836, %r3813, %r3808;
	min.u32 	%r3837, %r3797, %r3836;
	add.s32 	%r3838, %r3810, %r3809;
	min.u32 	%r3839, %r3799, %r3838;
	add.s32 	%r3840, %r3811, %r3809;
	min.u32 	%r3841, %r3801, %r3840;
	add.s32 	%r3842, %r3812, %r3809;
	min.u32 	%r3843, %r3803, %r3842;
	add.s32 	%r3844, %r3813, %r3809;
	min.u32 	%r3845, %r3805, %r3844;
	ld.shared.u16 	%r3846, [%r2+60];
	ld.shared.u16 	%r3847, [%r2+190];
	ld.shared.u16 	%r3848, [%r2+320];
	ld.shared.u16 	%r3849, [%r2+450];
	ld.shared.u16 	%r3850, [%r2649+3900];
	ld.shared.u16 	%r3851, [%r2649+3902];
	ld.shared.u16 	%r3852, [%r2649+3904];
	ld.shared.u16 	%r3853, [%r2649+3906];
	add.s32 	%r3854, %r3850, %r3846;
	min.u32 	%r3855, %r3815, %r3854;
	add.s32 	%r3856, %r3851, %r3846;
	min.u32 	%r3857, %r3817, %r3856;
	add.s32 	%r3858, %r3852, %r3846;
	min.u32 	%r3859, %r3819, %r3858;
	add.s32 	%r3860, %r3853, %r3846;
	min.u32 	%r3861, %r3821, %r3860;
	add.s32 	%r3862, %r3850, %r3847;
	min.u32 	%r3863, %r3823, %r3862;
	add.s32 	%r3864, %r3851, %r3847;
	min.u32 	%r3865, %r3825, %r3864;
	add.s32 	%r3866, %r3852, %r3847;
	min.u32 	%r3867, %r3827, %r3866;
	add.s32 	%r3868, %r3853, %r3847;
	min.u32 	%r3869, %r3829, %r3868;
	add.s32 	%r3870, %r3850, %r3848;
	min.u32 	%r3871, %r3831, %r3870;
	add.s32 	%r3872, %r3851, %r3848;
	min.u32 	%r3873, %r3833, %r3872;
	add.s32 	%r3874, %r3852, %r3848;
	min.u32 	%r3875, %r3835, %r3874;
	add.s32 	%r3876, %r3853, %r3848;
	min.u32 	%r3877, %r3837, %r3876;
	add.s32 	%r3878, %r3850, %r3849;
	min.u32 	%r3879, %r3839, %r3878;
	add.s32 	%r3880, %r3851, %r3849;
	min.u32 	%r3881, %r3841, %r3880;
	add.s32 	%r3882, %r3852, %r3849;
	min.u32 	%r3883, %r3843, %r3882;
	add.s32 	%r3884, %r3853, %r3849;
	min.u32 	%r3885, %r3845, %r3884;
	ld.shared.u16 	%r3886, [%r2+62];
	ld.shared.u16 	%r3887, [%r2+192];
	ld.shared.u16 	%r3888, [%r2+322];
	ld.shared.u16 	%r3889, [%r2+452];
	ld.shared.u16 	%r3890, [%r2649+4030];
	ld.shared.u16 	%r3891, [%r2649+4032];
	ld.shared.u16 	%r3892, [%r2649+4034];
	ld.shared.u16 	%r3893, [%r2649+4036];
	add.s32 	%r3894, %r3890, %r3886;
	min.u32 	%r3895, %r3855, %r3894;
	add.s32 	%r3896, %r3891, %r3886;
	min.u32 	%r3897, %r3857, %r3896;
	add.s32 	%r3898, %r3892, %r3886;
	min.u32 	%r3899, %r3859, %r3898;
	add.s32 	%r3900, %r3893, %r3886;
	min.u32 	%r3901, %r3861, %r3900;
	add.s32 	%r3902, %r3890, %r3887;
	min.u32 	%r3903, %r3863, %r3902;
	add.s32 	%r3904, %r3891, %r3887;
	min.u32 	%r3905, %r3865, %r3904;
	add.s32 	%r3906, %r3892, %r3887;
	min.u32 	%r3907, %r3867, %r3906;
	add.s32 	%r3908, %r3893, %r3887;
	min.u32 	%r3909, %r3869, %r3908;
	add.s32 	%r3910, %r3890, %r3888;
	min.u32 	%r3911, %r3871, %r3910;
	add.s32 	%r3912, %r3891, %r3888;
	min.u32 	%r3913, %r3873, %r3912;
	add.s32 	%r3914, %r3892, %r3888;
	min.u32 	%r3915, %r3875, %r3914;
	add.s32 	%r3916, %r3893, %r3888;
	min.u32 	%r3917, %r3877, %r3916;
	add.s32 	%r3918, %r3890, %r3889;
	min.u32 	%r3919, %r3879, %r3918;
	add.s32 	%r3920, %r3891, %r3889;
	min.u32 	%r3921, %r3881, %r3920;
	add.s32 	%r3922, %r3892, %r3889;
	min.u32 	%r3923, %r3883, %r3922;
	add.s32 	%r3924, %r3893, %r3889;
	min.u32 	%r3925, %r3885, %r3924;
	ld.shared.u16 	%r3926, [%r2+64];
	ld.shared.u16 	%r3927, [%r2+194];
	ld.shared.u16 	%r3928, [%r2+324];
	ld.shared.u16 	%r3929, [%r2+454];
	ld.shared.u16 	%r3930, [%r2649+4160];
	ld.shared.u16 	%r3931, [%r2649+4162];
	ld.shared.u16 	%r3932, [%r2649+4164];
	ld.shared.u16 	%r3933, [%r2649+4166];
	add.s32 	%r3934, %r3930, %r3926;
	min.u32 	%r3935, %r3895, %r3934;
	add.s32 	%r3936, %r3931, %r3926;
	min.u32 	%r3937, %r3897, %r3936;
	add.s32 	%r3938, %r3932, %r3926;
	min.u32 	%r3939, %r3899, %r3938;
	add.s32 	%r3940, %r3933, %r3926;
	min.u32 	%r3941, %r3901, %r3940;
	add.s32 	%r3942, %r3930, %r3927;
	min.u32 	%r3943, %r3903, %r3942;
	add.s32 	%r3944, %r3931, %r3927;
	min.u32 	%r3945, %r3905, %r3944;
	add.s32 	%r3946, %r3932, %r3927;
	min.u32 	%r3947, %r3907, %r3946;
	add.s32 	%r3948, %r3933, %r3927;
	min.u32 	%r3949, %r3909, %r3948;
	add.s32 	%r3950, %r3930, %r3928;
	min.u32 	%r3951, %r3911, %r3950;
	add.s32 	%r3952, %r3931, %r3928;
	min.u32 	%r3953, %r3913, %r3952;
	add.s32 	%r3954, %r3932, %r3928;
	min.u32 	%r3955, %r3915, %r3954;
	add.s32 	%r3956, %r3933, %r3928;
	min.u32 	%r3957, %r3917, %r3956;
	add.s32 	%r3958, %r3930, %r3929;
	min.u32 	%r3959, %r3919, %r3958;
	add.s32 	%r3960, %r3931, %r3929;
	min.u32 	%r3961, %r3921, %r3960;
	add.s32 	%r3962, %r3932, %r3929;
	min.u32 	%r3963, %r3923, %r3962;
	add.s32 	%r3964, %r3933, %r3929;
	min.u32 	%r3965, %r3925, %r3964;
	ld.shared.u16 	%r3966, [%r2+66];
	ld.shared.u16 	%r3967, [%r2+196];
	ld.shared.u16 	%r3968, [%r2+326];
	ld.shared.u16 	%r3969, [%r2+456];
	ld.shared.u16 	%r3970, [%r2649+4290];
	ld.shared.u16 	%r3971, [%r2649+4292];
	ld.shared.u16 	%r3972, [%r2649+4294];
	ld.shared.u16 	%r3973, [%r2649+4296];
	add.s32 	%r3974, %r3970, %r3966;
	min.u32 	%r3975, %r3935, %r3974;
	add.s32 	%r3976, %r3971, %r3966;
	min.u32 	%r3977, %r3937, %r3976;
	add.s32 	%r3978, %r3972, %r3966;
	min.u32 	%r3979, %r3939, %r3978;
	add.s32 	%r3980, %r3973, %r3966;
	min.u32 	%r3981, %r3941, %r3980;
	add.s32 	%r3982, %r3970, %r3967;
	min.u32 	%r3983, %r3943, %r3982;
	add.s32 	%r3984, %r3971, %r3967;
	min.u32 	%r3985, %r3945, %r3984;
	add.s32 	%r3986, %r3972, %r3967;
	min.u32 	%r3987, %r3947, %r3986;
	add.s32 	%r3988, %r3973, %r3967;
	min.u32 	%r3989, %r3949, %r3988;
	add.s32 	%r3990, %r3970, %r3968;
	min.u32 	%r3991, %r3951, %r3990;
	add.s32 	%r3992, %r3971, %r3968;
	min.u32 	%r3993, %r3953, %r3992;
	add.s32 	%r3994, %r3972, %r3968;
	min.u32 	%r3995, %r3955, %r3994;
	add.s32 	%r3996, %r3973, %r3968;
	min.u32 	%r3997, %r3957, %r3996;
	add.s32 	%r3998, %r3970, %r3969;
	min.u32 	%r3999, %r3959, %r3998;
	add.s32 	%r4000, %r3971, %r3969;
	min.u32 	%r4001, %r3961, %r4000;
	add.s32 	%r4002, %r3972, %r3969;
	min.u32 	%r4003, %r3963, %r4002;
	add.s32 	%r4004, %r3973, %r3969;
	min.u32 	%r4005, %r3965, %r4004;
	ld.shared.u16 	%r4006, [%r2+68];
	ld.shared.u16 	%r4007, [%r2+198];
	ld.shared.u16 	%r4008, [%r2+328];
	ld.shared.u16 	%r4009, [%r2+458];
	ld.shared.u16 	%r4010, [%r2649+4420];
	ld.shared.u16 	%r4011, [%r2649+4422];
	ld.shared.u16 	%r4012, [%r2649+4424];
	ld.shared.u16 	%r4013, [%r2649+4426];
	add.s32 	%r4014, %r4010, %r4006;
	min.u32 	%r4015, %r3975, %r4014;
	add.s32 	%r4016, %r4011, %r4006;
	min.u32 	%r4017, %r3977, %r4016;
	add.s32 	%r4018, %r4012, %r4006;
	min.u32 	%r4019, %r3979, %r4018;
	add.s32 	%r4020, %r4013, %r4006;
	min.u32 	%r4021, %r3981, %r4020;
	add.s32 	%r4022, %r4010, %r4007;
	min.u32 	%r4023, %r3983, %r4022;
	add.s32 	%r4024, %r4011, %r4007;
	min.u32 	%r4025, %r3985, %r4024;
	add.s32 	%r4026, %r4012, %r4007;
	min.u32 	%r4027, %r3987, %r4026;
	add.s32 	%r4028, %r4013, %r4007;
	min.u32 	%r4029, %r3989, %r4028;
	add.s32 	%r4030, %r4010, %r4008;
	min.u32 	%r4031, %r3991, %r4030;
	add.s32 	%r4032, %r4011, %r4008;
	min.u32 	%r4033, %r3993, %r4032;
	add.s32 	%r4034, %r4012, %r4008;
	min.u32 	%r4035, %r3995, %r4034;
	add.s32 	%r4036, %r4013, %r4008;
	min.u32 	%r4037, %r3997, %r4036;
	add.s32 	%r4038, %r4010, %r4009;
	min.u32 	%r4039, %r3999, %r4038;
	add.s32 	%r4040, %r4011, %r4009;
	min.u32 	%r4041, %r4001, %r4040;
	add.s32 	%r4042, %r4012, %r4009;
	min.u32 	%r4043, %r4003, %r4042;
	add.s32 	%r4044, %r4013, %r4009;
	min.u32 	%r4045, %r4005, %r4044;
	ld.shared.u16 	%r4046, [%r2+70];
	ld.shared.u16 	%r4047, [%r2+200];
	ld.shared.u16 	%r4048, [%r2+330];
	ld.shared.u16 	%r4049, [%r2+460];
	ld.shared.u16 	%r4050, [%r2649+4550];
	ld.shared.u16 	%r4051, [%r2649+4552];
	ld.shared.u16 	%r4052, [%r2649+4554];
	ld.shared.u16 	%r4053, [%r2649+4556];
	add.s32 	%r4054, %r4050, %r4046;
	min.u32 	%r4055, %r4015, %r4054;
	add.s32 	%r4056, %r4051, %r4046;
	min.u32 	%r4057, %r4017, %r4056;
	add.s32 	%r4058, %r4052, %r4046;
	min.u32 	%r4059, %r4019, %r4058;
	add.s32 	%r4060, %r4053, %r4046;
	min.u32 	%r4061, %r4021, %r4060;
	add.s32 	%r4062, %r4050, %r4047;
	min.u32 	%r4063, %r4023, %r4062;
	add.s32 	%r4064, %r4051, %r4047;
	min.u32 	%r4065, %r4025, %r4064;
	add.s32 	%r4066, %r4052, %r4047;
	min.u32 	%r4067, %r4027, %r4066;
	add.s32 	%r4068, %r4053, %r4047;
	min.u32 	%r4069, %r4029, %r4068;
	add.s32 	%r4070, %r4050, %r4048;
	min.u32 	%r4071, %r4031, %r4070;
	add.s32 	%r4072, %r4051, %r4048;
	min.u32 	%r4073, %r4033, %r4072;
	add.s32 	%r4074, %r4052, %r4048;
	min.u32 	%r4075, %r4035, %r4074;
	add.s32 	%r4076, %r4053, %r4048;
	min.u32 	%r4077, %r4037, %r4076;
	add.s32 	%r4078, %r4050, %r4049;
	min.u32 	%r4079, %r4039, %r4078;
	add.s32 	%r4080, %r4051, %r4049;
	min.u32 	%r4081, %r4041, %r4080;
	add.s32 	%r4082, %r4052, %r4049;
	min.u32 	%r4083, %r4043, %r4082;
	add.s32 	%r4084, %r4053, %r4049;
	min.u32 	%r4085, %r4045, %r4084;
	ld.shared.u16 	%r4086, [%r2+72];
	ld.shared.u16 	%r4087, [%r2+202];
	ld.shared.u16 	%r4088, [%r2+332];
	ld.shared.u16 	%r4089, [%r2+462];
	ld.shared.u16 	%r4090, [%r2649+4680];
	ld.shared.u16 	%r4091, [%r2649+4682];
	ld.shared.u16 	%r4092, [%r2649+4684];
	ld.shared.u16 	%r4093, [%r2649+4686];
	add.s32 	%r4094, %r4090, %r4086;
	min.u32 	%r4095, %r4055, %r4094;
	add.s32 	%r4096, %r4091, %r4086;
	min.u32 	%r4097, %r4057, %r4096;
	add.s32 	%r4098, %r4092, %r4086;
	min.u32 	%r4099, %r4059, %r4098;
	add.s32 	%r4100, %r4093, %r4086;
	min.u32 	%r4101, %r4061, %r4100;
	add.s32 	%r4102, %r4090, %r4087;
	min.u32 	%r4103, %r4063, %r4102;
	add.s32 	%r4104, %r4091, %r4087;
	min.u32 	%r4105, %r4065, %r4104;
	add.s32 	%r4106, %r4092, %r4087;
	min.u32 	%r4107, %r4067, %r4106;
	add.s32 	%r4108, %r4093, %r4087;
	min.u32 	%r4109, %r4069, %r4108;
	add.s32 	%r4110, %r4090, %r4088;
	min.u32 	%r4111, %r4071, %r4110;
	add.s32 	%r4112, %r4091, %r4088;
	min.u32 	%r4113, %r4073, %r4112;
	add.s32 	%r4114, %r4092, %r4088;
	min.u32 	%r4115, %r4075, %r4114;
	add.s32 	%r4116, %r4093, %r4088;
	min.u32 	%r4117, %r4077, %r4116;
	add.s32 	%r4118, %r4090, %r4089;
	min.u32 	%r4119, %r4079, %r4118;
	add.s32 	%r4120, %r4091, %r4089;
	min.u32 	%r4121, %r4081, %r4120;
	add.s32 	%r4122, %r4092, %r4089;
	min.u32 	%r4123, %r4083, %r4122;
	add.s32 	%r4124, %r4093, %r4089;
	min.u32 	%r4125, %r4085, %r4124;
	ld.shared.u16 	%r4126, [%r2+74];
	ld.shared.u16 	%r4127, [%r2+204];
	ld.shared.u16 	%r4128, [%r2+334];
	ld.shared.u16 	%r4129, [%r2+464];
	ld.shared.u16 	%r4130, [%r2649+4810];
	ld.shared.u16 	%r4131, [%r2649+4812];
	ld.shared.u16 	%r4132, [%r2649+4814];
	ld.shared.u16 	%r4133, [%r2649+4816];
	add.s32 	%r4134, %r4130, %r4126;
	min.u32 	%r4135, %r4095, %r4134;
	add.s32 	%r4136, %r4131, %r4126;
	min.u32 	%r4137, %r4097, %r4136;
	add.s32 	%r4138, %r4132, %r4126;
	min.u32 	%r4139, %r4099, %r4138;
	add.s32 	%r4140, %r4133, %r4126;
	min.u32 	%r4141, %r4101, %r4140;
	add.s32 	%r4142, %r4130, %r4127;
	min.u32 	%r4143, %r4103, %r4142;
	add.s32 	%r4144, %r4131, %r4127;
	min.u32 	%r4145, %r4105, %r4144;
	add.s32 	%r4146, %r4132, %r4127;
	min.u32 	%r4147, %r4107, %r4146;
	add.s32 	%r4148, %r4133, %r4127;
	min.u32 	%r4149, %r4109, %r4148;
	add.s32 	%r4150, %r4130, %r4128;
	min.u32 	%r4151, %r4111, %r4150;
	add.s32 	%r4152, %r4131, %r4128;
	min.u32 	%r4153, %r4113, %r4152;
	add.s32 	%r4154, %r4132, %r4128;
	min.u32 	%r4155, %r4115, %r4154;
	add.s32 	%r4156, %r4133, %r4128;
	min.u32 	%r4157, %r4117, %r4156;
	add.s32 	%r4158, %r4130, %r4129;
	min.u32 	%r4159, %r4119, %r4158;
	add.s32 	%r4160, %r4131, %r4129;
	min.u32 	%r4161, %r4121, %r4160;
	add.s32 	%r4162, %r4132, %r4129;
	min.u32 	%r4163, %r4123, %r4162;
	add.s32 	%r4164, %r4133, %r4129;
	min.u32 	%r4165, %r4125, %r4164;
	ld.shared.u16 	%r4166, [%r2+76];
	ld.shared.u16 	%r4167, [%r2+206];
	ld.shared.u16 	%r4168, [%r2+336];
	ld.shared.u16 	%r4169, [%r2+466];
	ld.shared.u16 	%r4170, [%r2649+4940];
	ld.shared.u16 	%r4171, [%r2649+4942];
	ld.shared.u16 	%r4172, [%r2649+4944];
	ld.shared.u16 	%r4173, [%r2649+4946];
	add.s32 	%r4174, %r4170, %r4166;
	min.u32 	%r4175, %r4135, %r4174;
	add.s32 	%r4176, %r4171, %r4166;
	min.u32 	%r4177, %r4137, %r4176;
	add.s32 	%r4178, %r4172, %r4166;
	min.u32 	%r4179, %r4139, %r4178;
	add.s32 	%r4180, %r4173, %r4166;
	min.u32 	%r4181, %r4141, %r4180;
	add.s32 	%r4182, %r4170, %r4167;
	min.u32 	%r4183, %r4143, %r4182;
	add.s32 	%r4184, %r4171, %r4167;
	min.u32 	%r4185, %r4145, %r4184;
	add.s32 	%r4186, %r4172, %r4167;
	min.u32 	%r4187, %r4147, %r4186;
	add.s32 	%r4188, %r4173, %r4167;
	min.u32 	%r4189, %r4149, %r4188;
	add.s32 	%r4190, %r4170, %r4168;
	min.u32 	%r4191, %r4151, %r4190;
	add.s32 	%r4192, %r4171, %r4168;
	min.u32 	%r4193, %r4153, %r4192;
	add.s32 	%r4194, %r4172, %r4168;
	min.u32 	%r4195, %r4155, %r4194;
	add.s32 	%r4196, %r4173, %r4168;
	min.u32 	%r4197, %r4157, %r4196;
	add.s32 	%r4198, %r4170, %r4169;
	min.u32 	%r4199, %r4159, %r4198;
	add.s32 	%r4200, %r4171, %r4169;
	min.u32 	%r4201, %r4161, %r4200;
	add.s32 	%r4202, %r4172, %r4169;
	min.u32 	%r4203, %r4163, %r4202;
	add.s32 	%r4204, %r4173, %r4169;
	min.u32 	%r4205, %r4165, %r4204;
	ld.shared.u16 	%r4206, [%r2+78];
	ld.shared.u16 	%r4207, [%r2+208];
	ld.shared.u16 	%r4208, [%r2+338];
	ld.shared.u16 	%r4209, [%r2+468];
	ld.shared.u16 	%r4210, [%r2649+5070];
	ld.shared.u16 	%r4211, [%r2649+5072];
	ld.shared.u16 	%r4212, [%r2649+5074];
	ld.shared.u16 	%r4213, [%r2649+5076];
	add.s32 	%r4214, %r4210, %r4206;
	min.u32 	%r4215, %r4175, %r4214;
	add.s32 	%r4216, %r4211, %r4206;
	min.u32 	%r4217, %r4177, %r4216;
	add.s32 	%r4218, %r4212, %r4206;
	min.u32 	%r4219, %r4179, %r4218;
	add.s32 	%r4220, %r4213, %r4206;
	min.u32 	%r4221, %r4181, %r4220;
	add.s32 	%r4222, %r4210, %r4207;
	min.u32 	%r4223, %r4183, %r4222;
	add.s32 	%r4224, %r4211, %r4207;
	min.u32 	%r4225, %r4185, %r4224;
	add.s32 	%r4226, %r4212, %r4207;
	min.u32 	%r4227, %r4187, %r4226;
	add.s32 	%r4228, %r4213, %r4207;
	min.u32 	%r4229, %r4189, %r4228;
	add.s32 	%r4230, %r4210, %r4208;
	min.u32 	%r4231, %r4191, %r4230;
	add.s32 	%r4232, %r4211, %r4208;
	min.u32 	%r4233, %r4193, %r4232;
	add.s32 	%r4234, %r4212, %r4208;
	min.u32 	%r4235, %r4195, %r4234;
	add.s32 	%r4236, %r4213, %r4208;
	min.u32 	%r4237, %r4197, %r4236;
	add.s32 	%r4238, %r4210, %r4209;
	min.u32 	%r4239, %r4199, %r4238;
	add.s32 	%r4240, %r4211, %r4209;
	min.u32 	%r4241, %r4201, %r4240;
	add.s32 	%r4242, %r4212, %r4209;
	min.u32 	%r4243, %r4203, %r4242;
	add.s32 	%r4244, %r4213, %r4209;
	min.u32 	%r4245, %r4205, %r4244;
	ld.shared.u16 	%r4246, [%r2+80];
	ld.shared.u16 	%r4247, [%r2+210];
	ld.shared.u16 	%r4248, [%r2+340];
	ld.shared.u16 	%r4249, [%r2+470];
	ld.shared.u16 	%r4250, [%r2649+5200];
	ld.shared.u16 	%r4251, [%r2649+5202];
	ld.shared.u16 	%r4252, [%r2649+5204];
	ld.shared.u16 	%r4253, [%r2649+5206];
	add.s32 	%r4254, %r4250, %r4246;
	min.u32 	%r4255, %r4215, %r4254;
	add.s32 	%r4256, %r4251, %r4246;
	min.u32 	%r4257, %r4217, %r4256;
	add.s32 	%r4258, %r4252, %r4246;
	min.u32 	%r4259, %r4219, %r4258;
	add.s32 	%r4260, %r4253, %r4246;
	min.u32 	%r4261, %r4221, %r4260;
	add.s32 	%r4262, %r4250, %r4247;
	min.u32 	%r4263, %r4223, %r4262;
	add.s32 	%r4264, %r4251, %r4247;
	min.u32 	%r4265, %r4225, %r4264;
	add.s32 	%r4266, %r4252, %r4247;
	min.u32 	%r4267, %r4227, %r4266;
	add.s32 	%r4268, %r4253, %r4247;
	min.u32 	%r4269, %r4229, %r4268;
	add.s32 	%r4270, %r4250, %r4248;
	min.u32 	%r4271, %r4231, %r4270;
	add.s32 	%r4272, %r4251, %r4248;
	min.u32 	%r4273, %r4233, %r4272;
	add.s32 	%r4274, %r4252, %r4248;
	min.u32 	%r4275, %r4235, %r4274;
	add.s32 	%r4276, %r4253, %r4248;
	min.u32 	%r4277, %r4237, %r4276;
	add.s32 	%r4278, %r4250, %r4249;
	min.u32 	%r4279, %r4239, %r4278;
	add.s32 	%r4280, %r4251, %r4249;
	min.u32 	%r4281, %r4241, %r4280;
	add.s32 	%r4282, %r4252, %r4249;
	min.u32 	%r4283, %r4243, %r4282;
	add.s32 	%r4284, %r4253, %r4249;
	min.u32 	%r4285, %r4245, %r4284;
	ld.shared.u16 	%r4286, [%r2+82];
	ld.shared.u16 	%r4287, [%r2+212];
	ld.shared.u16 	%r4288, [%r2+342];
	ld.shared.u16 	%r4289, [%r2+472];
	ld.shared.u16 	%r4290, [%r2649+5330];
	ld.shared.u16 	%r4291, [%r2649+5332];
	ld.shared.u16 	%r4292, [%r2649+5334];
	ld.shared.u16 	%r4293, [%r2649+5336];
	add.s32 	%r4294, %r4290, %r4286;
	min.u32 	%r4295, %r4255, %r4294;
	add.s32 	%r4296, %r4291, %r4286;
	min.u32 	%r4297, %r4257, %r4296;
	add.s32 	%r4298, %r4292, %r4286;
	min.u32 	%r4299, %r4259, %r4298;
	add.s32 	%r4300, %r4293, %r4286;
	min.u32 	%r4301, %r4261, %r4300;
	add.s32 	%r4302, %r4290, %r4287;
	min.u32 	%r4303, %r4263, %r4302;
	add.s32 	%r4304, %r4291, %r4287;
	min.u32 	%r4305, %r4265, %r4304;
	add.s32 	%r4306, %r4292, %r4287;
	min.u32 	%r4307, %r4267, %r4306;
	add.s32 	%r4308, %r4293, %r4287;
	min.u32 	%r4309, %r4269, %r4308;
	add.s32 	%r4310, %r4290, %r4288;
	min.u32 	%r4311, %r4271, %r4310;
	add.s32 	%r4312, %r4291, %r4288;
	min.u32 	%r4313, %r4273, %r4312;
	add.s32 	%r4314, %r4292, %r4288;
	min.u32 	%r4315, %r4275, %r4314;
	add.s32 	%r4316, %r4293, %r4288;
	min.u32 	%r4317, %r4277, %r4316;
	add.s32 	%r4318, %r4290, %r4289;
	min.u32 	%r4319, %r4279, %r4318;
	add.s32 	%r4320, %r4291, %r4289;
	min.u32 	%r4321, %r4281, %r4320;
	add.s32 	%r4322, %r4292, %r4289;
	min.u32 	%r4323, %r4283, %r4322;
	add.s32 	%r4324, %r4293, %r4289;
	min.u32 	%r4325, %r4285, %r4324;
	ld.shared.u16 	%r4326, [%r2+84];
	ld.shared.u16 	%r4327, [%r2+214];
	ld.shared.u16 	%r4328, [%r2+344];
	ld.shared.u16 	%r4329, [%r2+474];
	ld.shared.u16 	%r4330, [%r2649+5460];
	ld.shared.u16 	%r4331, [%r2649+5462];
	ld.shared.u16 	%r4332, [%r2649+5464];
	ld.shared.u16 	%r4333, [%r2649+5466];
	add.s32 	%r4334, %r4330, %r4326;
	min.u32 	%r4335, %r4295, %r4334;
	add.s32 	%r4336, %r4331, %r4326;
	min.u32 	%r4337, %r4297, %r4336;
	add.s32 	%r4338, %r4332, %r4326;
	min.u32 	%r4339, %r4299, %r4338;
	add.s32 	%r4340, %r4333, %r4326;
	min.u32 	%r4341, %r4301, %r4340;
	add.s32 	%r4342, %r4330, %r4327;
	min.u32 	%r4343, %r4303, %r4342;
	add.s32 	%r4344, %r4331, %r4327;
	min.u32 	%r4345, %r4305, %r4344;
	add.s32 	%r4346, %r4332, %r4327;
	min.u32 	%r4347, %r4307, %r4346;
	add.s32 	%r4348, %r4333, %r4327;
	min.u32 	%r4349, %r4309, %r4348;
	add.s32 	%r4350, %r4330, %r4328;
	min.u32 	%r4351, %r4311, %r4350;
	add.s32 	%r4352, %r4331, %r4328;
	min.u32 	%r4353, %r4313, %r4352;
	add.s32 	%r4354, %r4332, %r4328;
	min.u32 	%r4355, %r4315, %r4354;
	add.s32 	%r4356, %r4333, %r4328;
	min.u32 	%r4357, %r4317, %r4356;
	add.s32 	%r4358, %r4330, %r4329;
	min.u32 	%r4359, %r4319, %r4358;
	add.s32 	%r4360, %r4331, %r4329;
	min.u32 	%r4361, %r4321, %r4360;
	add.s32 	%r4362, %r4332, %r4329;
	min.u32 	%r4363, %r4323, %r4362;
	add.s32 	%r4364, %r4333, %r4329;
	min.u32 	%r4365, %r4325, %r4364;
	ld.shared.u16 	%r4366, [%r2+86];
	ld.shared.u16 	%r4367, [%r2+216];
	ld.shared.u16 	%r4368, [%r2+346];
	ld.shared.u16 	%r4369, [%r2+476];
	ld.shared.u16 	%r4370, [%r2649+5590];
	ld.shared.u16 	%r4371, [%r2649+5592];
	ld.shared.u16 	%r4372, [%r2649+5594];
	ld.shared.u16 	%r4373, [%r2649+5596];
	add.s32 	%r4374, %r4370, %r4366;
	min.u32 	%r4375, %r4335, %r4374;
	add.s32 	%r4376, %r4371, %r4366;
	min.u32 	%r4377, %r4337, %r4376;
	add.s32 	%r4378, %r4372, %r4366;
	min.u32 	%r4379, %r4339, %r4378;
	add.s32 	%r4380, %r4373, %r4366;
	min.u32 	%r4381, %r4341, %r4380;
	add.s32 	%r4382, %r4370, %r4367;
	min.u32 	%r4383, %r4343, %r4382;
	add.s32 	%r4384, %r4371, %r4367;
	min.u32 	%r4385, %r4345, %r4384;
	add.s32 	%r4386, %r4372, %r4367;
	min.u32 	%r4387, %r4347, %r4386;
	add.s32 	%r4388, %r4373, %r4367;
	min.u32 	%r4389, %r4349, %r4388;
	add.s32 	%r4390, %r4370, %r4368;
	min.u32 	%r4391, %r4351, %r4390;
	add.s32 	%r4392, %r4371, %r4368;
	min.u32 	%r4393, %r4353, %r4392;
	add.s32 	%r4394, %r4372, %r4368;
	min.u32 	%r4395, %r4355, %r4394;
	add.s32 	%r4396, %r4373, %r4368;
	min.u32 	%r4397, %r4357, %r4396;
	add.s32 	%r4398, %r4370, %r4369;
	min.u32 	%r4399, %r4359, %r4398;
	add.s32 	%r4400, %r4371, %r4369;
	min.u32 	%r4401, %r4361, %r4400;
	add.s32 	%r4402, %r4372, %r4369;
	min.u32 	%r4403, %r4363, %r4402;
	add.s32 	%r4404, %r4373, %r4369;
	min.u32 	%r4405, %r4365, %r4404;
	ld.shared.u16 	%r4406, [%r2+88];
	ld.shared.u16 	%r4407, [%r2+218];
	ld.shared.u16 	%r4408, [%r2+348];
	ld.shared.u16 	%r4409, [%r2+478];
	ld.shared.u16 	%r4410, [%r2649+5720];
	ld.shared.u16 	%r4411, [%r2649+5722];
	ld.shared.u16 	%r4412, [%r2649+5724];
	ld.shared.u16 	%r4413, [%r2649+5726];
	add.s32 	%r4414, %r4410, %r4406;
	min.u32 	%r4415, %r4375, %r4414;
	add.s32 	%r4416, %r4411, %r4406;
	min.u32 	%r4417, %r4377, %r4416;
	add.s32 	%r4418, %r4412, %r4406;
	min.u32 	%r4419, %r4379, %r4418;
	add.s32 	%r4420, %r4413, %r4406;
	min.u32 	%r4421, %r4381, %r4420;
	add.s32 	%r4422, %r4410, %r4407;
	min.u32 	%r4423, %r4383, %r4422;
	add.s32 	%r4424, %r4411, %r4407;
	min.u32 	%r4425, %r4385, %r4424;
	add.s32 	%r4426, %r4412, %r4407;
	min.u32 	%r4427, %r4387, %r4426;
	add.s32 	%r4428, %r4413, %r4407;
	min.u32 	%r4429, %r4389, %r4428;
	add.s32 	%r4430, %r4410, %r4408;
	min.u32 	%r4431, %r4391, %r4430;
	add.s32 	%r4432, %r4411, %r4408;
	min.u32 	%r4433, %r4393, %r4432;
	add.s32 	%r4434, %r4412, %r4408;
	min.u32 	%r4435, %r4395, %r4434;
	add.s32 	%r4436, %r4413, %r4408;
	min.u32 	%r4437, %r4397, %r4436;
	add.s32 	%r4438, %r4410, %r4409;
	min.u32 	%r4439, %r4399, %r4438;
	add.s32 	%r4440, %r4411, %r4409;
	min.u32 	%r4441, %r4401, %r4440;
	add.s32 	%r4442, %r4412, %r4409;
	min.u32 	%r4443, %r4403, %r4442;
	add.s32 	%r4444, %r4413, %r4409;
	min.u32 	%r4445, %r4405, %r4444;
	ld.shared.u16 	%r4446, [%r2+90];
	ld.shared.u16 	%r4447, [%r2+220];
	ld.shared.u16 	%r4448, [%r2+350];
	ld.shared.u16 	%r4449, [%r2+480];
	ld.shared.u16 	%r4450, [%r2649+5850];
	ld.shared.u16 	%r4451, [%r2649+5852];
	ld.shared.u16 	%r4452, [%r2649+5854];
	ld.shared.u16 	%r4453, [%r2649+5856];
	add.s32 	%r4454, %r4450, %r4446;
	min.u32 	%r4455, %r4415, %r4454;
	add.s32 	%r4456, %r4451, %r4446;
	min.u32 	%r4457, %r4417, %r4456;
	add.s32 	%r4458, %r4452, %r4446;
	min.u32 	%r4459, %r4419, %r4458;
	add.s32 	%r4460, %r4453, %r4446;
	min.u32 	%r4461, %r4421, %r4460;
	add.s32 	%r4462, %r4450, %r4447;
	min.u32 	%r4463, %r4423, %r4462;
	add.s32 	%r4464, %r4451, %r4447;
	min.u32 	%r4465, %r4425, %r4464;
	add.s32 	%r4466, %r4452, %r4447;
	min.u32 	%r4467, %r4427, %r4466;
	add.s32 	%r4468, %r4453, %r4447;
	min.u32 	%r4469, %r4429, %r4468;
	add.s32 	%r4470, %r4450, %r4448;
	min.u32 	%r4471, %r4431, %r4470;
	add.s32 	%r4472, %r4451, %r4448;
	min.u32 	%r4473, %r4433, %r4472;
	add.s32 	%r4474, %r4452, %r4448;
	min.u32 	%r4475, %r4435, %r4474;
	add.s32 	%r4476, %r4453, %r4448;
	min.u32 	%r4477, %r4437, %r4476;
	add.s32 	%r4478, %r4450, %r4449;
	min.u32 	%r4479, %r4439, %r4478;
	add.s32 	%r4480, %r4451, %r4449;
	min.u32 	%r4481, %r4441, %r4480;
	add.s32 	%r4482, %r4452, %r4449;
	min.u32 	%r4483, %r4443, %r4482;
	add.s32 	%r4484, %r4453, %r4449;
	min.u32 	%r4485, %r4445, %r4484;
	ld.shared.u16 	%r4486, [%r2+92];
	ld.shared.u16 	%r4487, [%r2+222];
	ld.shared.u16 	%r4488, [%r2+352];
	ld.shared.u16 	%r4489, [%r2+482];
	ld.shared.u16 	%r4490, [%r2649+5980];
	ld.shared.u16 	%r4491, [%r2649+5982];
	ld.shared.u16 	%r4492, [%r2649+5984];
	ld.shared.u16 	%r4493, [%r2649+5986];
	add.s32 	%r4494, %r4490, %r4486;
	min.u32 	%r4495, %r4455, %r4494;
	add.s32 	%r4496, %r4491, %r4486;
	min.u32 	%r4497, %r4457, %r4496;
	add.s32 	%r4498, %r4492, %r4486;
	min.u32 	%r4499, %r4459, %r4498;
	add.s32 	%r4500, %r4493, %r4486;
	min.u32 	%r4501, %r4461, %r4500;
	add.s32 	%r4502, %r4490, %r4487;
	min.u32 	%r4503, %r4463, %r4502;
	add.s32 	%r4504, %r4491, %r4487;
	min.u32 	%r4505, %r4465, %r4504;
	add.s32 	%r4506, %r4492, %r4487;
	min.u32 	%r4507, %r4467, %r4506;
	add.s32 	%r4508, %r4493, %r4487;
	min.u32 	%r4509, %r4469, %r4508;
	add.s32 	%r4510, %r4490, %r4488;
	min.u32 	%r4511, %r4471, %r4510;
	add.s32 	%r4512, %r4491, %r4488;
	min.u32 	%r4513, %r4473, %r4512;
	add.s32 	%r4514, %r4492, %r4488;
	min.u32 	%r4515, %r4475, %r4514;
	add.s32 	%r4516, %r4493, %r4488;
	min.u32 	%r4517, %r4477, %r4516;
	add.s32 	%r4518, %r4490, %r4489;
	min.u32 	%r4519, %r4479, %r4518;
	add.s32 	%r4520, %r4491, %r4489;
	min.u32 	%r4521, %r4481, %r4520;
	add.s32 	%r4522, %r4492, %r4489;
	min.u32 	%r4523, %r4483, %r4522;
	add.s32 	%r4524, %r4493, %r4489;
	min.u32 	%r4525, %r4485, %r4524;
	ld.shared.u16 	%r4526, [%r2+94];
	ld.shared.u16 	%r4527, [%r2+224];
	ld.shared.u16 	%r4528, [%r2+354];
	ld.shared.u16 	%r4529, [%r2+484];
	ld.shared.u16 	%r4530, [%r2649+6110];
	ld.shared.u16 	%r4531, [%r2649+6112];
	ld.shared.u16 	%r4532, [%r2649+6114];
	ld.shared.u16 	%r4533, [%r2649+6116];
	add.s32 	%r4534, %r4530, %r4526;
	min.u32 	%r4535, %r4495, %r4534;
	add.s32 	%r4536, %r4531, %r4526;
	min.u32 	%r4537, %r4497, %r4536;
	add.s32 	%r4538, %r4532, %r4526;
	min.u32 	%r4539, %r4499, %r4538;
	add.s32 	%r4540, %r4533, %r4526;
	min.u32 	%r4541, %r4501, %r4540;
	add.s32 	%r4542, %r4530, %r4527;
	min.u32 	%r4543, %r4503, %r4542;
	add.s32 	%r4544, %r4531, %r4527;
	min.u32 	%r4545, %r4505, %r4544;
	add.s32 	%r4546, %r4532, %r4527;
	min.u32 	%r4547, %r4507, %r4546;
	add.s32 	%r4548, %r4533, %r4527;
	min.u32 	%r4549, %r4509, %r4548;
	add.s32 	%r4550, %r4530, %r4528;
	min.u32 	%r4551, %r4511, %r4550;
	add.s32 	%r4552, %r4531, %r4528;
	min.u32 	%r4553, %r4513, %r4552;
	add.s32 	%r4554, %r4532, %r4528;
	min.u32 	%r4555, %r4515, %r4554;
	add.s32 	%r4556, %r4533, %r4528;
	min.u32 	%r4557, %r4517, %r4556;
	add.s32 	%r4558, %r4530, %r4529;
	min.u32 	%r4559, %r4519, %r4558;
	add.s32 	%r4560, %r4531, %r4529;
	min.u32 	%r4561, %r4521, %r4560;
	add.s32 	%r4562, %r4532, %r4529;
	min.u32 	%r4563, %r4523, %r4562;
	add.s32 	%r4564, %r4533, %r4529;
	min.u32 	%r4565, %r4525, %r4564;
	ld.shared.u16 	%r4566, [%r2+96];
	ld.shared.u16 	%r4567, [%r2+226];
	ld.shared.u16 	%r4568, [%r2+356];
	ld.shared.u16 	%r4569, [%r2+486];
	ld.shared.u16 	%r4570, [%r2649+6240];
	ld.shared.u16 	%r4571, [%r2649+6242];
	ld.shared.u16 	%r4572, [%r2649+6244];
	ld.shared.u16 	%r4573, [%r2649+6246];
	add.s32 	%r4574, %r4570, %r4566;
	min.u32 	%r4575, %r4535, %r4574;
	add.s32 	%r4576, %r4571, %r4566;
	min.u32 	%r4577, %r4537, %r4576;
	add.s32 	%r4578, %r4572, %r4566;
	min.u32 	%r4579, %r4539, %r4578;
	add.s32 	%r4580, %r4573, %r4566;
	min.u32 	%r4581, %r4541, %r4580;
	add.s32 	%r4582, %r4570, %r4567;
	min.u32 	%r4583, %r4543, %r4582;
	add.s32 	%r4584, %r4571, %r4567;
	min.u32 	%r4585, %r4545, %r4584;
	add.s32 	%r4586, %r4572, %r4567;
	min.u32 	%r4587, %r4547, %r4586;
	add.s32 	%r4588, %r4573, %r4567;
	min.u32 	%r4589, %r4549, %r4588;
	add.s32 	%r4590, %r4570, %r4568;
	min.u32 	%r4591, %r4551, %r4590;
	add.s32 	%r4592, %r4571, %r4568;
	min.u32 	%r4593, %r4553, %r4592;
	add.s32 	%r4594, %r4572, %r4568;
	min.u32 	%r4595, %r4555, %r4594;
	add.s32 	%r4596, %r4573, %r4568;
	min.u32 	%r4597, %r4557, %r4596;
	add.s32 	%r4598, %r4570, %r4569;
	min.u32 	%r4599, %r4559, %r4598;
	add.s32 	%r4600, %r4571, %r4569;
	min.u32 	%r4601, %r4561, %r4600;
	add.s32 	%r4602, %r4572, %r4569;
	min.u32 	%r4603, %r4563, %r4602;
	add.s32 	%r4604, %r4573, %r4569;
	min.u32 	%r4605, %r4565, %r4604;
	ld.shared.u16 	%r4606, [%r2+98];
	ld.shared.u16 	%r4607, [%r2+228];
	ld.shared.u16 	%r4608, [%r2+358];
	ld.shared.u16 	%r4609, [%r2+488];
	ld.shared.u16 	%r4610, [%r2649+6370];
	ld.shared.u16 	%r4611, [%r2649+6372];
	ld.shared.u16 	%r4612, [%r2649+6374];
	ld.shared.u16 	%r4613, [%r2649+6376];
	add.s32 	%r4614, %r4610, %r4606;
	min.u32 	%r4615, %r4575, %r4614;
	add.s32 	%r4616, %r4611, %r4606;
	min.u32 	%r4617, %r4577, %r4616;
	add.s32 	%r4618, %r4612, %r4606;
	min.u32 	%r4619, %r4579, %r4618;
	add.s32 	%r4620, %r4613, %r4606;
	min.u32 	%r4621, %r4581, %r4620;
	add.s32 	%r4622, %r4610, %r4607;
	min.u32 	%r4623, %r4583, %r4622;
	add.s32 	%r4624, %r4611, %r4607;
	min.u32 	%r4625, %r4585, %r4624;
	add.s32 	%r4626, %r4612, %r4607;
	min.u32 	%r4627, %r4587, %r4626;
	add.s32 	%r4628, %r4613, %r4607;
	min.u32 	%r4629, %r4589, %r4628;
	add.s32 	%r4630, %r4610, %r4608;
	min.u32 	%r4631, %r4591, %r4630;
	add.s32 	%r4632, %r4611, %r4608;
	min.u32 	%r4633, %r4593, %r4632;
	add.s32 	%r4634, %r4612, %r4608;
	min.u32 	%r4635, %r4595, %r4634;
	add.s32 	%r4636, %r4613, %r4608;
	min.u32 	%r4637, %r4597, %r4636;
	add.s32 	%r4638, %r4610, %r4609;
	min.u32 	%r4639, %r4599, %r4638;
	add.s32 	%r4640, %r4611, %r4609;
	min.u32 	%r4641, %r4601, %r4640;
	add.s32 	%r4642, %r4612, %r4609;
	min.u32 	%r4643, %r4603, %r4642;
	add.s32 	%r4644, %r4613, %r4609;
	min.u32 	%r4645, %r4605, %r4644;
	ld.shared.u16 	%r4646, [%r2+100];
	ld.shared.u16 	%r4647, [%r2+230];
	ld.shared.u16 	%r4648, [%r2+360];
	ld.shared.u16 	%r4649, [%r2+490];
	ld.shared.u16 	%r4650, [%r2649+6500];
	ld.shared.u16 	%r4651, [%r2649+6502];
	ld.shared.u16 	%r4652, [%r2649+6504];
	ld.shared.u16 	%r4653, [%r2649+6506];
	add.s32 	%r4654, %r4650, %r4646;
	min.u32 	%r4655, %r4615, %r4654;
	add.s32 	%r4656, %r4651, %r4646;
	min.u32 	%r4657, %r4617, %r4656;
	add.s32 	%r4658, %r4652, %r4646;
	min.u32 	%r4659, %r4619, %r4658;
	add.s32 	%r4660, %r4653, %r4646;
	min.u32 	%r4661, %r4621, %r4660;
	add.s32 	%r4662, %r4650, %r4647;
	min.u32 	%r4663, %r4623, %r4662;
	add.s32 	%r4664, %r4651, %r4647;
	min.u32 	%r4665, %r4625, %r4664;
	add.s32 	%r4666, %r4652, %r4647;
	min.u32 	%r4667, %r4627, %r4666;
	add.s32 	%r4668, %r4653, %r4647;
	min.u32 	%r4669, %r4629, %r4668;
	add.s32 	%r4670, %r4650, %r4648;
	min.u32 	%r4671, %r4631, %r4670;
	add.s32 	%r4672, %r4651, %r4648;
	min.u32 	%r4673, %r4633, %r4672;
	add.s32 	%r4674, %r4652, %r4648;
	min.u32 	%r4675, %r4635, %r4674;
	add.s32 	%r4676, %r4653, %r4648;
	min.u32 	%r4677, %r4637, %r4676;
	add.s32 	%r4678, %r4650, %r4649;
	min.u32 	%r4679, %r4639, %r4678;
	add.s32 	%r4680, %r4651, %r4649;
	min.u32 	%r4681, %r4641, %r4680;
	add.s32 	%r4682, %r4652, %r4649;
	min.u32 	%r4683, %r4643, %r4682;
	add.s32 	%r4684, %r4653, %r4649;
	min.u32 	%r4685, %r4645, %r4684;
	ld.shared.u16 	%r4686, [%r2+102];
	ld.shared.u16 	%r4687, [%r2+232];
	ld.shared.u16 	%r4688, [%r2+362];
	ld.shared.u16 	%r4689, [%r2+492];
	ld.shared.u16 	%r4690, [%r2649+6630];
	ld.shared.u16 	%r4691, [%r2649+6632];
	ld.shared.u16 	%r4692, [%r2649+6634];
	ld.shared.u16 	%r4693, [%r2649+6636];
	add.s32 	%r4694, %r4690, %r4686;
	min.u32 	%r4695, %r4655, %r4694;
	add.s32 	%r4696, %r4691, %r4686;
	min.u32 	%r4697, %r4657, %r4696;
	add.s32 	%r4698, %r4692, %r4686;
	min.u32 	%r4699, %r4659, %r4698;
	add.s32 	%r4700, %r4693, %r4686;
	min.u32 	%r4701, %r4661, %r4700;
	add.s32 	%r4702, %r4690, %r4687;
	min.u32 	%r4703, %r4663, %r4702;
	add.s32 	%r4704, %r4691, %r4687;
	min.u32 	%r4705, %r4665, %r4704;
	add.s32 	%r4706, %r4692, %r4687;
	min.u32 	%r4707, %r4667, %r4706;
	add.s32 	%r4708, %r4693, %r4687;
	min.u32 	%r4709, %r4669, %r4708;
	add.s32 	%r4710, %r4690, %r4688;
	min.u32 	%r4711, %r4671, %r4710;
	add.s32 	%r4712, %r4691, %r4688;
	min.u32 	%r4713, %r4673, %r4712;
	add.s32 	%r4714, %r4692, %r4688;
	min.u32 	%r4715, %r4675, %r4714;
	add.s32 	%r4716, %r4693, %r4688;
	min.u32 	%r4717, %r4677, %r4716;
	add.s32 	%r4718, %r4690, %r4689;
	min.u32 	%r4719, %r4679, %r4718;
	add.s32 	%r4720, %r4691, %r4689;
	min.u32 	%r4721, %r4681, %r4720;
	add.s32 	%r4722, %r4692, %r4689;
	min.u32 	%r4723, %r4683, %r4722;
	add.s32 	%r4724, %r4693, %r4689;
	min.u32 	%r4725, %r4685, %r4724;
	ld.shared.u16 	%r4726, [%r2+104];
	ld.shared.u16 	%r4727, [%r2+234];
	ld.shared.u16 	%r4728, [%r2+364];
	ld.shared.u16 	%r4729, [%r2+494];
	ld.shared.u16 	%r4730, [%r2649+6760];
	ld.shared.u16 	%r4731, [%r2649+6762];
	ld.shared.u16 	%r4732, [%r2649+6764];
	ld.shared.u16 	%r4733, [%r2649+6766];
	add.s32 	%r4734, %r4730, %r4726;
	min.u32 	%r4735, %r4695, %r4734;
	add.s32 	%r4736, %r4731, %r4726;
	min.u32 	%r4737, %r4697, %r4736;
	add.s32 	%r4738, %r4732, %r4726;
	min.u32 	%r4739, %r4699, %r4738;
	add.s32 	%r4740, %r4733, %r4726;
	min.u32 	%r4741, %r4701, %r4740;
	add.s32 	%r4742, %r4730, %r4727;
	min.u32 	%r4743, %r4703, %r4742;
	add.s32 	%r4744, %r4731, %r4727;
	min.u32 	%r4745, %r4705, %r4744;
	add.s32 	%r4746, %r4732, %r4727;
	min.u32 	%r4747, %r4707, %r4746;
	add.s32 	%r4748, %r4733, %r4727;
	min.u32 	%r4749, %r4709, %r4748;
	add.s32 	%r4750, %r4730, %r4728;
	min.u32 	%r4751, %r4711, %r4750;
	add.s32 	%r4752, %r4731, %r4728;
	min.u32 	%r4753, %r4713, %r4752;
	add.s32 	%r4754, %r4732, %r4728;
	min.u32 	%r4755, %r4715, %r4754;
	add.s32 	%r4756, %r4733, %r4728;
	min.u32 	%r4757, %r4717, %r4756;
	add.s32 	%r4758, %r4730, %r4729;
	min.u32 	%r4759, %r4719, %r4758;
	add.s32 	%r4760, %r4731, %r4729;
	min.u32 	%r4761, %r4721, %r4760;
	add.s32 	%r4762, %r4732, %r4729;
	min.u32 	%r4763, %r4723, %r4762;
	add.s32 	%r4764, %r4733, %r4729;
	min.u32 	%r4765, %r4725, %r4764;
	ld.shared.u16 	%r4766, [%r2+106];
	ld.shared.u16 	%r4767, [%r2+236];
	ld.shared.u16 	%r4768, [%r2+366];
	ld.shared.u16 	%r4769, [%r2+496];
	ld.shared.u16 	%r4770, [%r2649+6890];
	ld.shared.u16 	%r4771, [%r2649+6892];
	ld.shared.u16 	%r4772, [%r2649+6894];
	ld.shared.u16 	%r4773, [%r2649+6896];
	add.s32 	%r4774, %r4770, %r4766;
	min.u32 	%r4775, %r4735, %r4774;
	add.s32 	%r4776, %r4771, %r4766;
	min.u32 	%r4777, %r4737, %r4776;
	add.s32 	%r4778, %r4772, %r4766;
	min.u32 	%r4779, %r4739, %r4778;
	add.s32 	%r4780, %r4773, %r4766;
	min.u32 	%r4781, %r4741, %r4780;
	add.s32 	%r4782, %r4770, %r4767;
	min.u32 	%r4783, %r4743, %r4782;
	add.s32 	%r4784, %r4771, %r4767;
	min.u32 	%r4785, %r4745, %r4784;
	add.s32 	%r4786, %r4772, %r4767;
	min.u32 	%r4787, %r4747, %r4786;
	add.s32 	%r4788, %r4773, %r4767;
	min.u32 	%r4789, %r4749, %r4788;
	add.s32 	%r4790, %r4770, %r4768;
	min.u32 	%r4791, %r4751, %r4790;
	add.s32 	%r4792, %r4771, %r4768;
	min.u32 	%r4793, %r4753, %r4792;
	add.s32 	%r4794, %r4772, %r4768;
	min.u32 	%r4795, %r4755, %r4794;
	add.s32 	%r4796, %r4773, %r4768;
	min.u32 	%r4797, %r4757, %r4796;
	add.s32 	%r4798, %r4770, %r4769;
	min.u32 	%r4799, %r4759, %r4798;
	add.s32 	%r4800, %r4771, %r4769;
	min.u32 	%r4801, %r4761, %r4800;
	add.s32 	%r4802, %r4772, %r4769;
	min.u32 	%r4803, %r4763, %r4802;
	add.s32 	%r4804, %r4773, %r4769;
	min.u32 	%r4805, %r4765, %r4804;
	ld.shared.u16 	%r4806, [%r2+108];
	ld.shared.u16 	%r4807, [%r2+238];
	ld.shared.u16 	%r4808, [%r2+368];
	ld.shared.u16 	%r4809, [%r2+498];
	ld.shared.u16 	%r4810, [%r2649+7020];
	ld.shared.u16 	%r4811, [%r2649+7022];
	ld.shared.u16 	%r4812, [%r2649+7024];
	ld.shared.u16 	%r4813, [%r2649+7026];
	add.s32 	%r4814, %r4810, %r4806;
	min.u32 	%r4815, %r4775, %r4814;
	add.s32 	%r4816, %r4811, %r4806;
	min.u32 	%r4817, %r4777, %r4816;
	add.s32 	%r4818, %r4812, %r4806;
	min.u32 	%r4819, %r4779, %r4818;
	add.s32 	%r4820, %r4813, %r4806;
	min.u32 	%r4821, %r4781, %r4820;
	add.s32 	%r4822, %r4810, %r4807;
	min.u32 	%r4823, %r4783, %r4822;
	add.s32 	%r4824, %r4811, %r4807;
	min.u32 	%r4825, %r4785, %r4824;
	add.s32 	%r4826, %r4812, %r4807;
	min.u32 	%r4827, %r4787, %r4826;
	add.s32 	%r4828, %r4813, %r4807;
	min.u32 	%r4829, %r4789, %r4828;
	add.s32 	%r4830, %r4810, %r4808;
	min.u32 	%r4831, %r4791, %r4830;
	add.s32 	%r4832, %r4811, %r4808;
	min.u32 	%r4833, %r4793, %r4832;
	add.s32 	%r4834, %r4812, %r4808;
	min.u32 	%r4835, %r4795, %r4834;
	add.s32 	%r4836, %r4813, %r4808;
	min.u32 	%r4837, %r4797, %r4836;
	add.s32 	%r4838, %r4810, %r4809;
	min.u32 	%r4839, %r4799, %r4838;
	add.s32 	%r4840, %r4811, %r4809;
	min.u32 	%r4841, %r4801, %r4840;
	add.s32 	%r4842, %r4812, %r4809;
	min.u32 	%r4843, %r4803, %r4842;
	add.s32 	%r4844, %r4813, %r4809;
	min.u32 	%r4845, %r4805, %r4844;
	ld.shared.u16 	%r4846, [%r2+110];
	ld.shared.u16 	%r4847, [%r2+240];
	ld.shared.u16 	%r4848, [%r2+370];
	ld.shared.u16 	%r4849, [%r2+500];
	ld.shared.u16 	%r4850, [%r2649+7150];
	ld.shared.u16 	%r4851, [%r2649+7152];
	ld.shared.u16 	%r4852, [%r2649+7154];
	ld.shared.u16 	%r4853, [%r2649+7156];
	add.s32 	%r4854, %r4850, %r4846;
	min.u32 	%r4855, %r4815, %r4854;
	add.s32 	%r4856, %r4851, %r4846;
	min.u32 	%r4857, %r4817, %r4856;
	add.s32 	%r4858, %r4852, %r4846;
	min.u32 	%r4859, %r4819, %r4858;
	add.s32 	%r4860, %r4853, %r4846;
	min.u32 	%r4861, %r4821, %r4860;
	add.s32 	%r4862, %r4850, %r4847;
	min.u32 	%r4863, %r4823, %r4862;
	add.s32 	%r4864, %r4851, %r4847;
	min.u32 	%r4865, %r4825, %r4864;
	add.s32 	%r4866, %r4852, %r4847;
	min.u32 	%r4867, %r4827, %r4866;
	add.s32 	%r4868, %r4853, %r4847;
	min.u32 	%r4869, %r4829, %r4868;
	add.s32 	%r4870, %r4850, %r4848;
	min.u32 	%r4871, %r4831, %r4870;
	add.s32 	%r4872, %r4851, %r4848;
	min.u32 	%r4873, %r4833, %r4872;
	add.s32 	%r4874, %r4852, %r4848;
	min.u32 	%r4875, %r4835, %r4874;
	add.s32 	%r4876, %r4853, %r4848;
	min.u32 	%r4877, %r4837, %r4876;
	add.s32 	%r4878, %r4850, %r4849;
	min.u32 	%r4879, %r4839, %r4878;
	add.s32 	%r4880, %r4851, %r4849;
	min.u32 	%r4881, %r4841, %r4880;
	add.s32 	%r4882, %r4852, %r4849;
	min.u32 	%r4883, %r4843, %r4882;
	add.s32 	%r4884, %r4853, %r4849;
	min.u32 	%r4885, %r4845, %r4884;
	ld.shared.u16 	%r4886, [%r2+112];
	ld.shared.u16 	%r4887, [%r2+242];
	ld.shared.u16 	%r4888, [%r2+372];
	ld.shared.u16 	%r4889, [%r2+502];
	ld.shared.u16 	%r4890, [%r2649+7280];
	ld.shared.u16 	%r4891, [%r2649+7282];
	ld.shared.u16 	%r4892, [%r2649+7284];
	ld.shared.u16 	%r4893, [%r2649+7286];
	add.s32 	%r4894, %r4890, %r4886;
	min.u32 	%r4895, %r4855, %r4894;
	add.s32 	%r4896, %r4891, %r4886;
	min.u32 	%r4897, %r4857, %r4896;
	add.s32 	%r4898, %r4892, %r4886;
	min.u32 	%r4899, %r4859, %r4898;
	add.s32 	%r4900, %r4893, %r4886;
	min.u32 	%r4901, %r4861, %r4900;
	add.s32 	%r4902, %r4890, %r4887;
	min.u32 	%r4903, %r4863, %r4902;
	add.s32 	%r4904, %r4891, %r4887;
	min.u32 	%r4905, %r4865, %r4904;
	add.s32 	%r4906, %r4892, %r4887;
	min.u32 	%r4907, %r4867, %r4906;
	add.s32 	%r4908, %r4893, %r4887;
	min.u32 	%r4909, %r4869, %r4908;
	add.s32 	%r4910, %r4890, %r4888;
	min.u32 	%r4911, %r4871, %r4910;
	add.s32 	%r4912, %r4891, %r4888;
	min.u32 	%r4913, %r4873, %r4912;
	add.s32 	%r4914, %r4892, %r4888;
	min.u32 	%r4915, %r4875, %r4914;
	add.s32 	%r4916, %r4893, %r4888;
	min.u32 	%r4917, %r4877, %r4916;
	add.s32 	%r4918, %r4890, %r4889;
	min.u32 	%r4919, %r4879, %r4918;
	add.s32 	%r4920, %r4891, %r4889;
	min.u32 	%r4921, %r4881, %r4920;
	add.s32 	%r4922, %r4892, %r4889;
	min.u32 	%r4923, %r4883, %r4922;
	add.s32 	%r4924, %r4893, %r4889;
	min.u32 	%r4925, %r4885, %r4924;
	ld.shared.u16 	%r4926, [%r2+114];
	ld.shared.u16 	%r4927, [%r2+244];
	ld.shared.u16 	%r4928, [%r2+374];
	ld.shared.u16 	%r4929, [%r2+504];
	ld.shared.u16 	%r4930, [%r2649+7410];
	ld.shared.u16 	%r4931, [%r2649+7412];
	ld.shared.u16 	%r4932, [%r2649+7414];
	ld.shared.u16 	%r4933, [%r2649+7416];
	add.s32 	%r4934, %r4930, %r4926;
	min.u32 	%r4935, %r4895, %r4934;
	add.s32 	%r4936, %r4931, %r4926;
	min.u32 	%r4937, %r4897, %r4936;
	add.s32 	%r4938, %r4932, %r4926;
	min.u32 	%r4939, %r4899, %r4938;
	add.s32 	%r4940, %r4933, %r4926;
	min.u32 	%r4941, %r4901, %r4940;
	add.s32 	%r4942, %r4930, %r4927;
	min.u32 	%r4943, %r4903, %r4942;
	add.s32 	%r4944, %r4931, %r4927;
	min.u32 	%r4945, %r4905, %r4944;
	add.s32 	%r4946, %r4932, %r4927;
	min.u32 	%r4947, %r4907, %r4946;
	add.s32 	%r4948, %r4933, %r4927;
	min.u32 	%r4949, %r4909, %r4948;
	add.s32 	%r4950, %r4930, %r4928;
	min.u32 	%r4951, %r4911, %r4950;
	add.s32 	%r4952, %r4931, %r4928;
	min.u32 	%r4953, %r4913, %r4952;
	add.s32 	%r4954, %r4932, %r4928;
	min.u32 	%r4955, %r4915, %r4954;
	add.s32 	%r4956, %r4933, %r4928;
	min.u32 	%r4957, %r4917, %r4956;
	add.s32 	%r4958, %r4930, %r4929;
	min.u32 	%r4959, %r4919, %r4958;
	add.s32 	%r4960, %r4931, %r4929;
	min.u32 	%r4961, %r4921, %r4960;
	add.s32 	%r4962, %r4932, %r4929;
	min.u32 	%r4963, %r4923, %r4962;
	add.s32 	%r4964, %r4933, %r4929;
	min.u32 	%r4965, %r4925, %r4964;
	ld.shared.u16 	%r4966, [%r2+116];
	ld.shared.u16 	%r4967, [%r2+246];
	ld.shared.u16 	%r4968, [%r2+376];
	ld.shared.u16 	%r4969, [%r2+506];
	ld.shared.u16 	%r4970, [%r2649+7540];
	ld.shared.u16 	%r4971, [%r2649+7542];
	ld.shared.u16 	%r4972, [%r2649+7544];
	ld.shared.u16 	%r4973, [%r2649+7546];
	add.s32 	%r4974, %r4970, %r4966;
	min.u32 	%r4975, %r4935, %r4974;
	add.s32 	%r4976, %r4971, %r4966;
	min.u32 	%r4977, %r4937, %r4976;
	add.s32 	%r4978, %r4972, %r4966;
	min.u32 	%r4979, %r4939, %r4978;
	add.s32 	%r4980, %r4973, %r4966;
	min.u32 	%r4981, %r4941, %r4980;
	add.s32 	%r4982, %r4970, %r4967;
	min.u32 	%r4983, %r4943, %r4982;
	add.s32 	%r4984, %r4971, %r4967;
	min.u32 	%r4985, %r4945, %r4984;
	add.s32 	%r4986, %r4972, %r4967;
	min.u32 	%r4987, %r4947, %r4986;
	add.s32 	%r4988, %r4973, %r4967;
	min.u32 	%r4989, %r4949, %r4988;
	add.s32 	%r4990, %r4970, %r4968;
	min.u32 	%r4991, %r4951, %r4990;
	add.s32 	%r4992, %r4971, %r4968;
	min.u32 	%r4993, %r4953, %r4992;
	add.s32 	%r4994, %r4972, %r4968;
	min.u32 	%r4995, %r4955, %r4994;
	add.s32 	%r4996, %r4973, %r4968;
	min.u32 	%r4997, %r4957, %r4996;
	add.s32 	%r4998, %r4970, %r4969;
	min.u32 	%r4999, %r4959, %r4998;
	add.s32 	%r5000, %r4971, %r4969;
	min.u32 	%r5001, %r4961, %r5000;
	add.s32 	%r5002, %r4972, %r4969;
	min.u32 	%r5003, %r4963, %r5002;
	add.s32 	%r5004, %r4973, %r4969;
	min.u32 	%r5005, %r4965, %r5004;
	ld.shared.u16 	%r5006, [%r2+118];
	ld.shared.u16 	%r5007, [%r2+248];
	ld.shared.u16 	%r5008, [%r2+378];
	ld.shared.u16 	%r5009, [%r2+508];
	ld.shared.u16 	%r5010, [%r2649+7670];
	ld.shared.u16 	%r5011, [%r2649+7672];
	ld.shared.u16 	%r5012, [%r2649+7674];
	ld.shared.u16 	%r5013, [%r2649+7676];
	add.s32 	%r5014, %r5010, %r5006;
	min.u32 	%r5015, %r4975, %r5014;
	add.s32 	%r5016, %r5011, %r5006;
	min.u32 	%r5017, %r4977, %r5016;
	add.s32 	%r5018, %r5012, %r5006;
	min.u32 	%r5019, %r4979, %r5018;
	add.s32 	%r5020, %r5013, %r5006;
	min.u32 	%r5021, %r4981, %r5020;
	add.s32 	%r5022, %r5010, %r5007;
	min.u32 	%r5023, %r4983, %r5022;
	add.s32 	%r5024, %r5011, %r5007;
	min.u32 	%r5025, %r4985, %r5024;
	add.s32 	%r5026, %r5012, %r5007;
	min.u32 	%r5027, %r4987, %r5026;
	add.s32 	%r5028, %r5013, %r5007;
	min.u32 	%r5029, %r4989, %r5028;
	add.s32 	%r5030, %r5010, %r5008;
	min.u32 	%r5031, %r4991, %r5030;
	add.s32 	%r5032, %r5011, %r5008;
	min.u32 	%r5033, %r4993, %r5032;
	add.s32 	%r5034, %r5012, %r5008;
	min.u32 	%r5035, %r4995, %r5034;
	add.s32 	%r5036, %r5013, %r5008;
	min.u32 	%r5037, %r4997, %r5036;
	add.s32 	%r5038, %r5010, %r5009;
	min.u32 	%r5039, %r4999, %r5038;
	add.s32 	%r5040, %r5011, %r5009;
	min.u32 	%r5041, %r5001, %r5040;
	add.s32 	%r5042, %r5012, %r5009;
	min.u32 	%r5043, %r5003, %r5042;
	add.s32 	%r5044, %r5013, %r5009;
	min.u32 	%r5045, %r5005, %r5044;
	ld.shared.u16 	%r5046, [%r2+120];
	ld.shared.u16 	%r5047, [%r2+250];
	ld.shared.u16 	%r5048, [%r2+380];
	ld.shared.u16 	%r5049, [%r2+510];
	ld.shared.u16 	%r5050, [%r2649+7800];
	ld.shared.u16 	%r5051, [%r2649+7802];
	ld.shared.u16 	%r5052, [%r2649+7804];
	ld.shared.u16 	%r5053, [%r2649+7806];
	add.s32 	%r5054, %r5050, %r5046;
	min.u32 	%r5055, %r5015, %r5054;
	add.s32 	%r5056, %r5051, %r5046;
	min.u32 	%r5057, %r5017, %r5056;
	add.s32 	%r5058, %r5052, %r5046;
	min.u32 	%r5059, %r5019, %r5058;
	add.s32 	%r5060, %r5053, %r5046;
	min.u32 	%r5061, %r5021, %r5060;
	add.s32 	%r5062, %r5050, %r5047;
	min.u32 	%r5063, %r5023, %r5062;
	add.s32 	%r5064, %r5051, %r5047;
	min.u32 	%r5065, %r5025, %r5064;
	add.s32 	%r5066, %r5052, %r5047;
	min.u32 	%r5067, %r5027, %r5066;
	add.s32 	%r5068, %r5053, %r5047;
	min.u32 	%r5069, %r5029, %r5068;
	add.s32 	%r5070, %r5050, %r5048;
	min.u32 	%r5071, %r5031, %r5070;
	add.s32 	%r5072, %r5051, %r5048;
	min.u32 	%r5073, %r5033, %r5072;
	add.s32 	%r5074, %r5052, %r5048;
	min.u32 	%r5075, %r5035, %r5074;
	add.s32 	%r5076, %r5053, %r5048;
	min.u32 	%r5077, %r5037, %r5076;
	add.s32 	%r5078, %r5050, %r5049;
	min.u32 	%r5079, %r5039, %r5078;
	add.s32 	%r5080, %r5051, %r5049;
	min.u32 	%r5081, %r5041, %r5080;
	add.s32 	%r5082, %r5052, %r5049;
	min.u32 	%r5083, %r5043, %r5082;
	add.s32 	%r5084, %r5053, %r5049;
	min.u32 	%r5085, %r5045, %r5084;
	ld.shared.u16 	%r5086, [%r2+122];
	ld.shared.u16 	%r5087, [%r2+252];
	ld.shared.u16 	%r5088, [%r2+382];
	ld.shared.u16 	%r5089, [%r2+512];
	ld.shared.u16 	%r5090, [%r2649+7930];
	ld.shared.u16 	%r5091, [%r2649+7932];
	ld.shared.u16 	%r5092, [%r2649+7934];
	ld.shared.u16 	%r5093, [%r2649+7936];
	add.s32 	%r5094, %r5090, %r5086;
	min.u32 	%r5095, %r5055, %r5094;
	add.s32 	%r5096, %r5091, %r5086;
	min.u32 	%r5097, %r5057, %r5096;
	add.s32 	%r5098, %r5092, %r5086;
	min.u32 	%r5099, %r5059, %r5098;
	add.s32 	%r5100, %r5093, %r5086;
	min.u32 	%r5101, %r5061, %r5100;
	add.s32 	%r5102, %r5090, %r5087;
	min.u32 	%r5103, %r5063, %r5102;
	add.s32 	%r5104, %r5091, %r5087;
	min.u32 	%r5105, %r5065, %r5104;
	add.s32 	%r5106, %r5092, %r5087;
	min.u32 	%r5107, %r5067, %r5106;
	add.s32 	%r5108, %r5093, %r5087;
	min.u32 	%r5109, %r5069, %r5108;
	add.s32 	%r5110, %r5090, %r5088;
	min.u32 	%r5111, %r5071, %r5110;
	add.s32 	%r5112, %r5091, %r5088;
	min.u32 	%r5113, %r5073, %r5112;
	add.s32 	%r5114, %r5092, %r5088;
	min.u32 	%r5115, %r5075, %r5114;
	add.s32 	%r5116, %r5093, %r5088;
	min.u32 	%r5117, %r5077, %r5116;
	add.s32 	%r5118, %r5090, %r5089;
	min.u32 	%r5119, %r5079, %r5118;
	add.s32 	%r5120, %r5091, %r5089;
	min.u32 	%r5121, %r5081, %r5120;
	add.s32 	%r5122, %r5092, %r5089;
	min.u32 	%r5123, %r5083, %r5122;
	add.s32 	%r5124, %r5093, %r5089;
	min.u32 	%r5125, %r5085, %r5124;
	ld.shared.u16 	%r5126, [%r2+124];
	ld.shared.u16 	%r5127, [%r2+254];
	ld.shared.u16 	%r5128, [%r2+384];
	ld.shared.u16 	%r5129, [%r2+514];
	ld.shared.u16 	%r5130, [%r2649+8060];
	ld.shared.u16 	%r5131, [%r2649+8062];
	ld.shared.u16 	%r5132, [%r2649+8064];
	ld.shared.u16 	%r5133, [%r2649+8066];
	add.s32 	%r5134, %r5130, %r5126;
	min.u32 	%r5135, %r5095, %r5134;
	add.s32 	%r5136, %r5131, %r5126;
	min.u32 	%r5137, %r5097, %r5136;
	add.s32 	%r5138, %r5132, %r5126;
	min.u32 	%r5139, %r5099, %r5138;
	add.s32 	%r5140, %r5133, %r5126;
	min.u32 	%r5141, %r5101, %r5140;
	add.s32 	%r5142, %r5130, %r5127;
	min.u32 	%r5143, %r5103, %r5142;
	add.s32 	%r5144, %r5131, %r5127;
	min.u32 	%r5145, %r5105, %r5144;
	add.s32 	%r5146, %r5132, %r5127;
	min.u32 	%r5147, %r5107, %r5146;
	add.s32 	%r5148, %r5133, %r5127;
	min.u32 	%r5149, %r5109, %r5148;
	add.s32 	%r5150, %r5130, %r5128;
	min.u32 	%r5151, %r5111, %r5150;
	add.s32 	%r5152, %r5131, %r5128;
	min.u32 	%r5153, %r5113, %r5152;
	add.s32 	%r5154, %r5132, %r5128;
	min.u32 	%r5155, %r5115, %r5154;
	add.s32 	%r5156, %r5133, %r5128;
	min.u32 	%r5157, %r5117, %r5156;
	add.s32 	%r5158, %r5130, %r5129;
	min.u32 	%r5159, %r5119, %r5158;
	add.s32 	%r5160, %r5131, %r5129;
	min.u32 	%r5161, %r5121, %r5160;
	add.s32 	%r5162, %r5132, %r5129;
	min.u32 	%r5163, %r5123, %r5162;
	add.s32 	%r5164, %r5133, %r5129;
	min.u32 	%r5165, %r5125, %r5164;
	ld.shared.u16 	%r5166, [%r2+126];
	ld.shared.u16 	%r5167, [%r2+256];
	ld.shared.u16 	%r5168, [%r2+386];
	ld.shared.u16 	%r5169, [%r2+516];
	ld.shared.u16 	%r5170, [%r2649+8190];
	ld.shared.u16 	%r5171, [%r2649+8192];
	ld.shared.u16 	%r5172, [%r2649+8194];
	ld.shared.u16 	%r5173, [%r2649+8196];
	add.s32 	%r5174, %r5170, %r5166;
	min.u32 	%r5208, %r5135, %r5174;
	add.s32 	%r5175, %r5171, %r5166;
	min.u32 	%r5207, %r5137, %r5175;
	add.s32 	%r5176, %r5172, %r5166;
	min.u32 	%r5206, %r5139, %r5176;
	add.s32 	%r5177, %r5173, %r5166;
	min.u32 	%r5205, %r5141, %r5177;
	add.s32 	%r5178, %r5170, %r5167;
	min.u32 	%r5204, %r5143, %r5178;
	add.s32 	%r5179, %r5171, %r5167;
	min.u32 	%r5203, %r5145, %r5179;
	add.s32 	%r5180, %r5172, %r5167;
	min.u32 	%r5202, %r5147, %r5180;
	add.s32 	%r5181, %r5173, %r5167;
	min.u32 	%r5201, %r5149, %r5181;
	add.s32 	%r5182, %r5170, %r5168;
	min.u32 	%r5200, %r5151, %r5182;
	add.s32 	%r5183, %r5171, %r5168;
	min.u32 	%r5199, %r5153, %r5183;
	add.s32 	%r5184, %r5172, %r5168;
	min.u32 	%r5198, %r5155, %r5184;
	add.s32 	%r5185, %r5173, %r5168;
	min.u32 	%r5197, %r5157, %r5185;
	add.s32 	%r5186, %r5170, %r5169;
	min.u32 	%r5196, %r5159, %r5186;
	add.s32 	%r5187, %r5171, %r5169;
	min.u32 	%r5195, %r5161, %r5187;
	add.s32 	%r5188, %r5172, %r5169;
	min.u32 	%r5194, %r5163, %r5188;
	add.s32 	%r5189, %r5173, %r5169;
	min.u32 	%r5193, %r5165, %r5189;
	bra.uni 	$L__BB1_4;
$L__BB1_3:
	ld.shared.u16 	%r94, [%r3];
	ld.shared.u16 	%r95, [%r3+130];
	ld.shared.u16 	%r96, [%r3+260];
	ld.shared.u16 	%r97, [%r3+390];
	mov.u32 	%r98, %tid.x;
	shl.b32 	%r99, %r98, 3;
	mov.u32 	%r100, _ZZ13phase2_kernelPtiiiiE5pivot;
	add.s32 	%r101, %r100, %r99;
	ld.shared.u16 	%r102, [%r101];
	ld.shared.u16 	%r103, [%r101+2];
	ld.shared.u16 	%r104, [%r101+4];
	ld.shared.u16 	%r105, [%r101+6];
	add.s32 	%r106, %r102, %r94;
	min.u32 	%r107, %r4, %r106;
	add.s32 	%r108, %r103, %r94;
	min.u32 	%r109, %r5, %r108;
	add.s32 	%r110, %r104, %r94;
	min.u32 	%r111, %r6, %r110;
	add.s32 	%r112, %r105, %r94;
	min.u32 	%r113, %r7, %r112;
	add.s32 	%r114, %r102, %r95;
	min.u32 	%r115, %r8, %r114;
	add.s32 	%r116, %r103, %r95;
	min.u32 	%r117, %r9, %r116;
	add.s32 	%r118, %r104, %r95;
	min.u32 	%r119, %r10, %r118;
	add.s32 	%r120, %r105, %r95;
	min.u32 	%r121, %r11, %r120;
	add.s32 	%r122, %r102, %r96;
	min.u32 	%r123, %r12, %r122;
	add.s32 	%r124, %r103, %r96;
	min.u32 	%r125, %r13, %r124;
	add.s32 	%r126, %r104, %r96;
	min.u32 	%r127, %r14, %r126;
	add.s32 	%r128, %r105, %r96;
	min.u32 	%r129, %r15, %r128;
	add.s32 	%r130, %r102, %r97;
	min.u32 	%r131, %r16, %r130;
	add.s32 	%r132, %r103, %r97;
	min.u32 	%r133, %r17, %r132;
	add.s32 	%r134, %r104, %r97;
	min.u32 	%r135, %r18, %r134;
	add.s32 	%r136, %r105, %r97;
	min.u32 	%r137, %r19, %r136;
	ld.shared.u16 	%r138, [%r3+2];
	ld.shared.u16 	%r139, [%r3+132];
	ld.shared.u16 	%r140, [%r3+262];
	ld.shared.u16 	%r141, [%r3+392];
	ld.shared.u16 	%r142, [%r101+130];
	ld.shared.u16 	%r143, [%r101+132];
	ld.shared.u16 	%r144, [%r101+134];
	ld.shared.u16 	%r145, [%r101+136];
	add.s32 	%r146, %r142, %r138;
	min.u32 	%r147, %r107, %r146;
	add.s32 	%r148, %r143, %r138;
	min.u32 	%r149, %r109, %r148;
	add.s32 	%r150, %r144, %r138;
	min.u32 	%r151, %r111, %r150;
	add.s32 	%r152, %r145, %r138;
	min.u32 	%r153, %r113, %r152;
	add.s32 	%r154, %r142, %r139;
	min.u32 	%r155, %r115, %r154;
	add.s32 	%r156, %r143, %r139;
	min.u32 	%r157, %r117, %r156;
	add.s32 	%r158, %r144, %r139;
	min.u32 	%r159, %r119, %r158;
	add.s32 	%r160, %r145, %r139;
	min.u32 	%r161, %r121, %r160;
	add.s32 	%r162, %r142, %r140;
	min.u32 	%r163, %r123, %r162;
	add.s32 	%r164, %r143, %r140;
	min.u32 	%r165, %r125, %r164;
	add.s32 	%r166, %r144, %r140;
	min.u32 	%r167, %r127, %r166;
	add.s32 	%r168, %r145, %r140;
	min.u32 	%r169, %r129, %r168;
	add.s32 	%r170, %r142, %r141;
	min.u32 	%r171, %r131, %r170;
	add.s32 	%r172, %r143, %r141;
	min.u32 	%r173, %r133, %r172;
	add.s32 	%r174, %r144, %r141;
	min.u32 	%r175, %r135, %r174;
	add.s32 	%r176, %r145, %r141;
	min.u32 	%r177, %r137, %r176;
	ld.shared.u16 	%r178, [%r3+4];
	ld.shared.u16 	%r179, [%r3+134];
	ld.shared.u16 	%r180, [%r3+264];
	ld.shared.u16 	%r181, [%r3+394];
	ld.shared.u16 	%r182, [%r101+260];
	ld.shared.u16 	%r183, [%r101+262];
	ld.shared.u16 	%r184, [%r101+264];
	ld.shared.u16 	%r185, [%r101+266];
	add.s32 	%r186, %r182, %r178;
	min.u32 	%r187, %r147, %r186;
	add.s32 	%r188, %r183, %r178;
	min.u32 	%r189, %r149, %r188;
	add.s32 	%r190, %r184, %r178;
	min.u32 	%r191, %r151, %r190;
	add.s32 	%r192, %r185, %r178;
	min.u32 	%r193, %r153, %r192;
	add.s32 	%r194, %r182, %r179;
	min.u32 	%r195, %r155, %r194;
	add.s32 	%r196, %r183, %r179;
	min.u32 	%r197, %r157, %r196;
	add.s32 	%r198, %r184, %r179;
	min.u32 	%r199, %r159, %r198;
	add.s32 	%r200, %r185, %r179;
	min.u32 	%r201, %r161, %r200;
	add.s32 	%r202, %r182, %r180;
	min.u32 	%r203, %r163, %r202;
	add.s32 	%r204, %r183, %r180;
	min.u32 	%r205, %r165, %r204;
	add.s32 	%r206, %r184, %r180;
	min.u32 	%r207, %r167, %r206;
	add.s32 	%r208, %r185, %r180;
	min.u32 	%r209, %r169, %r208;
	add.s32 	%r210, %r182, %r181;
	min.u32 	%r211, %r171, %r210;
	add.s32 	%r212, %r183, %r181;
	min.u32 	%r213, %r173, %r212;
	add.s32 	%r214, %r184, %r181;
	min.u32 	%r215, %r175, %r214;
	add.s32 	%r216, %r185, %r181;
	min.u32 	%r217, %r177, %r216;
	ld.shared.u16 	%r218, [%r3+6];
	ld.shared.u16 	%r219, [%r3+136];
	ld.shared.u16 	%r220, [%r3+266];
	ld.shared.u16 	%r221, [%r3+396];
	ld.shared.u16 	%r222, [%r101+390];
	ld.shared.u16 	%r223, [%r101+392];
	ld.shared.u16 	%r224, [%r101+394];
	ld.shared.u16 	%r225, [%r101+396];
	add.s32 	%r226, %r222, %r218;
	min.u32 	%r227, %r187, %r226;
	add.s32 	%r228, %r223, %r218;
	min.u32 	%r229, %r189, %r228;
	add.s32 	%r230, %r224, %r218;
	min.u32 	%r231, %r191, %r230;
	add.s32 	%r232, %r225, %r218;
	min.u32 	%r233, %r193, %r232;
	add.s32 	%r234, %r222, %r219;
	min.u32 	%r235, %r195, %r234;
	add.s32 	%r236, %r223, %r219;
	min.u32 	%r237, %r197, %r236;
	add.s32 	%r238, %r224, %r219;
	min.u32 	%r239, %r199, %r238;
	add.s32 	%r240, %r225, %r219;
	min.u32 	%r241, %r201, %r240;
	add.s32 	%r242, %r222, %r220;
	min.u32 	%r243, %r203, %r242;
	add.s32 	%r244, %r223, %r220;
	min.u32 	%r245, %r205, %r244;
	add.s32 	%r246, %r224, %r220;
	min.u32 	%r247, %r207, %r246;
	add.s32 	%r248, %r225, %r220;
	min.u32 	%r249, %r209, %r248;
	add.s32 	%r250, %r222, %r221;
	min.u32 	%r251, %r211, %r250;
	add.s32 	%r252, %r223, %r221;
	min.u32 	%r253, %r213, %r252;
	add.s32 	%r254, %r224, %r221;
	min.u32 	%r255, %r215, %r254;
	add.s32 	%r256, %r225, %r221;
	min.u32 	%r257, %r217, %r256;
	ld.shared.u16 	%r258, [%r3+8];
	ld.shared.u16 	%r259, [%r3+138];
	ld.shared.u16 	%r260, [%r3+268];
	ld.shared.u16 	%r261, [%r3+398];
	ld.shared.u16 	%r262, [%r101+520];
	ld.shared.u16 	%r263, [%r101+522];
	ld.shared.u16 	%r264, [%r101+524];
	ld.shared.u16 	%r265, [%r101+526];
	add.s32 	%r266, %r262, %r258;
	min.u32 	%r267, %r227, %r266;
	add.s32 	%r268, %r263, %r258;
	min.u32 	%r269, %r229, %r268;
	add.s32 	%r270, %r264, %r258;
	min.u32 	%r271, %r231, %r270;
	add.s32 	%r272, %r265, %r258;
	min.u32 	%r273, %r233, %r272;
	add.s32 	%r274, %r262, %r259;
	min.u32 	%r275, %r235, %r274;
	add.s32 	%r276, %r263, %r259;
	min.u32 	%r277, %r237, %r276;
	add.s32 	%r278, %r264, %r259;
	min.u32 	%r279, %r239, %r278;
	add.s32 	%r280, %r265, %r259;
	min.u32 	%r281, %r241, %r280;
	add.s32 	%r282, %r262, %r260;
	min.u32 	%r283, %r243, %r282;
	add.s32 	%r284, %r263, %r260;
	min.u32 	%r285, %r245, %r284;
	add.s32 	%r286, %r264, %r260;
	min.u32 	%r287, %r247, %r286;
	add.s32 	%r288, %r265, %r260;
	min.u32 	%r289, %r249, %r288;
	add.s32 	%r290, %r262, %r261;
	min.u32 	%r291, %r251, %r290;
	add.s32 	%r292, %r263, %r261;
	min.u32 	%r293, %r253, %r292;
	add.s32 	%r294, %r264, %r261;
	min.u32 	%r295, %r255, %r294;
	add.s32 	%r296, %r265, %r261;
	min.u32 	%r297, %r257, %r296;
	ld.shared.u16 	%r298, [%r3+10];
	ld.shared.u16 	%r299, [%r3+140];
	ld.shared.u16 	%r300, [%r3+270];
	ld.shared.u16 	%r301, [%r3+400];
	ld.shared.u16 	%r302, [%r101+650];
	ld.shared.u16 	%r303, [%r101+652];
	ld.shared.u16 	%r304, [%r101+654];
	ld.shared.u16 	%r305, [%r101+656];
	add.s32 	%r306, %r302, %r298;
	min.u32 	%r307, %r267, %r306;
	add.s32 	%r308, %r303, %r298;
	min.u32 	%r309, %r269, %r308;
	add.s32 	%r310, %r304, %r298;
	min.u32 	%r311, %r271, %r310;
	add.s32 	%r312, %r305, %r298;
	min.u32 	%r313, %r273, %r312;
	add.s32 	%r314, %r302, %r299;
	min.u32 	%r315, %r275, %r314;
	add.s32 	%r316, %r303, %r299;
	min.u32 	%r317, %r277, %r316;
	add.s32 	%r318, %r304, %r299;
	min.u32 	%r319, %r279, %r318;
	add.s32 	%r320, %r305, %r299;
	min.u32 	%r321, %r281, %r320;
	add.s32 	%r322, %r302, %r300;
	min.u32 	%r323, %r283, %r322;
	add.s32 	%r324, %r303, %r300;
	min.u32 	%r325, %r285, %r324;
	add.s32 	%r326, %r304, %r300;
	min.u32 	%r327, %r287, %r326;
	add.s32 	%r328, %r305, %r300;
	min.u32 	%r329, %r289, %r328;
	add.s32 	%r330, %r302, %r301;
	min.u32 	%r331, %r291, %r330;
	add.s32 	%r332, %r303, %r301;
	min.u32 	%r333, %r293, %r332;
	add.s32 	%r334, %r304, %r301;
	min.u32 	%r335, %r295, %r334;
	add.s32 	%r336, %r305, %r301;
	min.u32 	%r337, %r297, %r336;
	ld.shared.u16 	%r338, [%r3+12];
	ld.shared.u16 	%r339, [%r3+142];
	ld.shared.u16 	%r340, [%r3+272];
	ld.shared.u16 	%r341, [%r3+402];
	ld.shared.u16 	%r342, [%r101+780];
	ld.shared.u16 	%r343, [%r101+782];
	ld.shared.u16 	%r344, [%r101+784];
	ld.shared.u16 	%r345, [%r101+786];
	add.s32 	%r346, %r342, %r338;
	min.u32 	%r347, %r307, %r346;
	add.s32 	%r348, %r343, %r338;
	min.u32 	%r349, %r309, %r348;
	add.s32 	%r350, %r344, %r338;
	min.u32 	%r351, %r311, %r350;
	add.s32 	%r352, %r345, %r338;
	min.u32 	%r353, %r313, %r352;
	add.s32 	%r354, %r342, %r339;
	min.u32 	%r355, %r315, %r354;
	add.s32 	%r356, %r343, %r339;
	min.u32 	%r357, %r317, %r356;
	add.s32 	%r358, %r344, %r339;
	min.u32 	%r359, %r319, %r358;
	add.s32 	%r360, %r345, %r339;
	min.u32 	%r361, %r321, %r360;
	add.s32 	%r362, %r342, %r340;
	min.u32 	%r363, %r323, %r362;
	add.s32 	%r364, %r343, %r340;
	min.u32 	%r365, %r325, %r364;
	add.s32 	%r366, %r344, %r340;
	min.u32 	%r367, %r327, %r366;
	add.s32 	%r368, %r345, %r340;
	min.u32 	%r369, %r329, %r368;
	add.s32 	%r370, %r342, %r341;
	min.u32 	%r371, %r331, %r370;
	add.s32 	%r372, %r343, %r341;
	min.u32 	%r373, %r333, %r372;
	add.s32 	%r374, %r344, %r341;
	min.u32 	%r375, %r335, %r374;
	add.s32 	%r376, %r345, %r341;
	min.u32 	%r377, %r337, %r376;
	ld.shared.u16 	%r378, [%r3+14];
	ld.shared.u16 	%r379, [%r3+144];
	ld.shared.u16 	%r380, [%r3+274];
	ld.shared.u16 	%r381, [%r3+404];
	ld.shared.u16 	%r382, [%r101+910];
	ld.shared.u16 	%r383, [%r101+912];
	ld.shared.u16 	%r384, [%r101+914];
	ld.shared.u16 	%r385, [%r101+916];
	add.s32 	%r386, %r382, %r378;
	min.u32 	%r387, %r347, %r386;
	add.s32 	%r388, %r383, %r378;
	min.u32 	%r389, %r349, %r388;
	add.s32 	%r390, %r384, %r378;
	min.u32 	%r391, %r351, %r390;
	add.s32 	%r392, %r385, %r378;
	min.u32 	%r393, %r353, %r392;
	add.s32 	%r394, %r382, %r379;
	min.u32 	%r395, %r355, %r394;
	add.s32 	%r396, %r383, %r379;
	min.u32 	%r397, %r357, %r396;
	add.s32 	%r398, %r384, %r379;
	min.u32 	%r399, %r359, %r398;
	add.s32 	%r400, %r385, %r379;
	min.u32 	%r401, %r361, %r400;
	add.s32 	%r402, %r382, %r380;
	min.u32 	%r403, %r363, %r402;
	add.s32 	%r404, %r383, %r380;
	min.u32 	%r405, %r365, %r404;
	add.s32 	%r406, %r384, %r380;
	min.u32 	%r407, %r367, %r406;
	add.s32 	%r408, %r385, %r380;
	min.u32 	%r409, %r369, %r408;
	add.s32 	%r410, %r382, %r381;
	min.u32 	%r411, %r371, %r410;
	add.s32 	%r412, %r383, %r381;
	min.u32 	%r413, %r373, %r412;
	add.s32 	%r414, %r384, %r381;
	min.u32 	%r415, %r375, %r414;
	add.s32 	%r416, %r385, %r381;
	min.u32 	%r417, %r377, %r416;
	ld.shared.u16 	%r418, [%r3+16];
	ld.shared.u16 	%r419, [%r3+146];
	ld.shared.u16 	%r420, [%r3+276];
	ld.shared.u16 	%r421, [%r3+406];
	ld.shared.u16 	%r422, [%r101+1040];
	ld.shared.u16 	%r423, [%r101+1042];
	ld.shared.u16 	%r424, [%r101+1044];
	ld.shared.u16 	%r425, [%r101+1046];
	add.s32 	%r426, %r422, %r418;
	min.u32 	%r427, %r387, %r426;
	add.s32 	%r428, %r423, %r418;
	min.u32 	%r429, %r389, %r428;
	add.s32 	%r430, %r424, %r418;
	min.u32 	%r431, %r391, %r430;
	add.s32 	%r432, %r425, %r418;
	min.u32 	%r433, %r393, %r432;
	add.s32 	%r434, %r422, %r419;
	min.u32 	%r435, %r395, %r434;
	add.s32 	%r436, %r423, %r419;
	min.u32 	%r437, %r397, %r436;
	add.s32 	%r438, %r424, %r419;
	min.u32 	%r439, %r399, %r438;
	add.s32 	%r440, %r425, %r419;
	min.u32 	%r441, %r401, %r440;
	add.s32 	%r442, %r422, %r420;
	min.u32 	%r443, %r403, %r442;
	add.s32 	%r444, %r423, %r420;
	min.u32 	%r445, %r405, %r444;
	add.s32 	%r446, %r424, %r420;
	min.u32 	%r447, %r407, %r446;
	add.s32 	%r448, %r425, %r420;
	min.u32 	%r449, %r409, %r448;
	add.s32 	%r450, %r422, %r421;
	min.u32 	%r451, %r411, %r450;
	add.s32 	%r452, %r423, %r421;
	min.u32 	%r453, %r413, %r452;
	add.s32 	%r454, %r424, %r421;
	min.u32 	%r455, %r415, %r454;
	add.s32 	%r456, %r425, %r421;
	min.u32 	%r457, %r417, %r456;
	ld.shared.u16 	%r458, [%r3+18];
	ld.shared.u16 	%r459, [%r3+148];
	ld.shared.u16 	%r460, [%r3+278];
	ld.shared.u16 	%r461, [%r3+408];
	ld.shared.u16 	%r462, [%r101+1170];
	ld.shared.u16 	%r463, [%r101+1172];
	ld.shared.u16 	%r464, [%r101+1174];
	ld.shared.u16 	%r465, [%r101+1176];
	add.s32 	%r466, %r462, %r458;
	min.u32 	%r467, %r427, %r466;
	add.s32 	%r468, %r463, %r458;
	min.u32 	%r469, %r429, %r468;
	add.s32 	%r470, %r464, %r458;
	min.u32 	%r471, %r431, %r470;
	add.s32 	%r472, %r465, %r458;
	min.u32 	%r473, %r433, %r472;
	add.s32 	%r474, %r462, %r459;
	min.u32 	%r475, %r435, %r474;
	add.s32 	%r476, %r463, %r459;
	min.u32 	%r477, %r437, %r476;
	add.s32 	%r478, %r464, %r459;
	min.u32 	%r479, %r439, %r478;
	add.s32 	%r480, %r465, %r459;
	min.u32 	%r481, %r441, %r480;
	add.s32 	%r482, %r462, %r460;
	min.u32 	%r483, %r443, %r482;
	add.s32 	%r484, %r463, %r460;
	min.u32 	%r485, %r445, %r484;
	add.s32 	%r486, %r464, %r460;
	min.u32 	%r487, %r447, %r486;
	add.s32 	%r488, %r465, %r460;
	min.u32 	%r489, %r449, %r488;
	add.s32 	%r490, %r462, %r461;
	min.u32 	%r491, %r451, %r490;
	add.s32 	%r492, %r463, %r461;
	min.u32 	%r493, %r453, %r492;
	add.s32 	%r494, %r464, %r461;
	min.u32 	%r495, %r455, %r494;
	add.s32 	%r496, %r465, %r461;
	min.u32 	%r497, %r457, %r496;
	ld.shared.u16 	%r498, [%r3+20];
	ld.shared.u16 	%r499, [%r3+150];
	ld.shared.u16 	%r500, [%r3+280];
	ld.shared.u16 	%r501, [%r3+410];
	ld.shared.u16 	%r502, [%r101+1300];
	ld.shared.u16 	%r503, [%r101+1302];
	ld.shared.u16 	%r504, [%r101+1304];
	ld.shared.u16 	%r505, [%r101+1306];
	add.s32 	%r506, %r502, %r498;
	min.u32 	%r507, %r467, %r506;
	add.s32 	%r508, %r503, %r498;
	min.u32 	%r509, %r469, %r508;
	add.s32 	%r510, %r504, %r498;
	min.u32 	%r511, %r471, %r510;
	add.s32 	%r512, %r505, %r498;
	min.u32 	%r513, %r473, %r512;
	add.s32 	%r514, %r502, %r499;
	min.u32 	%r515, %r475, %r514;
	add.s32 	%r516, %r503, %r499;
	min.u32 	%r517, %r477, %r516;
	add.s32 	%r518, %r504, %r499;
	min.u32 	%r519, %r479, %r518;
	add.s32 	%r520, %r505, %r499;
	min.u32 	%r521, %r481, %r520;
	add.s32 	%r522, %r502, %r500;
	min.u32 	%r523, %r483, %r522;
	add.s32 	%r524, %r503, %r500;
	min.u32 	%r525, %r485, %r524;
	add.s32 	%r526, %r504, %r500;
	min.u32 	%r527, %r487, %r526;
	add.s32 	%r528, %r505, %r500;
	min.u32 	%r529, %r489, %r528;
	add.s32 	%r530, %r502, %r501;
	min.u32 	%r531, %r491, %r530;
	add.s32 	%r532, %r503, %r501;
	min.u32 	%r533, %r493, %r532;
	add.s32 	%r534, %r504, %r501;
	min.u32 	%r535, %r495, %r534;
	add.s32 	%r536, %r505, %r501;
	min.u32 	%r537, %r497, %r536;
	ld.shared.u16 	%r538, [%r3+22];
	ld.shared.u16 	%r539, [%r3+152];
	ld.shared.u16 	%r540, [%r3+282];
	ld.shared.u16 	%r541, [%r3+412];
	ld.shared.u16 	%r542, [%r101+1430];
	ld.shared.u16 	%r543, [%r101+1432];
	ld.shared.u16 	%r544, [%r101+1434];
	ld.shared.u16 	%r545, [%r101+1436];
	add.s32 	%r546, %r542, %r538;
	min.u32 	%r547, %r507, %r546;
	add.s32 	%r548, %r543, %r538;
	min.u32 	%r549, %r509, %r548;
	add.s32 	%r550, %r544, %r538;
	min.u32 	%r551, %r511, %r550;
	add.s32 	%r552, %r545, %r538;
	min.u32 	%r553, %r513, %r552;
	add.s32 	%r554, %r542, %r539;
	min.u32 	%r555, %r515, %r554;
	add.s32 	%r556, %r543, %r539;
	min.u32 	%r557, %r517, %r556;
	add.s32 	%r558, %r544, %r539;
	min.u32 	%r559, %r519, %r558;
	add.s32 	%r560, %r545, %r539;
	min.u32 	%r561, %r521, %r560;
	add.s32 	%r562, %r542, %r540;
	min.u32 	%r563, %r523, %r562;
	add.s32 	%r564, %r543, %r540;
	min.u32 	%r565, %r525, %r564;
	add.s32 	%r566, %r544, %r540;
	min.u32 	%r567, %r527, %r566;
	add.s32 	%r568, %r545, %r540;
	min.u32 	%r569, %r529, %r568;
	add.s32 	%r570, %r542, %r541;
	min.u32 	%r571, %r531, %r570;
	add.s32 	%r572, %r543, %r541;
	min.u32 	%r573, %r533, %r572;
	add.s32 	%r574, %r544, %r541;
	min.u32 	%r575, %r535, %r574;
	add.s32 	%r576, %r545, %r541;
	min.u32 	%r577, %r537, %r576;
	ld.shared.u16 	%r578, [%r3+24];
	ld.shared.u16 	%r579, [%r3+154];
	ld.shared.u16 	%r580, [%r3+284];
	ld.shared.u16 	%r581, [%r3+414];
	ld.shared.u16 	%r582, [%r101+1560];
	ld.shared.u16 	%r583, [%r101+1562];
	ld.shared.u16 	%r584, [%r101+1564];
	ld.shared.u16 	%r585, [%r101+1566];
	add.s32 	%r586, %r582, %r578;
	min.u32 	%r587, %r547, %r586;
	add.s32 	%r588, %r583, %r578;
	min.u32 	%r589, %r549, %r588;
	add.s32 	%r590, %r584, %r578;
	min.u32 	%r591, %r551, %r590;
	add.s32 	%r592, %r585, %r578;
	min.u32 	%r593, %r553, %r592;
	add.s32 	%r594, %r582, %r579;
	min.u32 	%r595, %r555, %r594;
	add.s32 	%r596, %r583, %r579;
	min.u32 	%r597, %r557, %r596;
	add.s32 	%r598, %r584, %r579;
	min.u32 	%r599, %r559, %r598;
	add.s32 	%r600, %r585, %r579;
	min.u32 	%r601, %r561, %r600;
	add.s32 	%r602, %r582, %r580;
	min.u32 	%r603, %r563, %r602;
	add.s32 	%r604, %r583, %r580;
	min.u32 	%r605, %r565, %r604;
	add.s32 	%r606, %r584, %r580;
	min.u32 	%r607, %r567, %r606;
	add.s32 	%r608, %r585, %r580;
	min.u32 	%r609, %r569, %r608;
	add.s32 	%r610, %r582, %r581;
	min.u32 	%r611, %r571, %r610;
	add.s32 	%r612, %r583, %r581;
	min.u32 	%r613, %r573, %r612;
	add.s32 	%r614, %r584, %r581;
	min.u32 	%r615, %r575, %r614;
	add.s32 	%r616, %r585, %r581;
	min.u32 	%r617, %r577, %r616;
	ld.shared.u16 	%r618, [%r3+26];
	ld.shared.u16 	%r619, [%r3+156];
	ld.shared.u16 	%r620, [%r3+286];
	ld.shared.u16 	%r621, [%r3+416];
	ld.shared.u16 	%r622, [%r101+1690];
	ld.shared.u16 	%r623, [%r101+1692];
	ld.shared.u16 	%r624, [%r101+1694];
	ld.shared.u16 	%r625, [%r101+1696];
	add.s32 	%r626, %r622, %r618;
	min.u32 	%r627, %r587, %r626;
	add.s32 	%r628, %r623, %r618;
	min.u32 	%r629, %r589, %r628;
	add.s32 	%r630, %r624, %r618;
	min.u32 	%r631, %r591, %r630;
	add.s32 	%r632, %r625, %r618;
	min.u32 	%r633, %r593, %r632;
	add.s32 	%r634, %r622, %r619;
	min.u32 	%r635, %r595, %r634;
	add.s32 	%r636, %r623, %r619;
	min.u32 	%r637, %r597, %r636;
	add.s32 	%r638, %r624, %r619;
	min.u32 	%r639, %r599, %r638;
	add.s32 	%r640, %r625, %r619;
	min.u32 	%r641, %r601, %r640;
	add.s32 	%r642, %r622, %r620;
	min.u32 	%r643, %r603, %r642;
	add.s32 	%r644, %r623, %r620;
	min.u32 	%r645, %r605, %r644;
	add.s32 	%r646, %r624, %r620;
	min.u32 	%r647, %r607, %r646;
	add.s32 	%r648, %r625, %r620;
	min.u32 	%r649, %r609, %r648;
	add.s32 	%r650, %r622, %r621;
	min.u32 	%r651, %r611, %r650;
	add.s32 	%r652, %r623, %r621;
	min.u32 	%r653, %r613, %r652;
	add.s32 	%r654, %r624, %r621;
	min.u32 	%r655, %r615, %r654;
	add.s32 	%r656, %r625, %r621;
	min.u32 	%r657, %r617, %r656;
	ld.shared.u16 	%r658, [%r3+28];
	ld.shared.u16 	%r659, [%r3+158];
	ld.shared.u16 	%r660, [%r3+288];
	ld.shared.u16 	%r661, [%r3+418];
	ld.shared.u16 	%r662, [%r101+1820];
	ld.shared.u16 	%r663, [%r101+1822];
	ld.shared.u16 	%r664, [%r101+1824];
	ld.shared.u16 	%r665, [%r101+1826];
	add.s32 	%r666, %r662, %r658;
	min.u32 	%r667, %r627, %r666;
	add.s32 	%r668, %r663, %r658;
	min.u32 	%r669, %r629, %r668;
	add.s32 	%r670, %r664, %r658;
	min.u32 	%r671, %r631, %r670;
	add.s32 	%r672, %r665, %r658;
	min.u32 	%r673, %r633, %r672;
	add.s32 	%r674, %r662, %r659;
	min.u32 	%r675, %r635, %r674;
	add.s32 	%r676, %r663, %r659;
	min.u32 	%r677, %r637, %r676;
	add.s32 	%r678, %r664, %r659;
	min.u32 	%r679, %r639, %r678;
	add.s32 	%r680, %r665, %r659;
	min.u32 	%r681, %r641, %r680;
	add.s32 	%r682, %r662, %r660;
	min.u32 	%r683, %r643, %r682;
	add.s32 	%r684, %r663, %r660;
	min.u32 	%r685, %r645, %r684;
	add.s32 	%r686, %r664, %r660;
	min.u32 	%r687, %r647, %r686;
	add.s32 	%r688, %r665, %r660;
	min.u32 	%r689, %r649, %r688;
	add.s32 	%r690, %r662, %r661;
	min.u32 	%r691, %r651, %r690;
	add.s32 	%r692, %r663, %r661;
	min.u32 	%r693, %r653, %r692;
	add.s32 	%r694, %r664, %r661;
	min.u32 	%r695, %r655, %r694;
	add.s32 	%r696, %r665, %r661;
	min.u32 	%r697, %r657, %r696;
	ld.shared.u16 	%r698, [%r3+30];
	ld.shared.u16 	%r699, [%r3+160];
	ld.shared.u16 	%r700, [%r3+290];
	ld.shared.u16 	%r701, [%r3+420];
	ld.shared.u16 	%r702, [%r101+1950];
	ld.shared.u16 	%r703, [%r101+1952];
	ld.shared.u16 	%r704, [%r101+1954];
	ld.shared.u16 	%r705, [%r101+1956];
	add.s32 	%r706, %r702, %r698;
	min.u32 	%r707, %r667, %r706;
	add.s32 	%r708, %r703, %r698;
	min.u32 	%r709, %r669, %r708;
	add.s32 	%r710, %r704, %r698;
	min.u32 	%r711, %r671, %r710;
	add.s32 	%r712, %r705, %r698;
	min.u32 	%r713, %r673, %r712;
	add.s32 	%r714, %r702, %r699;
	min.u32 	%r715, %r675, %r714;
	add.s32 	%r716, %r703, %r699;
	min.u32 	%r717, %r677, %r716;
	add.s32 	%r718, %r704, %r699;
	min.u32 	%r719, %r679, %r718;
	add.s32 	%r720, %r705, %r699;
	min.u32 	%r721, %r681, %r720;
	add.s32 	%r722, %r702, %r700;
	min.u32 	%r723, %r683, %r722;
	add.s32 	%r724, %r703, %r700;
	min.u32 	%r725, %r685, %r724;
	add.s32 	%r726, %r704, %r700;
	min.u32 	%r727, %r687, %r726;
	add.s32 	%r728, %r705, %r700;
	min.u32 	%r729, %r689, %r728;
	add.s32 	%r730, %r702, %r701;
	min.u32 	%r731, %r691, %r730;
	add.s32 	%r732, %r703, %r701;
	min.u32 	%r733, %r693, %r732;
	add.s32 	%r734, %r704, %r701;
	min.u32 	%r735, %r695, %r734;
	add.s32 	%r736, %r705, %r701;
	min.u32 	%r737, %r697, %r736;
	ld.shared.u16 	%r738, [%r3+32];
	ld.shared.u16 	%r739, [%r3+162];
	ld.shared.u16 	%r740, [%r3+292];
	ld.shared.u16 	%r741, [%r3+422];
	ld.shared.u16 	%r742, [%r101+2080];
	ld.shared.u16 	%r743, [%r101+2082];
	ld.shared.u16 	%r744, [%r101+2084];
	ld.shared.u16 	%r745, [%r101+2086];
	add.s32 	%r746, %r742, %r738;
	min.u32 	%r747, %r707, %r746;
	add.s32 	%r748, %r743, %r738;
	min.u32 	%r749, %r709, %r748;
	add.s32 	%r750, %r744, %r738;
	min.u32 	%r751, %r711, %r750;
	add.s32 	%r752, %r745, %r738;
	min.u32 	%r753, %r713, %r752;
	add.s32 	%r754, %r742, %r739;
	min.u32 	%r755, %r715, %r754;
	add.s32 	%r756, %r743, %r739;
	min.u32 	%r757, %r717, %r756;
	add.s32 	%r758, %r744, %r739;
	min.u32 	%r759, %r719, %r758;
	add.s32 	%r760, %r745, %r739;
	min.u32 	%r761, %r721, %r760;
	add.s32 	%r762, %r742, %r740;
	min.u32 	%r763, %r723, %r762;
	add.s32 	%r764, %r743, %r740;
	min.u32 	%r765, %r725, %r764;
	add.s32 	%r766, %r744, %r740;
	min.u32 	%r767, %r727, %r766;
	add.s32 	%r768, %r745, %r740;
	min.u32 	%r769, %r729, %r768;
	add.s32 	%r770, %r742, %r741;
	min.u32 	%r771, %r731, %r770;
	add.s32 	%r772, %r743, %r741;
	min.u32 	%r773, %r733, %r772;
	add.s32 	%r774, %r744, %r741;
	min.u32 	%r775, %r735, %r774;
	add.s32 	%r776, %r745, %r741;
	min.u32 	%r777, %r737, %r776;
	ld.shared.u16 	%r778, [%r3+34];
	ld.shared.u16 	%r779, [%r3+164];
	ld.shared.u16 	%r780, [%r3+294];
	ld.shared.u16 	%r781, [%r3+424];
	ld.shared.u16 	%r782, [%r101+2210];
	ld.shared.u16 	%r783, [%r101+2212];
	ld.shared.u16 	%r784, [%r101+2214];
	ld.shared.u16 	%r785, [%r101+2216];
	add.s32 	%r786, %r782, %r778;
	min.u32 	%r787, %r747, %r786;
	add.s32 	%r788, %r783, %r778;
	min.u32 	%r789, %r749, %r788;
	add.s32 	%r790, %r784, %r778;
	min.u32 	%r791, %r751, %r790;
	add.s32 	%r792, %r785, %r778;
	min.u32 	%r793, %r753, %r792;
	add.s32 	%r794, %r782, %r779;
	min.u32 	%r795, %r755, %r794;
	add.s32 	%r796, %r783, %r779;
	min.u32 	%r797, %r757, %r796;
	add.s32 	%r798, %r784, %r779;
	min.u32 	%r799, %r759, %r798;
	add.s32 	%r800, %r785, %r779;
	min.u32 	%r801, %r761, %r800;
	add.s32 	%r802, %r782, %r780;
	min.u32 	%r803, %r763, %r802;
	add.s32 	%r804, %r783, %r780;
	min.u32 	%r805, %r765, %r804;
	add.s32 	%r806, %r784, %r780;
	min.u32 	%r807, %r767, %r806;
	add.s32 	%r808, %r785, %r780;
	min.u32 	%r809, %r769, %r808;
	add.s32 	%r810, %r782, %r781;
	min.u32 	%r811, %r771, %r810;
	add.s32 	%r812, %r783, %r781;
	min.u32 	%r813, %r773, %r812;
	add.s32 	%r814, %r784, %r781;
	min.u32 	%r815, %r775, %r814;
	add.s32 	%r816, %r785, %r781;
	min.u32 	%r817, %r777, %r816;
	ld.shared.u16 	%r818, [%r3+36];
	ld.shared.u16 	%r819, [%r3+166];
	ld.shared.u16 	%r820, [%r3+296];
	ld.shared.u16 	%r821, [%r3+426];
	ld.shared.u16 	%r822, [%r101+2340];
	ld.shared.u16 	%r823, [%r101+2342];
	ld.shared.u16 	%r824, [%r101+2344];
	ld.shared.u16 	%r825, [%r101+2346];
	add.s32 	%r826, %r822, %r818;
	min.u32 	%r827, %r787, %r826;
	add.s32 	%r828, %r823, %r818;
	min.u32 	%r829, %r789, %r828;
	add.s32 	%r830, %r824, %r818;
	min.u32 	%r831, %r791, %r830;
	add.s32 	%r832, %r825, %r818;
	min.u32 	%r833, %r793, %r832;
	add.s32 	%r834, %r822, %r819;
	min.u32 	%r835, %r795, %r834;
	add.s32 	%r836, %r823, %r819;
	min.u32 	%r837, %r797, %r836;
	add.s32 	%r838, %r824, %r819;
	min.u32 	%r839, %r799, %r838;
	add.s32 	%r840, %r825, %r819;
	min.u32 	%r841, %r801, %r840;
	add.s32 	%r842, %r822, %r820;
	min.u32 	%r843, %r803, %r842;
	add.s32 	%r844, %r823, %r820;
	min.u32 	%r845, %r805, %r844;
	add.s32 	%r846, %r824, %r820;
	min.u32 	%r847, %r807, %r846;
	add.s32 	%r848, %r825, %r820;
	min.u32 	%r849, %r809, %r848;
	add.s32 	%r850, %r822, %r821;
	min.u32 	%r851, %r811, %r850;
	add.s32 	%r852, %r823, %r821;
	min.u32 	%r853, %r813, %r852;
	add.s32 	%r854, %r824, %r821;
	min.u32 	%r855, %r815, %r854;
	add.s32 	%r856, %r825, %r821;
	min.u32 	%r857, %r817, %r856;
	ld.shared.u16 	%r858, [%r3+38];
	ld.shared.u16 	%r859, [%r3+168];
	ld.shared.u16 	%r860, [%r3+298];
	ld.shared.u16 	%r861, [%r3+428];
	ld.shared.u16 	%r862, [%r101+2470];
	ld.shared.u16 	%r863, [%r101+2472];
	ld.shared.u16 	%r864, [%r101+2474];
	ld.shared.u16 	%r865, [%r101+2476];
	add.s32 	%r866, %r862, %r858;
	min.u32 	%r867, %r827, %r866;
	add.s32 	%r868, %r863, %r858;
	min.u32 	%r869, %r829, %r868;
	add.s32 	%r870, %r864, %r858;
	min.u32 	%r871, %r831, %r870;
	add.s32 	%r872, %r865, %r858;
	min.u32 	%r873, %r833, %r872;
	add.s32 	%r874, %r862, %r859;
	min.u32 	%r875, %r835, %r874;
	add.s32 	%r876, %r863, %r859;
	min.u32 	%r877, %r837, %r876;
	add.s32 	%r878, %r864, %r859;
	min.u32 	%r879, %r839, %r878;
	add.s32 	%r880, %r865, %r859;
	min.u32 	%r881, %r841, %r880;
	add.s32 	%r882, %r862, %r860;
	min.u32 	%r883, %r843, %r882;
	add.s32 	%r884, %r863, %r860;
	min.u32 	%r885, %r845, %r884;
	add.s32 	%r886, %r864, %r860;
	min.u32 	%r887, %r847, %r886;
	add.s32 	%r888, %r865, %r860;
	min.u32 	%r889, %r849, %r888;
	add.s32 	%r890, %r862, %r861;
	min.u32 	%r891, %r851, %r890;
	add.s32 	%r892, %r863, %r861;
	min.u32 	%r893, %r853, %r892;
	add.s32 	%r894, %r864, %r861;
	min.u32 	%r895, %r855, %r894;
	add.s32 	%r896, %r865, %r861;
	min.u32 	%r897, %r857, %r896;
	ld.shared.u16 	%r898, [%r3+40];
	ld.shared.u16 	%r899, [%r3+170];
	ld.shared.u16 	%r900, [%r3+300];
	ld.shared.u16 	%r901, [%r3+430];
	ld.shared.u16 	%r902, [%r101+2600];
	ld.shared.u16 	%r903, [%r101+2602];
	ld.shared.u16 	%r904, [%r101+2604];
	ld.shared.u16 	%r905, [%r101+2606];
	add.s32 	%r906, %r902, %r898;
	min.u32 	%r907, %r867, %r906;
	add.s32 	%r908, %r903, %r898;
	min.u32 	%r909, %r869, %r908;
	add.s32 	%r910, %r904, %r898;
	min.u32 	%r911, %r871, %r910;
	add.s32 	%r912, %r905, %r898;
	min.u32 	%r913, %r873, %r912;
	add.s32 	%r914, %r902, %r899;
	min.u32 	%r915, %r875, %r914;
	add.s32 	%r916, %r903, %r899;
	min.u32 	%r917, %r877, %r916;
	add.s32 	%r918, %r904, %r899;
	min.u32 	%r919, %r879, %r918;
	add.s32 	%r920, %r905, %r899;
	min.u32 	%r921, %r881, %r920;
	add.s32 	%r922, %r902, %r900;
	min.u32 	%r923, %r883, %r922;
	add.s32 	%r924, %r903, %r900;
	min.u32 	%r925, %r885, %r924;
	add.s32 	%r926, %r904, %r900;
	min.u32 	%r927, %r887, %r926;
	add.s32 	%r928, %r905, %r900;
	min.u32 	%r929, %r889, %r928;
	add.s32 	%r930, %r902, %r901;
	min.u32 	%r931, %r891, %r930;
	add.s32 	%r932, %r903, %r901;
	min.u32 	%r933, %r893, %r932;
	add.s32 	%r934, %r904, %r901;
	min.u32 	%r935, %r895, %r934;
	add.s32 	%r936, %r905, %r901;
	min.u32 	%r937, %r897, %r936;
	ld.shared.u16 	%r938, [%r3+42];
	ld.shared.u16 	%r939, [%r3+172];
	ld.shared.u16 	%r940, [%r3+302];
	ld.shared.u16 	%r941, [%r3+432];
	ld.shared.u16 	%r942, [%r101+2730];
	ld.shared.u16 	%r943, [%r101+2732];
	ld.shared.u16 	%r944, [%r101+2734];
	ld.shared.u16 	%r945, [%r101+2736];
	add.s32 	%r946, %r942, %r938;
	min.u32 	%r947, %r907, %r946;
	add.s32 	%r948, %r943, %r938;
	min.u32 	%r949, %r909, %r948;
	add.s32 	%r950, %r944, %r938;
	min.u32 	%r951, %r911, %r950;
	add.s32 	%r952, %r945, %r938;
	min.u32 	%r953, %r913, %r952;
	add.s32 	%r954, %r942, %r939;
	min.u32 	%r955, %r915, %r954;
	add.s32 	%r956, %r943, %r939;
	min.u32 	%r957, %r917, %r956;
	add.s32 	%r958, %r944, %r939;
	min.u32 	%r959, %r919, %r958;
	add.s32 	%r960, %r945, %r939;
	min.u32 	%r961, %r921, %r960;
	add.s32 	%r962, %r942, %r940;
	min.u32 	%r963, %r923, %r962;
	add.s32 	%r964, %r943, %r940;
	min.u32 	%r965, %r925, %r964;
	add.s32 	%r966, %r944, %r940;
	min.u32 	%r967, %r927, %r966;
	add.s32 	%r968, %r945, %r940;
	min.u32 	%r969, %r929, %r968;
	add.s32 	%r970, %r942, %r941;
	min.u32 	%r971, %r931, %r970;
	add.s32 	%r972, %r943, %r941;
	min.u32 	%r973, %r933, %r972;
	add.s32 	%r974, %r944, %r941;
	min.u32 	%r975, %r935, %r974;
	add.s32 	%r976, %r945, %r941;
	min.u32 	%r977, %r937, %r976;
	ld.shared.u16 	%r978, [%r3+44];
	ld.shared.u16 	%r979, [%r3+174];
	ld.shared.u16 	%r980, [%r3+304];
	ld.shared.u16 	%r981, [%r3+434];
	ld.shared.u16 	%r982, [%r101+2860];
	ld.shared.u16 	%r983, [%r101+2862];
	ld.shared.u16 	%r984, [%r101+2864];
	ld.shared.u16 	%r985, [%r101+2866];
	add.s32 	%r986, %r982, %r978;
	min.u32 	%r987, %r947, %r986;
	add.s32 	%r988, %r983, %r978;
	min.u32 	%r989, %r949, %r988;
	add.s32 	%r990, %r984, %r978;
	min.u32 	%r991, %r951, %r990;
	add.s32 	%r992, %r985, %r978;
	min.u32 	%r993, %r953, %r992;
	add.s32 	%r994, %r982, %r979;
	min.u32 	%r995, %r955, %r994;
	add.s32 	%r996, %r983, %r979;
	min.u32 	%r997, %r957, %r996;
	add.s32 	%r998, %r984, %r979;
	min.u32 	%r999, %r959, %r998;
	add.s32 	%r1000, %r985, %r979;
	min.u32 	%r1001, %r961, %r1000;
	add.s32 	%r1002, %r982, %r980;
	min.u32 	%r1003, %r963, %r1002;
	add.s32 	%r1004, %r983, %r980;
	min.u32 	%r1005, %r965, %r1004;
	add.s32 	%r1006, %r984, %r980;
	min.u32 	%r1007, %r967, %r1006;
	add.s32 	%r1008, %r985, %r980;
	min.u32 	%r1009, %r969, %r1008;
	add.s32 	%r1010, %r982, %r981;
	min.u32 	%r1011, %r971, %r1010;
	add.s32 	%r1012, %r983, %r981;
	min.u32 	%r1013, %r973, %r1012;
	add.s32 	%r1014, %r984, %r981;
	min.u32 	%r1015, %r975, %r1014;
	add.s32 	%r1016, %r985, %r981;
	min.u32 	%r1017, %r977, %r1016;
	ld.shared.u16 	%r1018, [%r3+46];
	ld.shared.u16 	%r1019, [%r3+176];
	ld.shared.u16 	%r1020, [%r3+306];
	ld.shared.u16 	%r1021, [%r3+436];
	ld.shared.u16 	%r1022, [%r101+2990];
	ld.shared.u16 	%r1023, [%r101+2992];
	ld.shared.u16 	%r1024, [%r101+2994];
	ld.shared.u16 	%r1025, [%r101+2996];
	add.s32 	%r1026, %r1022, %r1018;
	min.u32 	%r1027, %r987, %r1026;
	add.s32 	%r1028, %r1023, %r1018;
	min.u32 	%r1029, %r989, %r1028;
	add.s32 	%r1030, %r1024, %r1018;
	min.u32 	%r1031, %r991, %r1030;
	add.s32 	%r1032, %r1025, %r1018;
	min.u32 	%r1033, %r993, %r1032;
	add.s32 	%r1034, %r1022, %r1019;
	min.u32 	%r1035, %r995, %r1034;
	add.s32 	%r1036, %r1023, %r1019;
	min.u32 	%r1037, %r997, %r1036;
	add.s32 	%r1038, %r1024, %r1019;
	min.u32 	%r1039, %r999, %r1038;
	add.s32 	%r1040, %r1025, %r1019;
	min.u32 	%r1041, %r1001, %r1040;
	add.s32 	%r1042, %r1022, %r1020;
	min.u32 	%r1043, %r1003, %r1042;
	add.s32 	%r1044, %r1023, %r1020;
	min.u32 	%r1045, %r1005, %r1044;
	add.s32 	%r1046, %r1024, %r1020;
	min.u32 	%r1047, %r1007, %r1046;
	add.s32 	%r1048, %r1025, %r1020;
	min.u32 	%r1049, %r1009, %r1048;
	add.s32 	%r1050, %r1022, %r1021;
	min.u32 	%r1051, %r1011, %r1050;
	add.s32 	%r1052, %r1023, %r1021;
	min.u32 	%r1053, %r1013, %r1052;
	add.s32 	%r1054, %r1024, %r1021;
	min.u32 	%r1055, %r1015, %r1054;
	add.s32 	%r1056, %r1025, %r1021;
	min.u32 	%r1057, %r1017, %r1056;
	ld.shared.u16 	%r1058, [%r3+48];
	ld.shared.u16 	%r1059, [%r3+178];
	ld.shared.u16 	%r1060, [%r3+308];
	ld.shared.u16 	%r1061, [%r3+438];
	ld.shared.u16 	%r1062, [%r101+3120];
	ld.shared.u16 	%r1063, [%r101+3122];
	ld.shared.u16 	%r1064, [%r101+3124];
	ld.shared.u16 	%r1065, [%r101+3126];
	add.s32 	%r1066, %r1062, %r1058;
	min.u32 	%r1067, %r1027, %r1066;
	add.s32 	%r1068, %r1063, %r1058;
	min.u32 	%r1069, %r1029, %r1068;
	add.s32 	%r1070, %r1064, %r1058;
	min.u32 	%r1071, %r1031, %r1070;
	add.s32 	%r1072, %r1065, %r1058;
	min.u32 	%r1073, %r1033, %r1072;
	add.s32 	%r1074, %r1062, %r1059;
	min.u32 	%r1075, %r1035, %r1074;
	add.s32 	%r1076, %r1063, %r1059;
	min.u32 	%r1077, %r1037, %r1076;
	add.s32 	%r1078, %r1064, %r1059;
	min.u32 	%r1079, %r1039, %r1078;
	add.s32 	%r1080, %r1065, %r1059;
	min.u32 	%r1081, %r1041, %r1080;
	add.s32 	%r1082, %r1062, %r1060;
	min.u32 	%r1083, %r1043, %r1082;
	add.s32 	%r1084, %r1063, %r1060;
	min.u32 	%r1085, %r1045, %r1084;
	add.s32 	%r1086, %r1064, %r1060;
	min.u32 	%r1087, %r1047, %r1086;
	add.s32 	%r1088, %r1065, %r1060;
	min.u32 	%r1089, %r1049, %r1088;
	add.s32 	%r1090, %r1062, %r1061;
	min.u32 	%r1091, %r1051, %r1090;
	add.s32 	%r1092, %r1063, %r1061;
	min.u32 	%r1093, %r1053, %r1092;
	add.s32 	%r1094, %r1064, %r1061;
	min.u32 	%r1095, %r1055, %r1094;
	add.s32 	%r1096, %r1065, %r1061;
	min.u32 	%r1097, %r1057, %r1096;
	ld.shared.u16 	%r1098, [%r3+50];
	ld.shared.u16 	%r1099, [%r3+180];
	ld.shared.u16 	%r1100, [%r3+310];
	ld.shared.u16 	%r1101, [%r3+440];
	ld.shared.u16 	%r1102, [%r101+3250];
	ld.shared.u16 	%r1103, [%r101+3252];
	ld.shared.u16 	%r1104, [%r101+3254];
	ld.shared.u16 	%r1105, [%r101+3256];
	add.s32 	%r1106, %r1102, %r1098;
	min.u32 	%r1107, %r1067, %r1106;
	add.s32 	%r1108, %r1103, %r1098;
	min.u32 	%r1109, %r1069, %r1108;
	add.s32 	%r1110, %r1104, %r1098;
	min.u32 	%r1111, %r1071, %r1110;
	add.s32 	%r1112, %r1105, %r1098;
	min.u32 	%r1113, %r1073, %r1112;
	add.s32 	%r1114, %r1102, %r1099;
	min.u32 	%r1115, %r1075, %r1114;
	add.s32 	%r1116, %r1103, %r1099;
	min.u32 	%r1117, %r1077, %r1116;
	add.s32 	%r1118, %r1104, %r1099;
	min.u32 	%r1119, %r1079, %r1118;
	add.s32 	%r1120, %r1105, %r1099;
	min.u32 	%r1121, %r1081, %r1120;
	add.s32 	%r1122, %r1102, %r1100;
	min.u32 	%r1123, %r1083, %r1122;
	add.s32 	%r1124, %r1103, %r1100;
	min.u32 	%r1125, %r1085, %r1124;
	add.s32 	%r1126, %r1104, %r1100;
	min.u32 	%r1127, %r1087, %r1126;
	add.s32 	%r1128, %r1105, %r1100;
	min.u32 	%r1129, %r1089, %r1128;
	add.s32 	%r1130, %r1102, %r1101;
	min.u32 	%r1131, %r1091, %r1130;
	add.s32 	%r1132, %r1103, %r1101;
	min.u32 	%r1133, %r1093, %r1132;
	add.s32 	%r1134, %r1104, %r1101;
	min.u32 	%r1135, %r1095, %r1134;
	add.s32 	%r1136, %r1105, %r1101;
	min.u32 	%r1137, %r1097, %r1136;
	ld.shared.u16 	%r1138, [%r3+52];
	ld.shared.u16 	%r1139, [%r3+182];
	ld.shared.u16 	%r1140, [%r3+312];
	ld.shared.u16 	%r1141, [%r3+442];
	ld.shared.u16 	%r1142, [%r101+3380];
	ld.shared.u16 	%r1143, [%r101+3382];
	ld.shared.u16 	%r1144, [%r101+3384];
	ld.shared.u16 	%r1145, [%r101+3386];
	add.s32 	%r1146, %r1142, %r1138;
	min.u32 	%r1147, %r1107, %r1146;
	add.s32 	%r1148, %r1143, %r1138;
	min.u32 	%r1149, %r1109, %r1148;
	add.s32 	%r1150, %r1144, %r1138;
	min.u32 	%r1151, %r1111, %r1150;
	add.s32 	%r1152, %r1145, %r1138;
	min.u32 	%r1153, %r1113, %r1152;
	add.s32 	%r1154, %r1142, %r1139;
	min.u32 	%r1155, %r1115, %r1154;
	add.s32 	%r1156, %r1143, %r1139;
	min.u32 	%r1157, %r1117, %r1156;
	add.s32 	%r1158, %r1144, %r1139;
	min.u32 	%r1159, %r1119, %r1158;
	add.s32 	%r1160, %r1145, %r1139;
	min.u32 	%r1161, %r1121, %r1160;
	add.s32 	%r1162, %r1142, %r1140;
	min.u32 	%r1163, %r1123, %r1162;
	add.s32 	%r1164, %r1143, %r1140;
	min.u32 	%r1165, %r1125, %r1164;
	add.s32 	%r1166, %r1144, %r1140;
	min.u32 	%r1167, %r1127, %r1166;
	add.s32 	%r1168, %r1145, %r1140;
	min.u32 	%r1169, %r1129, %r1168;
	add.s32 	%r1170, %r1142, %r1141;
	min.u32 	%r1171, %r1131, %r1170;
	add.s32 	%r1172, %r1143, %r1141;
	min.u32 	%r1173, %r1133, %r1172;
	add.s32 	%r1174, %r1144, %r1141;
	min.u32 	%r1175, %r1135, %r1174;
	add.s32 	%r1176, %r1145, %r1141;
	min.u32 	%r1177, %r1137, %r1176;
	ld.shared.u16 	%r1178, [%r3+54];
	ld.shared.u16 	%r1179, [%r3+184];
	ld.shared.u16 	%r1180, [%r3+314];
	ld.shared.u16 	%r1181, [%r3+444];
	ld.shared.u16 	%r1182, [%r101+3510];
	ld.shared.u16 	%r1183, [%r101+3512];
	ld.shared.u16 	%r1184, [%r101+3514];
	ld.shared.u16 	%r1185, [%r101+3516];
	add.s32 	%r1186, %r1182, %r1178;
	min.u32 	%r1187, %r1147, %r1186;
	add.s32 	%r1188, %r1183, %r1178;
	min.u32 	%r1189, %r1149, %r1188;
	add.s32 	%r1190, %r1184, %r1178;
	min.u32 	%r1191, %r1151, %r1190;
	add.s32 	%r1192, %r1185, %r1178;
	min.u32 	%r1193, %r1153, %r1192;
	add.s32 	%r1194, %r1182, %r1179;
	min.u32 	%r1195, %r1155, %r1194;
	add.s32 	%r1196, %r1183, %r1179;
	min.u32 	%r1197, %r1157, %r1196;
	add.s32 	%r1198, %r1184, %r1179;
	min.u32 	%r1199, %r1159, %r1198;
	add.s32 	%r1200, %r1185, %r1179;
	min.u32 	%r1201, %r1161, %r1200;
	add.s32 	%r1202, %r1182, %r1180;
	min.u32 	%r1203, %r1163, %r1202;
	add.s32 	%r1204, %r1183, %r1180;
	min.u32 	%r1205, %r1165, %r1204;
	add.s32 	%r1206, %r1184, %r1180;
	min.u32 	%r1207, %r1167, %r1206;
	add.s32 	%r1208, %r1185, %r1180;
	min.u32 	%r1209, %r1169, %r1208;
	add.s32 	%r1210, %r1182, %r1181;
	min.u32 	%r1211, %r1171, %r1210;
	add.s32 	%r1212, %r1183, %r1181;
	min.u32 	%r1213, %r1173, %r1212;
	add.s32 	%r1214, %r1184, %r1181;
	min.u32 	%r1215, %r1175, %r1214;
	add.s32 	%r1216, %r1185, %r1181;
	min.u32 	%r1217, %r1177, %r1216;
	ld.shared.u16 	%r1218, [%r3+56];
	ld.shared.u16 	%r1219, [%r3+186];
	ld.shared.u16 	%r1220, [%r3+316];
	ld.shared.u16 	%r1221, [%r3+446];
	ld.shared.u16 	%r1222, [%r101+3640];
	ld.shared.u16 	%r1223, [%r101+3642];
	ld.shared.u16 	%r1224, [%r101+3644];
	ld.shared.u16 	%r1225, [%r101+3646];
	add.s32 	%r1226, %r1222, %r1218;
	min.u32 	%r1227, %r1187, %r1226;
	add.s32 	%r1228, %r1223, %r1218;
	min.u32 	%r1229, %r1189, %r1228;
	add.s32 	%r1230, %r1224, %r1218;
	min.u32 	%r1231, %r1191, %r1230;
	add.s32 	%r1232, %r1225, %r1218;
	min.u32 	%r1233, %r1193, %r1232;
	add.s32 	%r1234, %r1222, %r1219;
	min.u32 	%r1235, %r1195, %r1234;
	add.s32 	%r1236, %r1223, %r1219;
	min.u32 	%r1237, %r1197, %r1236;
	add.s32 	%r1238, %r1224, %r1219;
	min.u32 	%r1239, %r1199, %r1238;
	add.s32 	%r1240, %r1225, %r1219;
	min.u32 	%r1241, %r1201, %r1240;
	add.s32 	%r1242, %r1222, %r1220;
	min.u32 	%r1243, %r1203, %r1242;
	add.s32 	%r1244, %r1223, %r1220;
	min.u32 	%r1245, %r1205, %r1244;
	add.s32 	%r1246, %r1224, %r1220;
	min.u32 	%r1247, %r1207, %r1246;
	add.s32 	%r1248, %r1225, %r1220;
	min.u32 	%r1249, %r1209, %r1248;
	add.s32 	%r1250, %r1222, %r1221;
	min.u32 	%r1251, %r1211, %r1250;
	add.s32 	%r1252, %r1223, %r1221;
	min.u32 	%r1253, %r1213, %r1252;
	add.s32 	%r1254, %r1224, %r1221;
	min.u32 	%r1255, %r1215, %r1254;
	add.s32 	%r1256, %r1225, %r1221;
	min.u32 	%r1257, %r1217, %r1256;
	ld.shared.u16 	%r1258, [%r3+58];
	ld.shared.u16 	%r1259, [%r3+188];
	ld.shared.u16 	%r1260, [%r3+318];
	ld.shared.u16 	%r1261, [%r3+448];
	ld.shared.u16 	%r1262, [%r101+3770];
	ld.shared.u16 	%r1263, [%r101+3772];
	ld.shared.u16 	%r1264, [%r101+3774];
	ld.shared.u16 	%r1265, [%r101+3776];
	add.s32 	%r1266, %r1262, %r1258;
	min.u32 	%r1267, %r1227, %r1266;
	add.s32 	%r1268, %r1263, %r1258;
	min.u32 	%r1269, %r1229, %r1268;
	add.s32 	%r1270, %r1264, %r1258;
	min.u32 	%r1271, %r1231, %r1270;
	add.s32 	%r1272, %r1265, %r1258;
	min.u32 	%r1273, %r1233, %r1272;
	add.s32 	%r1274, %r1262, %r1259;
	min.u32 	%r1275, %r1235, %r1274;
	add.s32 	%r1276, %r1263, %r1259;
	min.u32 	%r1277, %r1237, %r1276;
	add.s32 	%r1278, %r1264, %r1259;
	min.u32 	%r1279, %r1239, %r1278;
	add.s32 	%r1280, %r1265, %r1259;
	min.u32 	%r1281, %r1241, %r1280;
	add.s32 	%r1282, %r1262, %r1260;
	min.u32 	%r1283, %r1243, %r1282;
	add.s32 	%r1284, %r1263, %r1260;
	min.u32 	%r1285, %r1245, %r1284;
	add.s32 	%r1286, %r1264, %r1260;
	min.u32 	%r1287, %r1247, %r1286;
	add.s32 	%r1288, %r1265, %r1260;
	min.u32 	%r1289, %r1249, %r1288;
	add.s32 	%r1290, %r1262, %r1261;
	min.u32 	%r1291, %r1251, %r1290;
	add.s32 	%r1292, %r1263, %r1261;
	min.u32 	%r1293, %r1253, %r1292;
	add.s32 	%r1294, %r1264, %r1261;
	min.u32 	%r1295, %r1255, %r1294;
	add.s32 	%r1296, %r1265, %r1261;
	min.u32 	%r1297, %r1257, %r1296;
	ld.shared.u16 	%r1298, [%r3+60];
	ld.shared.u16 	%r1299, [%r3+190];
	ld.shared.u16 	%r1300, [%r3+320];
	ld.shared.u16 	%r1301, [%r3+450];
	ld.shared.u16 	%r1302, [%r101+3900];
	ld.shared.u16 	%r1303, [%r101+3902];
	ld.shared.u16 	%r1304, [%r101+3904];
	ld.shared.u16 	%r1305, [%r101+3906];
	add.s32 	%r1306, %r1302, %r1298;
	min.u32 	%r1307, %r1267, %r1306;
	add.s32 	%r1308, %r1303, %r1298;
	min.u32 	%r1309, %r1269, %r1308;
	add.s32 	%r1310, %r1304, %r1298;
	min.u32 	%r1311, %r1271, %r1310;
	add.s32 	%r1312, %r1305, %r1298;
	min.u32 	%r1313, %r1273, %r1312;
	add.s32 	%r1314, %r1302, %r1299;
	min.u32 	%r1315, %r1275, %r1314;
	add.s32 	%r1316, %r1303, %r1299;
	min.u32 	%r1317, %r1277, %r1316;
	add.s32 	%r1318, %r1304, %r1299;
	min.u32 	%r1319, %r1279, %r1318;
	add.s32 	%r1320, %r1305, %r1299;
	min.u32 	%r1321, %r1281, %r1320;
	add.s32 	%r1322, %r1302, %r1300;
	min.u32 	%r1323, %r1283, %r1322;
	add.s32 	%r1324, %r1303, %r1300;
	min.u32 	%r1325, %r1285, %r1324;
	add.s32 	%r1326, %r1304, %r1300;
	min.u32 	%r1327, %r1287, %r1326;
	add.s32 	%r1328, %r1305, %r1300;
	min.u32 	%r1329, %r1289, %r1328;
	add.s32 	%r1330, %r1302, %r1301;
	min.u32 	%r1331, %r1291, %r1330;
	add.s32 	%r1332, %r1303, %r1301;
	min.u32 	%r1333, %r1293, %r1332;
	add.s32 	%r1334, %r1304, %r1301;
	min.u32 	%r1335, %r1295, %r1334;
	add.s32 	%r1336, %r1305, %r1301;
	min.u32 	%r1337, %r1297, %r1336;
	ld.shared.u16 	%r1338, [%r3+62];
	ld.shared.u16 	%r1339, [%r3+192];
	ld.shared.u16 	%r1340, [%r3+322];
	ld.shared.u16 	%r1341, [%r3+452];
	ld.shared.u16 	%r1342, [%r101+4030];
	ld.shared.u16 	%r1343, [%r101+4032];
	ld.shared.u16 	%r1344, [%r101+4034];
	ld.shared.u16 	%r1345, [%r101+4036];
	add.s32 	%r1346, %r1342, %r1338;
	min.u32 	%r1347, %r1307, %r1346;
	add.s32 	%r1348, %r1343, %r1338;
	min.u32 	%r1349, %r1309, %r1348;
	add.s32 	%r1350, %r1344, %r1338;
	min.u32 	%r1351, %r1311, %r1350;
	add.s32 	%r1352, %r1345, %r1338;
	min.u32 	%r1353, %r1313, %r1352;
	add.s32 	%r1354, %r1342, %r1339;
	min.u32 	%r1355, %r1315, %r1354;
	add.s32 	%r1356, %r1343, %r1339;
	min.u32 	%r1357, %r1317, %r1356;
	add.s32 	%r1358, %r1344, %r1339;
	min.u32 	%r1359, %r1319, %r1358;
	add.s32 	%r1360, %r1345, %r1339;
	min.u32 	%r1361, %r1321, %r1360;
	add.s32 	%r1362, %r1342, %r1340;
	min.u32 	%r1363, %r1323, %r1362;
	add.s32 	%r1364, %r1343, %r1340;
	min.u32 	%r1365, %r1325, %r1364;
	add.s32 	%r1366, %r1344, %r1340;
	min.u32 	%r1367, %r1327, %r1366;
	add.s32 	%r1368, %r1345, %r1340;
	min.u32 	%r1369, %r1329, %r1368;
	add.s32 	%r1370, %r1342, %r1341;
	min.u32 	%r1371, %r1331, %r1370;
	add.s32 	%r1372, %r1343, %r1341;
	min.u32 	%r1373, %r1333, %r1372;
	add.s32 	%r1374, %r1344, %r1341;
	min.u32 	%r1375, %r1335, %r1374;
	add.s32 	%r1376, %r1345, %r1341;
	min.u32 	%r1377, %r1337, %r1376;
	ld.shared.u16 	%r1378, [%r3+64];
	ld.shared.u16 	%r1379, [%r3+194];
	ld.shared.u16 	%r1380, [%r3+324];
	ld.shared.u16 	%r1381, [%r3+454];
	ld.shared.u16 	%r1382, [%r101+4160];
	ld.shared.u16 	%r1383, [%r101+4162];
	ld.shared.u16 	%r1384, [%r101+4164];
	ld.shared.u16 	%r1385, [%r101+4166];
	add.s32 	%r1386, %r1382, %r1378;
	min.u32 	%r1387, %r1347, %r1386;
	add.s32 	%r1388, %r1383, %r1378;
	min.u32 	%r1389, %r1349, %r1388;
	add.s32 	%r1390, %r1384, %r1378;
	min.u32 	%r1391, %r1351, %r1390;
	add.s32 	%r1392, %r1385, %r1378;
	min.u32 	%r1393, %r1353, %r1392;
	add.s32 	%r1394, %r1382, %r1379;
	min.u32 	%r1395, %r1355, %r1394;
	add.s32 	%r1396, %r1383, %r1379;
	min.u32 	%r1397, %r1357, %r1396;
	add.s32 	%r1398, %r1384, %r1379;
	min.u32 	%r1399, %r1359, %r1398;
	add.s32 	%r1400, %r1385, %r1379;
	min.u32 	%r1401, %r1361, %r1400;
	add.s32 	%r1402, %r1382, %r1380;
	min.u32 	%r1403, %r1363, %r1402;
	add.s32 	%r1404, %r1383, %r1380;
	min.u32 	%r1405, %r1365, %r1404;
	add.s32 	%r1406, %r1384, %r1380;
	min.u32 	%r1407, %r1367, %r1406;
	add.s32 	%r1408, %r1385, %r1380;
	min.u32 	%r1409, %r1369, %r1408;
	add.s32 	%r1410, %r1382, %r1381;
	min.u32 	%r1411, %r1371, %r1410;
	add.s32 	%r1412, %r1383, %r1381;
	min.u32 	%r1413, %r1373, %r1412;
	add.s32 	%r1414, %r1384, %r1381;
	min.u32 	%r1415, %r1375, %r1414;
	add.s32 	%r1416, %r1385, %r1381;
	min.u32 	%r1417, %r1377, %r1416;
	ld.shared.u16 	%r1418, [%r3+66];
	ld.shared.u16 	%r1419, [%r3+196];
	ld.shared.u16 	%r1420, [%r3+326];
	ld.shared.u16 	%r1421, [%r3+456];
	ld.shared.u16 	%r1422, [%r101+4290];
	ld.shared.u16 	%r1423, [%r101+4292];
	ld.shared.u16 	%r1424, [%r101+4294];
	ld.shared.u16 	%r1425, [%r101+4296];
	add.s32 	%r1426, %r1422, %r1418;
	min.u32 	%r1427, %r1387, %r1426;
	add.s32 	%r1428, %r1423, %r1418;
	min.u32 	%r1429, %r1389, %r1428;
	add.s32 	%r1430, %r1424, %r1418;
	min.u32 	%r1431, %r1391, %r1430;
	add.s32 	%r1432, %r1425, %r1418;
	min.u32 	%r1433, %r1393, %r1432;
	add.s32 	%r1434, %r1422, %r1419;
	min.u32 	%r1435, %r1395, %r1434;
	add.s32 	%r1436, %r1423, %r1419;
	min.u32 	%r1437, %r1397, %r1436;
	add.s32 	%r1438, %r1424, %r1419;
	min.u32 	%r1439, %r1399, %r1438;
	add.s32 	%r1440, %r1425, %r1419;
	min.u32 	%r1441, %r1401, %r1440;
	add.s32 	%r1442, %r1422, %r1420;
	min.u32 	%r1443, %r1403, %r1442;
	add.s32 	%r1444, %r1423, %r1420;
	min.u32 	%r1445, %r1405, %r1444;
	add.s32 	%r1446, %r1424, %r1420;
	min.u32 	%r1447, %r1407, %r1446;
	add.s32 	%r1448, %r1425, %r1420;
	min.u32 	%r1449, %r1409, %r1448;
	add.s32 	%r1450, %r1422, %r1421;
	min.u32 	%r1451, %r1411, %r1450;
	add.s32 	%r1452, %r1423, %r1421;
	min.u32 	%r1453, %r1413, %r1452;
	add.s32 	%r1454, %r1424, %r1421;
	min.u32 	%r1455, %r1415, %r1454;
	add.s32 	%r1456, %r1425, %r1421;
	min.u32 	%r1457, %r1417, %r1456;
	ld.shared.u16 	%r1458, [%r3+68];
	ld.shared.u16 	%r1459, [%r3+198];
	ld.shared.u16 	%r1460, [%r3+328];
	ld.shared.u16 	%r1461, [%r3+458];
	ld.shared.u16 	%r1462, [%r101+4420];
	ld.shared.u16 	%r1463, [%r101+4422];
	ld.shared.u16 	%r1464, [%r101+4424];
	ld.shared.u16 	%r1465, [%r101+4426];
	add.s32 	%r1466, %r1462, %r1458;
	min.u32 	%r1467, %r1427, %r1466;
	add.s32 	%r1468, %r1463, %r1458;
	min.u32 	%r1469, %r1429, %r1468;
	add.s32 	%r1470, %r1464, %r1458;
	min.u32 	%r1471, %r1431, %r1470;
	add.s32 	%r1472, %r1465, %r1458;
	min.u32 	%r1473, %r1433, %r1472;
	add.s32 	%r1474, %r1462, %r1459;
	min.u32 	%r1475, %r1435, %r1474;
	add.s32 	%r1476, %r1463, %r1459;
	min.u32 	%r1477, %r1437, %r1476;
	add.s32 	%r1478, %r1464, %r1459;
	min.u32 	%r1479, %r1439, %r1478;
	add.s32 	%r1480, %r1465, %r1459;
	min.u32 	%r1481, %r1441, %r1480;
	add.s32 	%r1482, %r1462, %r1460;
	min.u32 	%r1483, %r1443, %r1482;
	add.s32 	%r1484, %r1463, %r1460;
	min.u32 	%r1485, %r1445, %r1484;
	add.s32 	%r1486, %r1464, %r1460;
	min.u32 	%r1487, %r1447, %r1486;
	add.s32 	%r1488, %r1465, %r1460;
	min.u32 	%r1489, %r1449, %r1488;
	add.s32 	%r1490, %r1462, %r1461;
	min.u32 	%r1491, %r1451, %r1490;
	add.s32 	%r1492, %r1463, %r1461;
	min.u32 	%r1493, %r1453, %r1492;
	add.s32 	%r1494, %r1464, %r1461;
	min.u32 	%r1495, %r1455, %r1494;
	add.s32 	%r1496, %r1465, %r1461;
	min.u32 	%r1497, %r1457, %r1496;
	ld.shared.u16 	%r1498, [%r3+70];
	ld.shared.u16 	%r1499, [%r3+200];
	ld.shared.u16 	%r1500, [%r3+330];
	ld.shared.u16 	%r1501, [%r3+460];
	ld.shared.u16 	%r1502, [%r101+4550];
	ld.shared.u16 	%r1503, [%r101+4552];
	ld.shared.u16 	%r1504, [%r101+4554];
	ld.shared.u16 	%r1505, [%r101+4556];
	add.s32 	%r1506, %r1502, %r1498;
	min.u32 	%r1507, %r1467, %r1506;
	add.s32 	%r1508, %r1503, %r1498;
	min.u32 	%r1509, %r1469, %r1508;
	add.s32 	%r1510, %r1504, %r1498;
	min.u32 	%r1511, %r1471, %r1510;
	add.s32 	%r1512, %r1505, %r1498;
	min.u32 	%r1513, %r1473, %r1512;
	add.s32 	%r1514, %r1502, %r1499;
	min.u32 	%r1515, %r1475, %r1514;
	add.s32 	%r1516, %r1503, %r1499;
	min.u32 	%r1517, %r1477, %r1516;
	add.s32 	%r1518, %r1504, %r1499;
	min.u32 	%r1519, %r1479, %r1518;
	add.s32 	%r1520, %r1505, %r1499;
	min.u32 	%r1521, %r1481, %r1520;
	add.s32 	%r1522, %r1502, %r1500;
	min.u32 	%r1523, %r1483, %r1522;
	add.s32 	%r1524, %r1503, %r1500;
	min.u32 	%r1525, %r1485, %r1524;
	add.s32 	%r1526, %r1504, %r1500;
	min.u32 	%r1527, %r1487, %r1526;
	add.s32 	%r1528, %r1505, %r1500;
	min.u32 	%r1529, %r1489, %r1528;
	add.s32 	%r1530, %r1502, %r1501;
	min.u32 	%r1531, %r1491, %r1530;
	add.s32 	%r1532, %r1503, %r1501;
	min.u32 	%r1533, %r1493, %r1532;
	add.s32 	%r1534, %r1504, %r1501;
	min.u32 	%r1535, %r1495, %r1534;
	add.s32 	%r1536, %r1505, %r1501;
	min.u32 	%r1537, %r1497, %r1536;
	ld.shared.u16 	%r1538, [%r3+72];
	ld.shared.u16 	%r1539, [%r3+202];
	ld.shared.u16 	%r1540, [%r3+332];
	ld.shared.u16 	%r1541, [%r3+462];
	ld.shared.u16 	%r1542, [%r101+4680];
	ld.shared.u16 	%r1543, [%r101+4682];
	ld.shared.u16 	%r1544, [%r101+4684];
	ld.shared.u16 	%r1545, [%r101+4686];
	add.s32 	%r1546, %r1542, %r1538;
	min.u32 	%r1547, %r1507, %r1546;
	add.s32 	%r1548, %r1543, %r1538;
	min.u32 	%r1549, %r1509, %r1548;
	add.s32 	%r1550, %r1544, %r1538;
	min.u32 	%r1551, %r1511, %r1550;
	add.s32 	%r1552, %r1545, %r1538;
	min.u32 	%r1553, %r1513, %r1552;
	add.s32 	%r1554, %r1542, %r1539;
	min.u32 	%r1555, %r1515, %r1554;
	add.s32 	%r1556, %r1543, %r1539;
	min.u32 	%r1557, %r1517, %r1556;
	add.s32 	%r1558, %r1544, %r1539;
	min.u32 	%r1559, %r1519, %r1558;
	add.s32 	%r1560, %r1545, %r1539;
	min.u32 	%r1561, %r1521, %r1560;
	add.s32 	%r1562, %r1542, %r1540;
	min.u32 	%r1563, %r1523, %r1562;
	add.s32 	%r1564, %r1543, %r1540;
	min.u32 	%r1565, %r1525, %r1564;
	add.s32 	%r1566, %r1544, %r1540;
	min.u32 	%r1567, %r1527, %r1566;
	add.s32 	%r1568, %r1545, %r1540;
	min.u32 	%r1569, %r1529, %r1568;
	add.s32 	%r1570, %r1542, %r1541;
	min.u32 	%r1571, %r1531, %r1570;
	add.s32 	%r1572, %r1543, %r1541;
	min.u32 	%r1573, %r1533, %r1572;
	add.s32 	%r1574, %r1544, %r1541;
	min.u32 	%r1575, %r1535, %r1574;
	add.s32 	%r1576, %r1545, %r1541;
	min.u32 	%r1577, %r1537, %r1576;
	ld.shared.u16 	%r1578, [%r3+74];
	ld.shared.u16 	%r1579, [%r3+204];
	ld.shared.u16 	%r1580, [%r3+334];
	ld.shared.u16 	%r1581, [%r3+464];
	ld.shared.u16 	%r1582, [%r101+4810];
	ld.shared.u16 	%r1583, [%r101+4812];
	ld.shared.u16 	%r1584, [%r101+4814];
	ld.shared.u16 	%r1585, [%r101+4816];
	add.s32 	%r1586, %r1582, %r1578;
	min.u32 	%r1587, %r1547, %r1586;
	add.s32 	%r1588, %r1583, %r1578;
	min.u32 	%r1589, %r1549, %r1588;
	add.s32 	%r1590, %r1584, %r1578;
	min.u32 	%r1591, %r1551, %r1590;
	add.s32 	%r1592, %r1585, %r1578;
	min.u32 	%r1593, %r1553, %r1592;
	add.s32 	%r1594, %r1582, %r1579;
	min.u32 	%r1595, %r1555, %r1594;
	add.s32 	%r1596, %r1583, %r1579;
	min.u32 	%r1597, %r1557, %r1596;
	add.s32 	%r1598, %r1584, %r1579;
	min.u32 	%r1599, %r1559, %r1598;
	add.s32 	%r1600, %r1585, %r1579;
	min.u32 	%r1601, %r1561, %r1600;
	add.s32 	%r1602, %r1582, %r1580;
	min.u32 	%r1603, %r1563, %r1602;
	add.s32 	%r1604, %r1583, %r1580;
	min.u32 	%r1605, %r1565, %r1604;
	add.s32 	%r1606, %r1584, %r1580;
	min.u32 	%r1607, %r1567, %r1606;
	add.s32 	%r1608, %r1585, %r1580;
	min.u32 	%r1609, %r1569, %r1608;
	add.s32 	%r1610, %r1582, %r1581;
	min.u32 	%r1611, %r1571, %r1610;
	add.s32 	%r1612, %r1583, %r1581;
	min.u32 	%r1613, %r1573, %r1612;
	add.s32 	%r1614, %r1584, %r1581;
	min.u32 	%r1615, %r1575, %r1614;
	add.s32 	%r1616, %r1585, %r1581;
	min.u32 	%r1617, %r1577, %r1616;
	ld.shared.u16 	%r1618, [%r3+76];
	ld.shared.u16 	%r1619, [%r3+206];
	ld.shared.u16 	%r1620, [%r3+336];
	ld.shared.u16 	%r1621, [%r3+466];
	ld.shared.u16 	%r1622, [%r101+4940];
	ld.shared.u16 	%r1623, [%r101+4942];
	ld.shared.u16 	%r1624, [%r101+4944];
	ld.shared.u16 	%r1625, [%r101+4946];
	add.s32 	%r1626, %r1622, %r1618;
	min.u32 	%r1627, %r1587, %r1626;
	add.s32 	%r1628, %r1623, %r1618;
	min.u32 	%r1629, %r1589, %r1628;
	add.s32 	%r1630, %r1624, %r1618;
	min.u32 	%r1631, %r1591, %r1630;
	add.s32 	%r1632, %r1625, %r1618;
	min.u32 	%r1633, %r1593, %r1632;
	add.s32 	%r1634, %r1622, %r1619;
	min.u32 	%r1635, %r1595, %r1634;
	add.s32 	%r1636, %r1623, %r1619;
	min.u32 	%r1637, %r1597, %r1636;
	add.s32 	%r1638, %r1624, %r1619;
	min.u32 	%r1639, %r1599, %r1638;
	add.s32 	%r1640, %r1625, %r1619;
	min.u32 	%r1641, %r1601, %r1640;
	add.s32 	%r1642, %r1622, %r1620;
	min.u32 	%r1643, %r1603, %r1642;
	add.s32 	%r1644, %r1623, %r1620;
	min.u32 	%r1645, %r1605, %r1644;
	add.s32 	%r1646, %r1624, %r1620;
	min.u32 	%r1647, %r1607, %r1646;
	add.s32 	%r1648, %r1625, %r1620;
	min.u32 	%r1649, %r1609, %r1648;
	add.s32 	%r1650, %r1622, %r1621;
	min.u32 	%r1651, %r1611, %r1650;
	add.s32 	%r1652, %r1623, %r1621;
	min.u32 	%r1653, %r1613, %r1652;
	add.s32 	%r1654, %r1624, %r1621;
	min.u32 	%r1655, %r1615, %r1654;
	add.s32 	%r1656, %r1625, %r1621;
	min.u32 	%r1657, %r1617, %r1656;
	ld.shared.u16 	%r1658, [%r3+78];
	ld.shared.u16 	%r1659, [%r3+208];
	ld.shared.u16 	%r1660, [%r3+338];
	ld.shared.u16 	%r1661, [%r3+468];
	ld.shared.u16 	%r1662, [%r101+5070];
	ld.shared.u16 	%r1663, [%r101+5072];
	ld.shared.u16 	%r1664, [%r101+5074];
	ld.shared.u16 	%r1665, [%r101+5076];
	add.s32 	%r1666, %r1662, %r1658;
	min.u32 	%r1667, %r1627, %r1666;
	add.s32 	%r1668, %r1663, %r1658;
	min.u32 	%r1669, %r1629, %r1668;
	add.s32 	%r1670, %r1664, %r1658;
	min.u32 	%r1671, %r1631, %r1670;
	add.s32 	%r1672, %r1665, %r1658;
	min.u32 	%r1673, %r1633, %r1672;
	add.s32 	%r1674, %r1662, %r1659;
	min.u32 	%r1675, %r1635, %r1674;
	add.s32 	%r1676, %r1663, %r1659;
	min.u32 	%r1677, %r1637, %r1676;
	add.s32 	%r1678, %r1664, %r1659;
	min.u32 	%r1679, %r1639, %r1678;
	add.s32 	%r1680, %r1665, %r1659;
	min.u32 	%r1681, %r1641, %r1680;
	add.s32 	%r1682, %r1662, %r1660;
	min.u32 	%r1683, %r1643, %r1682;
	add.s32 	%r1684, %r1663, %r1660;
	min.u32 	%r1685, %r1645, %r1684;
	add.s32 	%r1686, %r1664, %r1660;
	min.u32 	%r1687, %r1647, %r1686;
	add.s32 	%r1688, %r1665, %r1660;
	min.u32 	%r1689, %r1649, %r1688;
	add.s32 	%r1690, %r1662, %r1661;
	min.u32 	%r1691, %r1651, %r1690;
	add.s32 	%r1692, %r1663, %r1661;
	min.u32 	%r1693, %r1653, %r1692;
	add.s32 	%r1694, %r1664, %r1661;
	min.u32 	%r1695, %r1655, %r1694;
	add.s32 	%r1696, %r1665, %r1661;
	min.u32 	%r1697, %r1657, %r1696;
	ld.shared.u16 	%r1698, [%r3+80];
	ld.shared.u16 	%r1699, [%r3+210];
	ld.shared.u16 	%r1700, [%r3+340];
	ld.shared.u16 	%r1701, [%r3+470];
	ld.shared.u16 	%r1702, [%r101+5200];
	ld.shared.u16 	%r1703, [%r101+5202];
	ld.shared.u16 	%r1704, [%r101+5204];
	ld.shared.u16 	%r1705, [%r101+5206];
	add.s32 	%r1706, %r1702, %r1698;
	min.u32 	%r1707, %r1667, %r1706;
	add.s32 	%r1708, %r1703, %r1698;
	min.u32 	%r1709, %r1669, %r1708;
	add.s32 	%r1710, %r1704, %r1698;
	min.u32 	%r1711, %r1671, %r1710;
	add.s32 	%r1712, %r1705, %r1698;
	min.u32 	%r1713, %r1673, %r1712;
	add.s32 	%r1714, %r1702, %r1699;
	min.u32 	%r1715, %r1675, %r1714;
	add.s32 	%r1716, %r1703, %r1699;
	min.u32 	%r1717, %r1677, %r1716;
	add.s32 	%r1718, %r1704, %r1699;
	min.u32 	%r1719, %r1679, %r1718;
	add.s32 	%r1720, %r1705, %r1699;
	min.u32 	%r1721, %r1681, %r1720;
	add.s32 	%r1722, %r1702, %r1700;
	min.u32 	%r1723, %r1683, %r1722;
	add.s32 	%r1724, %r1703, %r1700;
	min.u32 	%r1725, %r1685, %r1724;
	add.s32 	%r1726, %r1704, %r1700;
	min.u32 	%r1727, %r1687, %r1726;
	add.s32 	%r1728, %r1705, %r1700;
	min.u32 	%r1729, %r1689, %r1728;
	add.s32 	%r1730, %r1702, %r1701;
	min.u32 	%r1731, %r1691, %r1730;
	add.s32 	%r1732, %r1703, %r1701;
	min.u32 	%r1733, %r1693, %r1732;
	add.s32 	%r1734, %r1704, %r1701;
	min.u32 	%r1735, %r1695, %r1734;
	add.s32 	%r1736, %r1705, %r1701;
	min.u32 	%r1737, %r1697, %r1736;
	ld.shared.u16 	%r1738, [%r3+82];
	ld.shared.u16 	%r1739, [%r3+212];
	ld.shared.u16 	%r1740, [%r3+342];
	ld.shared.u16 	%r1741, [%r3+472];
	ld.shared.u16 	%r1742, [%r101+5330];
	ld.shared.u16 	%r1743, [%r101+5332];
	ld.shared.u16 	%r1744, [%r101+5334];
	ld.shared.u16 	%r1745, [%r101+5336];
	add.s32 	%r1746, %r1742, %r1738;
	min.u32 	%r1747, %r1707, %r1746;
	add.s32 	%r1748, %r1743, %r1738;
	min.u32 	%r1749, %r1709, %r1748;
	add.s32 	%r1750, %r1744, %r1738;
	min.u32 	%r1751, %r1711, %r1750;
	add.s32 	%r1752, %r1745, %r1738;
	min.u32 	%r1753, %r1713, %r1752;
	add.s32 	%r1754, %r1742, %r1739;
	min.u32 	%r1755, %r1715, %r1754;
	add.s32 	%r1756, %r1743, %r1739;
	min.u32 	%r1757, %r1717, %r1756;
	add.s32 	%r1758, %r1744, %r1739;
	min.u32 	%r1759, %r1719, %r1758;
	add.s32 	%r1760, %r1745, %r1739;
	min.u32 	%r1761, %r1721, %r1760;
	add.s32 	%r1762, %r1742, %r1740;
	min.u32 	%r1763, %r1723, %r1762;
	add.s32 	%r1764, %r1743, %r1740;
	min.u32 	%r1765, %r1725, %r1764;
	add.s32 	%r1766, %r1744, %r1740;
	min.u32 	%r1767, %r1727, %r1766;
	add.s32 	%r1768, %r1745, %r1740;
	min.u32 	%r1769, %r1729, %r1768;
	add.s32 	%r1770, %r1742, %r1741;
	min.u32 	%r1771, %r1731, %r1770;
	add.s32 	%r1772, %r1743, %r1741;
	min.u32 	%r1773, %r1733, %r1772;
	add.s32 	%r1774, %r1744, %r1741;
	min.u32 	%r1775, %r1735, %r1774;
	add.s32 	%r1776, %r1745, %r1741;
	min.u32 	%r1777, %r1737, %r1776;
	ld.shared.u16 	%r1778, [%r3+84];
	ld.shared.u16 	%r1779, [%r3+214];
	ld.shared.u16 	%r1780, [%r3+344];
	ld.shared.u16 	%r1781, [%r3+474];
	ld.shared.u16 	%r1782, [%r101+5460];
	ld.shared.u16 	%r1783, [%r101+5462];
	ld.shared.u16 	%r1784, [%r101+5464];
	ld.shared.u16 	%r1785, [%r101+5466];
	add.s32 	%r1786, %r1782, %r1778;
	min.u32 	%r1787, %r1747, %r1786;
	add.s32 	%r1788, %r1783, %r1778;
	min.u32 	%r1789, %r1749, %r1788;
	add.s32 	%r1790, %r1784, %r1778;
	min.u32 	%r1791, %r1751, %r1790;
	add.s32 	%r1792, %r1785, %r1778;
	min.u32 	%r1793, %r1753, %r1792;
	add.s32 	%r1794, %r1782, %r1779;
	min.u32 	%r1795, %r1755, %r1794;
	add.s32 	%r1796, %r1783, %r1779;
	min.u32 	%r1797, %r1757, %r1796;
	add.s32 	%r1798, %r1784, %r1779;
	min.u32 	%r1799, %r1759, %r1798;
	add.s32 	%r1800, %r1785, %r1779;
	min.u32 	%r1801, %r1761, %r1800;
	add.s32 	%r1802, %r1782, %r1780;
	min.u32 	%r1803, %r1763, %r1802;
	add.s32 	%r1804, %r1783, %r1780;
	min.u32 	%r1805, %r1765, %r1804;
	add.s32 	%r1806, %r1784, %r1780;
	min.u32 	%r1807, %r1767, %r1806;
	add.s32 	%r1808, %r1785, %r1780;
	min.u32 	%r1809, %r1769, %r1808;
	add.s32 	%r1810, %r1782, %r1781;
	min.u32 	%r1811, %r1771, %r1810;
	add.s32 	%r1812, %r1783, %r1781;
	min.u32 	%r1813, %r1773, %r1812;
	add.s32 	%r1814, %r1784, %r1781;
	min.u32 	%r1815, %r1775, %r1814;
	add.s32 	%r1816, %r1785, %r1781;
	min.u32 	%r1817, %r1777, %r1816;
	ld.shared.u16 	%r1818, [%r3+86];
	ld.shared.u16 	%r1819, [%r3+216];
	ld.shared.u16 	%r1820, [%r3+346];
	ld.shared.u16 	%r1821, [%r3+476];
	ld.shared.u16 	%r1822, [%r101+5590];
	ld.shared.u16 	%r1823, [%r101+5592];
	ld.shared.u16 	%r1824, [%r101+5594];
	ld.shared.u16 	%r1825, [%r101+5596];
	add.s32 	%r1826, %r1822, %r1818;
	min.u32 	%r1827, %r1787, %r1826;
	add.s32 	%r1828, %r1823, %r1818;
	min.u32 	%r1829, %r1789, %r1828;
	add.s32 	%r1830, %r1824, %r1818;
	min.u32 	%r1831, %r1791, %r1830;
	add.s32 	%r1832, %r1825, %r1818;
	min.u32 	%r1833, %r1793, %r1832;
	add.s32 	%r1834, %r1822, %r1819;
	min.u32 	%r1835, %r1795, %r1834;
	add.s32 	%r1836, %r1823, %r1819;
	min.u32 	%r1837, %r1797, %r1836;
	add.s32 	%r1838, %r1824, %r1819;
	min.u32 	%r1839, %r1799, %r1838;
	add.s32 	%r1840, %r1825, %r1819;
	min.u32 	%r1841, %r1801, %r1840;
	add.s32 	%r1842, %r1822, %r1820;
	min.u32 	%r1843, %r1803, %r1842;
	add.s32 	%r1844, %r1823, %r1820;
	min.u32 	%r1845, %r1805, %r1844;
	add.s32 	%r1846, %r1824, %r1820;
	min.u32 	%r1847, %r1807, %r1846;
	add.s32 	%r1848, %r1825, %r1820;
	min.u32 	%r1849, %r1809, %r1848;
	add.s32 	%r1850, %r1822, %r1821;
	min.u32 	%r1851, %r1811, %r1850;
	add.s32 	%r1852, %r1823, %r1821;
	min.u32 	%r1853, %r1813, %r1852;
	add.s32 	%r1854, %r1824, %r1821;
	min.u32 	%r1855, %r1815, %r1854;
	add.s32 	%r1856, %r1825, %r1821;
	min.u32 	%r1857, %r1817, %r1856;
	ld.shared.u16 	%r1858, [%r3+88];
	ld.shared.u16 	%r1859, [%r3+218];
	ld.shared.u16 	%r1860, [%r3+348];
	ld.shared.u16 	%r1861, [%r3+478];
	ld.shared.u16 	%r1862, [%r101+5720];
	ld.shared.u16 	%r1863, [%r101+5722];
	ld.shared.u16 	%r1864, [%r101+5724];
	ld.shared.u16 	%r1865, [%r101+5726];
	add.s32 	%r1866, %r1862, %r1858;
	min.u32 	%r1867, %r1827, %r1866;
	add.s32 	%r1868, %r1863, %r1858;
	min.u32 	%r1869, %r1829, %r1868;
	add.s32 	%r1870, %r1864, %r1858;
	min.u32 	%r1871, %r1831, %r1870;
	add.s32 	%r1872, %r1865, %r1858;
	min.u32 	%r1873, %r1833, %r1872;
	add.s32 	%r1874, %r1862, %r1859;
	min.u32 	%r1875, %r1835, %r1874;
	add.s32 	%r1876, %r1863, %r1859;
	min.u32 	%r1877, %r1837, %r1876;
	add.s32 	%r1878, %r1864, %r1859;
	min.u32 	%r1879, %r1839, %r1878;
	add.s32 	%r1880, %r1865, %r1859;
	min.u32 	%r1881, %r1841, %r1880;
	add.s32 	%r1882, %r1862, %r1860;
	min.u32 	%r1883, %r1843, %r1882;
	add.s32 	%r1884, %r1863, %r1860;
	min.u32 	%r1885, %r1845, %r1884;
	add.s32 	%r1886, %r1864, %r1860;
	min.u32 	%r1887, %r1847, %r1886;
	add.s32 	%r1888, %r1865, %r1860;
	min.u32 	%r1889, %r1849, %r1888;
	add.s32 	%r1890, %r1862, %r1861;
	min.u32 	%r1891, %r1851, %r1890;
	add.s32 	%r1892, %r1863, %r1861;
	min.u32 	%r1893, %r1853, %r1892;
	add.s32 	%r1894, %r1864, %r1861;
	min.u32 	%r1895, %r1855, %r1894;
	add.s32 	%r1896, %r1865, %r1861;
	min.u32 	%r1897, %r1857, %r1896;
	ld.shared.u16 	%r1898, [%r3+90];
	ld.shared.u16 	%r1899, [%r3+220];
	ld.shared.u16 	%r1900, [%r3+350];
	ld.shared.u16 	%r1901, [%r3+480];
	ld.shared.u16 	%r1902, [%r101+5850];
	ld.shared.u16 	%r1903, [%r101+5852];
	ld.shared.u16 	%r1904, [%r101+5854];
	ld.shared.u16 	%r1905, [%r101+5856];
	add.s32 	%r1906, %r1902, %r1898;
	min.u32 	%r1907, %r1867, %r1906;
	add.s32 	%r1908, %r1903, %r1898;
	min.u32 	%r1909, %r1869, %r1908;
	add.s32 	%r1910, %r1904, %r1898;
	min.u32 	%r1911, %r1871, %r1910;
	add.s32 	%r1912, %r1905, %r1898;
	min.u32 	%r1913, %r1873, %r1912;
	add.s32 	%r1914, %r1902, %r1899;
	min.u32 	%r1915, %r1875, %r1914;
	add.s32 	%r1916, %r1903, %r1899;
	min.u32 	%r1917, %r1877, %r1916;
	add.s32 	%r1918, %r1904, %r1899;
	min.u32 	%r1919, %r1879, %r1918;
	add.s32 	%r1920, %r1905, %r1899;
	min.u32 	%r1921, %r1881, %r1920;
	add.s32 	%r1922, %r1902, %r1900;
	min.u32 	%r1923, %r1883, %r1922;
	add.s32 	%r1924, %r1903, %r1900;
	min.u32 	%r1925, %r1885, %r1924;
	add.s32 	%r1926, %r1904, %r1900;
	min.u32 	%r1927, %r1887, %r1926;
	add.s32 	%r1928, %r1905, %r1900;
	min.u32 	%r1929, %r1889, %r1928;
	add.s32 	%r1930, %r1902, %r1901;
	min.u32 	%r1931, %r1891, %r1930;
	add.s32 	%r1932, %r1903, %r1901;
	min.u32 	%r1933, %r1893, %r1932;
	add.s32 	%r1934, %r1904, %r1901;
	min.u32 	%r1935, %r1895, %r1934;
	add.s32 	%r1936, %r1905, %r1901;
	min.u32 	%r1937, %r1897, %r1936;
	ld.shared.u16 	%r1938, [%r3+92];
	ld.shared.u16 	%r1939, [%r3+222];
	ld.shared.u16 	%r1940, [%r3+352];
	ld.shared.u16 	%r1941, [%r3+482];
	ld.shared.u16 	%r1942, [%r101+5980];
	ld.shared.u16 	%r1943, [%r101+5982];
	ld.shared.u16 	%r1944, [%r101+5984];
	ld.shared.u16 	%r1945, [%r101+5986];
	add.s32 	%r1946, %r1942, %r1938;
	min.u32 	%r1947, %r1907, %r1946;
	add.s32 	%r1948, %r1943, %r1938;
	min.u32 	%r1949, %r1909, %r1948;
	add.s32 	%r1950, %r1944, %r1938;
	min.u32 	%r1951, %r1911, %r1950;
	add.s32 	%r1952, %r1945, %r1938;
	min.u32 	%r1953, %r1913, %r1952;
	add.s32 	%r1954, %r1942, %r1939;
	min.u32 	%r1955, %r1915, %r1954;
	add.s32 	%r1956, %r1943, %r1939;
	min.u32 	%r1957, %r1917, %r1956;
	add.s32 	%r1958, %r1944, %r1939;
	min.u32 	%r1959, %r1919, %r1958;
	add.s32 	%r1960, %r1945, %r1939;
	min.u32 	%r1961, %r1921, %r1960;
	add.s32 	%r1962, %r1942, %r1940;
	min.u32 	%r1963, %r1923, %r1962;
	add.s32 	%r1964, %r1943, %r1940;
	min.u32 	%r1965, %r1925, %r1964;
	add.s32 	%r1966, %r1944, %r1940;
	min.u32 	%r1967, %r1927, %r1966;
	add.s32 	%r1968, %r1945, %r1940;
	min.u32 	%r1969, %r1929, %r1968;
	add.s32 	%r1970, %r1942, %r1941;
	min.u32 	%r1971, %r1931, %r1970;
	add.s32 	%r1972, %r1943, %r1941;
	min.u32 	%r1973, %r1933, %r1972;
	add.s32 	%r1974, %r1944, %r1941;
	min.u32 	%r1975, %r1935, %r1974;
	add.s32 	%r1976, %r1945, %r1941;
	min.u32 	%r1977, %r1937, %r1976;
	ld.shared.u16 	%r1978, [%r3+94];
	ld.shared.u16 	%r1979, [%r3+224];
	ld.shared.u16 	%r1980, [%r3+354];
	ld.shared.u16 	%r1981, [%r3+484];
	ld.shared.u16 	%r1982, [%r101+6110];
	ld.shared.u16 	%r1983, [%r101+6112];
	ld.shared.u16 	%r1984, [%r101+6114];
	ld.shared.u16 	%r1985, [%r101+6116];
	add.s32 	%r1986, %r1982, %r1978;
	min.u32 	%r1987, %r1947, %r1986;
	add.s32 	%r1988, %r1983, %r1978;
	min.u32 	%r1989, %r1949, %r1988;
	add.s32 	%r1990, %r1984, %r1978;
	min.u32 	%r1991, %r1951, %r1990;
	add.s32 	%r1992, %r1985, %r1978;
	min.u32 	%r1993, %r1953, %r1992;
	add.s32 	%r1994, %r1982, %r1979;
	min.u32 	%r1995, %r1955, %r1994;
	add.s32 	%r1996, %r1983, %r1979;
	min.u32 	%r1997, %r1957, %r1996;
	add.s32 	%r1998, %r1984, %r1979;
	min.u32 	%r1999, %r1959, %r1998;
	add.s32 	%r2000, %r1985, %r1979;
	min.u32 	%r2001, %r1961, %r2000;
	add.s32 	%r2002, %r1982, %r1980;
	min.u32 	%r2003, %r1963, %r2002;
	add.s32 	%r2004, %r1983, %r1980;
	min.u32 	%r2005, %r1965, %r2004;
	add.s32 	%r2006, %r1984, %r1980;
	min.u32 	%r2007, %r1967, %r2006;
	add.s32 	%r2008, %r1985, %r1980;
	min.u32 	%r2009, %r1969, %r2008;
	add.s32 	%r2010, %r1982, %r1981;
	min.u32 	%r2011, %r1971, %r2010;
	add.s32 	%r2012, %r1983, %r1981;
	min.u32 	%r2013, %r1973, %r2012;
	add.s32 	%r2014, %r1984, %r1981;
	min.u32 	%r2015, %r1975, %r2014;
	add.s32 	%r2016, %r1985, %r1981;
	min.u32 	%r2017, %r1977, %r2016;
	ld.shared.u16 	%r2018, [%r3+96];
	ld.shared.u16 	%r2019, [%r3+226];
	ld.shared.u16 	%r2020, [%r3+356];
	ld.shared.u16 	%r2021, [%r3+486];
	ld.shared.u16 	%r2022, [%r101+6240];
	ld.shared.u16 	%r2023, [%r101+6242];
	ld.shared.u16 	%r2024, [%r101+6244];
	ld.shared.u16 	%r2025, [%r101+6246];
	add.s32 	%r2026, %r2022, %r2018;
	min.u32 	%r2027, %r1987, %r2026;
	add.s32 	%r2028, %r2023, %r2018;
	min.u32 	%r2029, %r1989, %r2028;
	add.s32 	%r2030, %r2024, %r2018;
	min.u32 	%r2031, %r1991, %r2030;
	add.s32 	%r2032, %r2025, %r2018;
	min.u32 	%r2033, %r1993, %r2032;
	add.s32 	%r2034, %r2022, %r2019;
	min.u32 	%r2035, %r1995, %r2034;
	add.s32 	%r2036, %r2023, %r2019;
	min.u32 	%r2037, %r1997, %r2036;
	add.s32 	%r2038, %r2024, %r2019;
	min.u32 	%r2039, %r1999, %r2038;
	add.s32 	%r2040, %r2025, %r2019;
	min.u32 	%r2041, %r2001, %r2040;
	add.s32 	%r2042, %r2022, %r2020;
	min.u32 	%r2043, %r2003, %r2042;
	add.s32 	%r2044, %r2023, %r2020;
	min.u32 	%r2045, %r2005, %r2044;
	add.s32 	%r2046, %r2024, %r2020;
	min.u32 	%r2047, %r2007, %r2046;
	add.s32 	%r2048, %r2025, %r2020;
	min.u32 	%r2049, %r2009, %r2048;
	add.s32 	%r2050, %r2022, %r2021;
	min.u32 	%r2051, %r2011, %r2050;
	add.s32 	%r2052, %r2023, %r2021;
	min.u32 	%r2053, %r2013, %r2052;
	add.s32 	%r2054, %r2024, %r2021;
	min.u32 	%r2055, %r2015, %r2054;
	add.s32 	%r2056, %r2025, %r2021;
	min.u32 	%r2057, %r2017, %r2056;
	ld.shared.u16 	%r2058, [%r3+98];
	ld.shared.u16 	%r2059, [%r3+228];
	ld.shared.u16 	%r2060, [%r3+358];
	ld.shared.u16 	%r2061, [%r3+488];
	ld.shared.u16 	%r2062, [%r101+6370];
	ld.shared.u16 	%r2063, [%r101+6372];
	ld.shared.u16 	%r2064, [%r101+6374];
	ld.shared.u16 	%r2065, [%r101+6376];
	add.s32 	%r2066, %r2062, %r2058;
	min.u32 	%r2067, %r2027, %r2066;
	add.s32 	%r2068, %r2063, %r2058;
	min.u32 	%r2069, %r2029, %r2068;
	add.s32 	%r2070, %r2064, %r2058;
	min.u32 	%r2071, %r2031, %r2070;
	add.s32 	%r2072, %r2065, %r2058;
	min.u32 	%r2073, %r2033, %r2072;
	add.s32 	%r2074, %r2062, %r2059;
	min.u32 	%r2075, %r2035, %r2074;
	add.s32 	%r2076, %r2063, %r2059;
	min.u32 	%r2077, %r2037, %r2076;
	add.s32 	%r2078, %r2064, %r2059;
	min.u32 	%r2079, %r2039, %r2078;
	add.s32 	%r2080, %r2065, %r2059;
	min.u32 	%r2081, %r2041, %r2080;
	add.s32 	%r2082, %r2062, %r2060;
	min.u32 	%r2083, %r2043, %r2082;
	add.s32 	%r2084, %r2063, %r2060;
	min.u32 	%r2085, %r2045, %r2084;
	add.s32 	%r2086, %r2064, %r2060;
	min.u32 	%r2087, %r2047, %r2086;
	add.s32 	%r2088, %r2065, %r2060;
	min.u32 	%r2089, %r2049, %r2088;
	add.s32 	%r2090, %r2062, %r2061;
	min.u32 	%r2091, %r2051, %r2090;
	add.s32 	%r2092, %r2063, %r2061;
	min.u32 	%r2093, %r2053, %r2092;
	add.s32 	%r2094, %r2064, %r2061;
	min.u32 	%r2095, %r2055, %r2094;
	add.s32 	%r2096, %r2065, %r2061;
	min.u32 	%r2097, %r2057, %r2096;
	ld.shared.u16 	%r2098, [%r3+100];
	ld.shared.u16 	%r2099, [%r3+230];
	ld.shared.u16 	%r2100, [%r3+360];
	ld.shared.u16 	%r2101, [%r3+490];
	ld.shared.u16 	%r2102, [%r101+6500];
	ld.shared.u16 	%r2103, [%r101+6502];
	ld.shared.u16 	%r2104, [%r101+6504];
	ld.shared.u16 	%r2105, [%r101+6506];
	add.s32 	%r2106, %r2102, %r2098;
	min.u32 	%r2107, %r2067, %r2106;
	add.s32 	%r2108, %r2103, %r2098;
	min.u32 	%r2109, %r2069, %r2108;
	add.s32 	%r2110, %r2104, %r2098;
	min.u32 	%r2111, %r2071, %r2110;
	add.s32 	%r2112, %r2105, %r2098;
	min.u32 	%r2113, %r2073, %r2112;
	add.s32 	%r2114, %r2102, %r2099;
	min.u32 	%r2115, %r2075, %r2114;
	add.s32 	%r2116, %r2103, %r2099;
	min.u32 	%r2117, %r2077, %r2116;
	add.s32 	%r2118, %r2104, %r2099;
	min.u32 	%r2119, %r2079, %r2118;
	add.s32 	%r2120, %r2105, %r2099;
	min.u32 	%r2121, %r2081, %r2120;
	add.s32 	%r2122, %r2102, %r2100;
	min.u32 	%r2123, %r2083, %r2122;
	add.s32 	%r2124, %r2103, %r2100;
	min.u32 	%r2125, %r2085, %r2124;
	add.s32 	%r2126, %r2104, %r2100;
	min.u32 	%r2127, %r2087, %r2126;
	add.s32 	%r2128, %r2105, %r2100;
	min.u32 	%r2129, %r2089, %r2128;
	add.s32 	%r2130, %r2102, %r2101;
	min.u32 	%r2131, %r2091, %r2130;
	add.s32 	%r2132, %r2103, %r2101;
	min.u32 	%r2133, %r2093, %r2132;
	add.s32 	%r2134, %r2104, %r2101;
	min.u32 	%r2135, %r2095, %r2134;
	add.s32 	%r2136, %r2105, %r2101;
	min.u32 	%r2137, %r2097, %r2136;
	ld.shared.u16 	%r2138, [%r3+102];
	ld.shared.u16 	%r2139, [%r3+232];
	ld.shared.u16 	%r2140, [%r3+362];
	ld.shared.u16 	%r2141, [%r3+492];
	ld.shared.u16 	%r2142, [%r101+6630];
	ld.shared.u16 	%r2143, [%r101+6632];
	ld.shared.u16 	%r2144, [%r101+6634];
	ld.shared.u16 	%r2145, [%r101+6636];
	add.s32 	%r2146, %r2142, %r2138;
	min.u32 	%r2147, %r2107, %r2146;
	add.s32 	%r2148, %r2143, %r2138;
	min.u32 	%r2149, %r2109, %r2148;
	add.s32 	%r2150, %r2144, %r2138;
	min.u32 	%r2151, %r2111, %r2150;
	add.s32 	%r2152, %r2145, %r2138;
	min.u32 	%r2153, %r2113, %r2152;
	add.s32 	%r2154, %r2142, %r2139;
	min.u32 	%r2155, %r2115, %r2154;
	add.s32 	%r2156, %r2143, %r2139;
	min.u32 	%r2157, %r2117, %r2156;
	add.s32 	%r2158, %r2144, %r2139;
	min.u32 	%r2159, %r2119, %r2158;
	add.s32 	%r2160, %r2145, %r2139;
	min.u32 	%r2161, %r2121, %r2160;
	add.s32 	%r2162, %r2142, %r2140;
	min.u32 	%r2163, %r2123, %r2162;
	add.s32 	%r2164, %r2143, %r2140;
	min.u32 	%r2165, %r2125, %r2164;
	add.s32 	%r2166, %r2144, %r2140;
	min.u32 	%r2167, %r2127, %r2166;
	add.s32 	%r2168, %r2145, %r2140;
	min.u32 	%r2169, %r2129, %r2168;
	add.s32 	%r2170, %r2142, %r2141;
	min.u32 	%r2171, %r2131, %r2170;
	add.s32 	%r2172, %r2143, %r2141;
	min.u32 	%r2173, %r2133, %r2172;
	add.s32 	%r2174, %r2144, %r2141;
	min.u32 	%r2175, %r2135, %r2174;
	add.s32 	%r2176, %r2145, %r2141;
	min.u32 	%r2177, %r2137, %r2176;
	ld.shared.u16 	%r2178, [%r3+104];
	ld.shared.u16 	%r2179, [%r3+234];
	ld.shared.u16 	%r2180, [%r3+364];
	ld.shared.u16 	%r2181, [%r3+494];
	ld.shared.u16 	%r2182, [%r101+6760];
	ld.shared.u16 	%r2183, [%r101+6762];
	ld.shared.u16 	%r2184, [%r101+6764];
	ld.shared.u16 	%r2185, [%r101+6766];
	add.s32 	%r2186, %r2182, %r2178;
	min.u32 	%r2187, %r2147, %r2186;
	add.s32 	%r2188, %r2183, %r2178;
	min.u32 	%r2189, %r2149, %r2188;
	add.s32 	%r2190, %r2184, %r2178;
	min.u32 	%r2191, %r2151, %r2190;
	add.s32 	%r2192, %r2185, %r2178;
	min.u32 	%r2193, %r2153, %r2192;
	add.s32 	%r2194, %r2182, %r2179;
	min.u32 	%r2195, %r2155, %r2194;
	add.s32 	%r2196, %r2183, %r2179;
	min.u32 	%r2197, %r2157, %r2196;
	add.s32 	%r2198, %r2184, %r2179;
	min.u32 	%r2199, %r2159, %r2198;
	add.s32 	%r2200, %r2185, %r2179;
	min.u32 	%r2201, %r2161, %r2200;
	add.s32 	%r2202, %r2182, %r2180;
	min.u32 	%r2203, %r2163, %r2202;
	add.s32 	%r2204, %r2183, %r2180;
	min.u32 	%r2205, %r2165, %r2204;
	add.s32 	%r2206, %r2184, %r2180;
	min.u32 	%r2207, %r2167, %r2206;
	add.s32 	%r2208, %r2185, %r2180;
	min.u32 	%r2209, %r2169, %r2208;
	add.s32 	%r2210, %r2182, %r2181;
	min.u32 	%r2211, %r2171, %r2210;
	add.s32 	%r2212, %r2183, %r2181;
	min.u32 	%r2213, %r2173, %r2212;
	add.s32 	%r2214, %r2184, %r2181;
	min.u32 	%r2215, %r2175, %r2214;
	add.s32 	%r2216, %r2185, %r2181;
	min.u32 	%r2217, %r2177, %r2216;
	ld.shared.u16 	%r2218, [%r3+106];
	ld.shared.u16 	%r2219, [%r3+236];
	ld.shared.u16 	%r2220, [%r3+366];
	ld.shared.u16 	%r2221, [%r3+496];
	ld.shared.u16 	%r2222, [%r101+6890];
	ld.shared.u16 	%r2223, [%r101+6892];
	ld.shared.u16 	%r2224, [%r101+6894];
	ld.shared.u16 	%r2225, [%r101+6896];
	add.s32 	%r2226, %r2222, %r2218;
	min.u32 	%r2227, %r2187, %r2226;
	add.s32 	%r2228, %r2223, %r2218;
	min.u32 	%r2229, %r2189, %r2228;
	add.s32 	%r2230, %r2224, %r2218;
	min.u32 	%r2231, %r2191, %r2230;
	add.s32 	%r2232, %r2225, %r2218;
	min.u32 	%r2233, %r2193, %r2232;
	add.s32 	%r2234, %r2222, %r2219;
	min.u32 	%r2235, %r2195, %r2234;
	add.s32 	%r2236, %r2223, %r2219;
	min.u32 	%r2237, %r2197, %r2236;
	add.s32 	%r2238, %r2224, %r2219;
	min.u32 	%r2239, %r2199, %r2238;
	add.s32 	%r2240, %r2225, %r2219;
	min.u32 	%r2241, %r2201, %r2240;
	add.s32 	%r2242, %r2222, %r2220;
	min.u32 	%r2243, %r2203, %r2242;
	add.s32 	%r2244, %r2223, %r2220;
	min.u32 	%r2245, %r2205, %r2244;
	add.s32 	%r2246, %r2224, %r2220;
	min.u32 	%r2247, %r2207, %r2246;
	add.s32 	%r2248, %r2225, %r2220;
	min.u32 	%r2249, %r2209, %r2248;
	add.s32 	%r2250, %r2222, %r2221;
	min.u32 	%r2251, %r2211, %r2250;
	add.s32 	%r2252, %r2223, %r2221;
	min.u32 	%r2253, %r2213, %r2252;
	add.s32 	%r2254, %r2224, %r2221;
	min.u32 	%r2255, %r2215, %r2254;
	add.s32 	%r2256, %r2225, %r2221;
	min.u32 	%r2257, %r2217, %r2256;
	ld.shared.u16 	%r2258, [%r3+108];
	ld.shared.u16 	%r2259, [%r3+238];
	ld.shared.u16 	%r2260, [%r3+368];
	ld.shared.u16 	%r2261, [%r3+498];
	ld.shared.u16 	%r2262, [%r101+7020];
	ld.shared.u16 	%r2263, [%r101+7022];
	ld.shared.u16 	%r2264, [%r101+7024];
	ld.shared.u16 	%r2265, [%r101+7026];
	add.s32 	%r2266, %r2262, %r2258;
	min.u32 	%r2267, %r2227, %r2266;
	add.s32 	%r2268, %r2263, %r2258;
	min.u32 	%r2269, %r2229, %r2268;
	add.s32 	%r2270, %r2264, %r2258;
	min.u32 	%r2271, %r2231, %r2270;
	add.s32 	%r2272, %r2265, %r2258;
	min.u32 	%r2273, %r2233, %r2272;
	add.s32 	%r2274, %r2262, %r2259;
	min.u32 	%r2275, %r2235, %r2274;
	add.s32 	%r2276, %r2263, %r2259;
	min.u32 	%r2277, %r2237, %r2276;
	add.s32 	%r2278, %r2264, %r2259;
	min.u32 	%r2279, %r2239, %r2278;
	add.s32 	%r2280, %r2265, %r2259;
	min.u32 	%r2281, %r2241, %r2280;
	add.s32 	%r2282, %r2262, %r2260;
	min.u32 	%r2283, %r2243, %r2282;
	add.s32 	%r2284, %r2263, %r2260;
	min.u32 	%r2285, %r2245, %r2284;
	add.s32 	%r2286, %r2264, %r2260;
	min.u32 	%r2287, %r2247, %r2286;
	add.s32 	%r2288, %r2265, %r2260;
	min.u32 	%r2289, %r2249, %r2288;
	add.s32 	%r2290, %r2262, %r2261;
	min.u32 	%r2291, %r2251, %r2290;
	add.s32 	%r2292, %r2263, %r2261;
	min.u32 	%r2293, %r2253, %r2292;
	add.s32 	%r2294, %r2264, %r2261;
	min.u32 	%r2295, %r2255, %r2294;
	add.s32 	%r2296, %r2265, %r2261;
	min.u32 	%r2297, %r2257, %r2296;
	ld.shared.u16 	%r2298, [%r3+110];
	ld.shared.u16 	%r2299, [%r3+240];
	ld.shared.u16 	%r2300, [%r3+370];
	ld.shared.u16 	%r2301, [%r3+500];
	ld.shared.u16 	%r2302, [%r101+7150];
	ld.shared.u16 	%r2303, [%r101+7152];
	ld.shared.u16 	%r2304, [%r101+7154];
	ld.shared.u16 	%r2305, [%r101+7156];
	add.s32 	%r2306, %r2302, %r2298;
	min.u32 	%r2307, %r2267, %r2306;
	add.s32 	%r2308, %r2303, %r2298;
	min.u32 	%r2309, %r2269, %r2308;
	add.s32 	%r2310, %r2304, %r2298;
	min.u32 	%r2311, %r2271, %r2310;
	add.s32 	%r2312, %r2305, %r2298;
	min.u32 	%r2313, %r2273, %r2312;
	add.s32 	%r2314, %r2302, %r2299;
	min.u32 	%r2315, %r2275, %r2314;
	add.s32 	%r2316, %r2303, %r2299;
	min.u32 	%r2317, %r2277, %r2316;
	add.s32 	%r2318, %r2304, %r2299;
	min.u32 	%r2319, %r2279, %r2318;
	add.s32 	%r2320, %r2305, %r2299;
	min.u32 	%r2321, %r2281, %r2320;
	add.s32 	%r2322, %r2302, %r2300;
	min.u32 	%r2323, %r2283, %r2322;
	add.s32 	%r2324, %r2303, %r2300;
	min.u32 	%r2325, %r2285, %r2324;
	add.s32 	%r2326, %r2304, %r2300;
	min.u32 	%r2327, %r2287, %r2326;
	add.s32 	%r2328, %r2305, %r2300;
	min.u32 	%r2329, %r2289, %r2328;
	add.s32 	%r2330, %r2302, %r2301;
	min.u32 	%r2331, %r2291, %r2330;
	add.s32 	%r2332, %r2303, %r2301;
	min.u32 	%r2333, %r2293, %r2332;
	add.s32 	%r2334, %r2304, %r2301;
	min.u32 	%r2335, %r2295, %r2334;
	add.s32 	%r2336, %r2305, %r2301;
	min.u32 	%r2337, %r2297, %r2336;
	ld.shared.u16 	%r2338, [%r3+112];
	ld.shared.u16 	%r2339, [%r3+242];
	ld.shared.u16 	%r2340, [%r3+372];
	ld.shared.u16 	%r2341, [%r3+502];
	ld.shared.u16 	%r2342, [%r101+7280];
	ld.shared.u16 	%r2343, [%r101+7282];
	ld.shared.u16 	%r2344, [%r101+7284];
	ld.shared.u16 	%r2345, [%r101+7286];
	add.s32 	%r2346, %r2342, %r2338;
	min.u32 	%r2347, %r2307, %r2346;
	add.s32 	%r2348, %r2343, %r2338;
	min.u32 	%r2349, %r2309, %r2348;
	add.s32 	%r2350, %r2344, %r2338;
	min.u32 	%r2351, %r2311, %r2350;
	add.s32 	%r2352, %r2345, %r2338;
	min.u32 	%r2353, %r2313, %r2352;
	add.s32 	%r2354, %r2342, %r2339;
	min.u32 	%r2355, %r2315, %r2354;
	add.s32 	%r2356, %r2343, %r2339;
	min.u32 	%r2357, %r2317, %r2356;
	add.s32 	%r2358, %r2344, %r2339;
	min.u32 	%r2359, %r2319, %r2358;
	add.s32 	%r2360, %r2345, %r2339;
	min.u32 	%r2361, %r2321, %r2360;
	add.s32 	%r2362, %r2342, %r2340;
	min.u32 	%r2363, %r2323, %r2362;
	add.s32 	%r2364, %r2343, %r2340;
	min.u32 	%r2365, %r2325, %r2364;
	add.s32 	%r2366, %r2344, %r2340;
	min.u32 	%r2367, %r2327, %r2366;
	add.s32 	%r2368, %r2345, %r2340;
	min.u32 	%r2369, %r2329, %r2368;
	add.s32 	%r2370, %r2342, %r2341;
	min.u32 	%r2371, %r2331, %r2370;
	add.s32 	%r2372, %r2343, %r2341;
	min.u32 	%r2373, %r2333, %r2372;
	add.s32 	%r2374, %r2344, %r2341;
	min.u32 	%r2375, %r2335, %r2374;
	add.s32 	%r2376, %r2345, %r2341;
	min.u32 	%r2377, %r2337, %r2376;
	ld.shared.u16 	%r2378, [%r3+114];
	ld.shared.u16 	%r2379, [%r3+244];
	ld.shared.u16 	%r2380, [%r3+374];
	ld.shared.u16 	%r2381, [%r3+504];
	ld.shared.u16 	%r2382, [%r101+7410];
	ld.shared.u16 	%r2383, [%r101+7412];
	ld.shared.u16 	%r2384, [%r101+7414];
	ld.shared.u16 	%r2385, [%r101+7416];
	add.s32 	%r2386, %r2382, %r2378;
	min.u32 	%r2387, %r2347, %r2386;
	add.s32 	%r2388, %r2383, %r2378;
	min.u32 	%r2389, %r2349, %r2388;
	add.s32 	%r2390, %r2384, %r2378;
	min.u32 	%r2391, %r2351, %r2390;
	add.s32 	%r2392, %r2385, %r2378;
	min.u32 	%r2393, %r2353, %r2392;
	add.s32 	%r2394, %r2382, %r2379;
	min.u32 	%r2395, %r2355, %r2394;
	add.s32 	%r2396, %r2383, %r2379;
	min.u32 	%r2397, %r2357, %r2396;
	add.s32 	%r2398, %r2384, %r2379;
	min.u32 	%r2399, %r2359, %r2398;
	add.s32 	%r2400, %r2385, %r2379;
	min.u32 	%r2401, %r2361, %r2400;
	add.s32 	%r2402, %r2382, %r2380;
	min.u32 	%r2403, %r2363, %r2402;
	add.s32 	%r2404, %r2383, %r2380;
	min.u32 	%r2405, %r2365, %r2404;
	add.s32 	%r2406, %r2384, %r2380;
	min.u32 	%r2407, %r2367, %r2406;
	add.s32 	%r2408, %r2385, %r2380;
	min.u32 	%r2409, %r2369, %r2408;
	add.s32 	%r2410, %r2382, %r2381;
	min.u32 	%r2411, %r2371, %r2410;
	add.s32 	%r2412, %r2383, %r2381;
	min.u32 	%r2413, %r2373, %r2412;
	add.s32 	%r2414, %r2384, %r2381;
	min.u32 	%r2415, %r2375, %r2414;
	add.s32 	%r2416, %r2385, %r2381;
	min.u32 	%r2417, %r2377, %r2416;
	ld.shared.u16 	%r2418, [%r3+116];
	ld.shared.u16 	%r2419, [%r3+246];
	ld.shared.u16 	%r2420, [%r3+376];
	ld.shared.u16 	%r2421, [%r3+506];
	ld.shared.u16 	%r2422, [%r101+7540];
	ld.shared.u16 	%r2423, [%r101+7542];
	ld.shared.u16 	%r2424, [%r101+7544];
	ld.shared.u16 	%r2425, [%r101+7546];
	add.s32 	%r2426, %r2422, %r2418;
	min.u32 	%r2427, %r2387, %r2426;
	add.s32 	%r2428, %r2423, %r2418;
	min.u32 	%r2429, %r2389, %r2428;
	add.s32 	%r2430, %r2424, %r2418;
	min.u32 	%r2431, %r2391, %r2430;
	add.s32 	%r2432, %r2425, %r2418;
	min.u32 	%r2433, %r2393, %r2432;
	add.s32 	%r2434, %r2422, %r2419;
	min.u32 	%r2435, %r2395, %r2434;
	add.s32 	%r2436, %r2423, %r2419;
	min.u32 	%r2437, %r2397, %r2436;
	add.s32 	%r2438, %r2424, %r2419;
	min.u32 	%r2439, %r2399, %r2438;
	add.s32 	%r2440, %r2425, %r2419;
	min.u32 	%r2441, %r2401, %r2440;
	add.s32 	%r2442, %r2422, %r2420;
	min.u32 	%r2443, %r2403, %r2442;
	add.s32 	%r2444, %r2423, %r2420;
	min.u32 	%r2445, %r2405, %r2444;
	add.s32 	%r2446, %r2424, %r2420;
	min.u32 	%r2447, %r2407, %r2446;
	add.s32 	%r2448, %r2425, %r2420;
	min.u32 	%r2449, %r2409, %r2448;
	add.s32 	%r2450, %r2422, %r2421;
	min.u32 	%r2451, %r2411, %r2450;
	add.s32 	%r2452, %r2423, %r2421;
	min.u32 	%r2453, %r2413, %r2452;
	add.s32 	%r2454, %r2424, %r2421;
	min.u32 	%r2455, %r2415, %r2454;
	add.s32 	%r2456, %r2425, %r2421;
	min.u32 	%r2457, %r2417, %r2456;
	ld.shared.u16 	%r2458, [%r3+118];
	ld.shared.u16 	%r2459, [%r3+248];
	ld.shared.u16 	%r2460, [%r3+378];
	ld.shared.u16 	%r2461, [%r3+508];
	ld.shared.u16 	%r2462, [%r101+7670];
	ld.shared.u16 	%r2463, [%r101+7672];
	ld.shared.u16 	%r2464, [%r101+7674];
	ld.shared.u16 	%r2465, [%r101+7676];
	add.s32 	%r2466, %r2462, %r2458;
	min.u32 	%r2467, %r2427, %r2466;
	add.s32 	%r2468, %r2463, %r2458;
	min.u32 	%r2469, %r2429, %r2468;
	add.s32 	%r2470, %r2464, %r2458;
	min.u32 	%r2471, %r2431, %r2470;
	add.s32 	%r2472, %r2465, %r2458;
	min.u32 	%r2473, %r2433, %r2472;
	add.s32 	%r2474, %r2462, %r2459;
	min.u32 	%r2475, %r2435, %r2474;
	add.s32 	%r2476, %r2463, %r2459;
	min.u32 	%r2477, %r2437, %r2476;
	add.s32 	%r2478, %r2464, %r2459;
	min.u32 	%r2479, %r2439, %r2478;
	add.s32 	%r2480, %r2465, %r2459;
	min.u32 	%r2481, %r2441, %r2480;
	add.s32 	%r2482, %r2462, %r2460;
	min.u32 	%r2483, %r2443, %r2482;
	add.s32 	%r2484, %r2463, %r2460;
	min.u32 	%r2485, %r2445, %r2484;
	add.s32 	%r2486, %r2464, %r2460;
	min.u32 	%r2487, %r2447, %r2486;
	add.s32 	%r2488, %r2465, %r2460;
	min.u32 	%r2489, %r2449, %r2488;
	add.s32 	%r2490, %r2462, %r2461;
	min.u32 	%r2491, %r2451, %r2490;
	add.s32 	%r2492, %r2463, %r2461;
	min.u32 	%r2493, %r2453, %r2492;
	add.s32 	%r2494, %r2464, %r2461;
	min.u32 	%r2495, %r2455, %r2494;
	add.s32 	%r2496, %r2465, %r2461;
	min.u32 	%r2497, %r2457, %r2496;
	ld.shared.u16 	%r2498, [%r3+120];
	ld.shared.u16 	%r2499, [%r3+250];
	ld.shared.u16 	%r2500, [%r3+380];
	ld.shared.u16 	%r2501, [%r3+510];
	ld.shared.u16 	%r2502, [%r101+7800];
	ld.shared.u16 	%r2503, [%r101+7802];
	ld.shared.u16 	%r2504, [%r101+7804];
	ld.shared.u16 	%r2505, [%r101+7806];
	add.s32 	%r2506, %r2502, %r2498;
	min.u32 	%r2507, %r2467, %r2506;
	add.s32 	%r2508, %r2503, %r2498;
	min.u32 	%r2509, %r2469, %r2508;
	add.s32 	%r2510, %r2504, %r2498;
	min.u32 	%r2511, %r2471, %r2510;
	add.s32 	%r2512, %r2505, %r2498;
	min.u32 	%r2513, %r2473, %r2512;
	add.s32 	%r2514, %r2502, %r2499;
	min.u32 	%r2515, %r2475, %r2514;
	add.s32 	%r2516, %r2503, %r2499;
	min.u32 	%r2517, %r2477, %r2516;
	add.s32 	%r2518, %r2504, %r2499;
	min.u32 	%r2519, %r2479, %r2518;
	add.s32 	%r2520, %r2505, %r2499;
	min.u32 	%r2521, %r2481, %r2520;
	add.s32 	%r2522, %r2502, %r2500;
	min.u32 	%r2523, %r2483, %r2522;
	add.s32 	%r2524, %r2503, %r2500;
	min.u32 	%r2525, %r2485, %r2524;
	add.s32 	%r2526, %r2504, %r2500;
	min.u32 	%r2527, %r2487, %r2526;
	add.s32 	%r2528, %r2505, %r2500;
	min.u32 	%r2529, %r2489, %r2528;
	add.s32 	%r2530, %r2502, %r2501;
	min.u32 	%r2531, %r2491, %r2530;
	add.s32 	%r2532, %r2503, %r2501;
	min.u32 	%r2533, %r2493, %r2532;
	add.s32 	%r2534, %r2504, %r2501;
	min.u32 	%r2535, %r2495, %r2534;
	add.s32 	%r2536, %r2505, %r2501;
	min.u32 	%r2537, %r2497, %r2536;
	ld.shared.u16 	%r2538, [%r3+122];
	ld.shared.u16 	%r2539, [%r3+252];
	ld.shared.u16 	%r2540, [%r3+382];
	ld.shared.u16 	%r2541, [%r3+512];
	ld.shared.u16 	%r2542, [%r101+7930];
	ld.shared.u16 	%r2543, [%r101+7932];
	ld.shared.u16 	%r2544, [%r101+7934];
	ld.shared.u16 	%r2545, [%r101+7936];
	add.s32 	%r2546, %r2542, %r2538;
	min.u32 	%r2547, %r2507, %r2546;
	add.s32 	%r2548, %r2543, %r2538;
	min.u32 	%r2549, %r2509, %r2548;
	add.s32 	%r2550, %r2544, %r2538;
	min.u32 	%r2551, %r2511, %r2550;
	add.s32 	%r2552, %r2545, %r2538;
	min.u32 	%r2553, %r2513, %r2552;
	add.s32 	%r2554, %r2542, %r2539;
	min.u32 	%r2555, %r2515, %r2554;
	add.s32 	%r2556, %r2543, %r2539;
	min.u32 	%r2557, %r2517, %r2556;
	add.s32 	%r2558, %r2544, %r2539;
	min.u32 	%r2559, %r2519, %r2558;
	add.s32 	%r2560, %r2545, %r2539;
	min.u32 	%r2561, %r2521, %r2560;
	add.s32 	%r2562, %r2542, %r2540;
	min.u32 	%r2563, %r2523, %r2562;
	add.s32 	%r2564, %r2543, %r2540;
	min.u32 	%r2565, %r2525, %r2564;
	add.s32 	%r2566, %r2544, %r2540;
	min.u32 	%r2567, %r2527, %r2566;
	add.s32 	%r2568, %r2545, %r2540;
	min.u32 	%r2569, %r2529, %r2568;
	add.s32 	%r2570, %r2542, %r2541;
	min.u32 	%r2571, %r2531, %r2570;
	add.s32 	%r2572, %r2543, %r2541;
	min.u32 	%r2573, %r2533, %r2572;
	add.s32 	%r2574, %r2544, %r2541;
	min.u32 	%r2575, %r2535, %r2574;
	add.s32 	%r2576, %r2545, %r2541;
	min.u32 	%r2577, %r2537, %r2576;
	ld.shared.u16 	%r2578, [%r3+124];
	ld.shared.u16 	%r2579, [%r3+254];
	ld.shared.u16 	%r2580, [%r3+384];
	ld.shared.u16 	%r2581, [%r3+514];
	ld.shared.u16 	%r2582, [%r101+8060];
	ld.shared.u16 	%r2583, [%r101+8062];
	ld.shared.u16 	%r2584, [%r101+8064];
	ld.shared.u16 	%r2585, [%r101+8066];
	add.s32 	%r2586, %r2582, %r2578;
	min.u32 	%r2587, %r2547, %r2586;
	add.s32 	%r2588, %r2583, %r2578;
	min.u32 	%r2589, %r2549, %r2588;
	add.s32 	%r2590, %r2584, %r2578;
	min.u32 	%r2591, %r2551, %r2590;
	add.s32 	%r2592, %r2585, %r2578;
	min.u32 	%r2593, %r2553, %r2592;
	add.s32 	%r2594, %r2582, %r2579;
	min.u32 	%r2595, %r2555, %r2594;
	add.s32 	%r2596, %r2583, %r2579;
	min.u32 	%r2597, %r2557, %r2596;
	add.s32 	%r2598, %r2584, %r2579;
	min.u32 	%r2599, %r2559, %r2598;
	add.s32 	%r2600, %r2585, %r2579;
	min.u32 	%r2601, %r2561, %r2600;
	add.s32 	%r2602, %r2582, %r2580;
	min.u32 	%r2603, %r2563, %r2602;
	add.s32 	%r2604, %r2583, %r2580;
	min.u32 	%r2605, %r2565, %r2604;
	add.s32 	%r2606, %r2584, %r2580;
	min.u32 	%r2607, %r2567, %r2606;
	add.s32 	%r2608, %r2585, %r2580;
	min.u32 	%r2609, %r2569, %r2608;
	add.s32 	%r2610, %r2582, %r2581;
	min.u32 	%r2611, %r2571, %r2610;
	add.s32 	%r2612, %r2583, %r2581;
	min.u32 	%r2613, %r2573, %r2612;
	add.s32 	%r2614, %r2584, %r2581;
	min.u32 	%r2615, %r2575, %r2614;
	add.s32 	%r2616, %r2585, %r2581;
	min.u32 	%r2617, %r2577, %r2616;
	ld.shared.u16 	%r2618, [%r3+126];
	ld.shared.u16 	%r2619, [%r3+256];
	ld.shared.u16 	%r2620, [%r3+386];
	ld.shared.u16 	%r2621, [%r3+516];
	ld.shared.u16 	%r2622, [%r101+8190];
	ld.shared.u16 	%r2623, [%r101+8192];
	ld.shared.u16 	%r2624, [%r101+8194];
	ld.shared.u16 	%r2625, [%r101+8196];
	add.s32 	%r2626, %r2622, %r2618;
	min.u32 	%r5208, %r2587, %r2626;
	add.s32 	%r2627, %r2623, %r2618;
	min.u32 	%r5207, %r2589, %r2627;
	add.s32 	%r2628, %r2624, %r2618;
	min.u32 	%r5206, %r2591, %r2628;
	add.s32 	%r2629, %r2625, %r2618;
	min.u32 	%r5205, %r2593, %r2629;
	add.s32 	%r2630, %r2622, %r2619;
	min.u32 	%r5204, %r2595, %r2630;
	add.s32 	%r2631, %r2623, %r2619;
	min.u32 	%r5203, %r2597, %r2631;
	add.s32 	%r2632, %r2624, %r2619;
	min.u32 	%r5202, %r2599, %r2632;
	add.s32 	%r2633, %r2625, %r2619;
	min.u32 	%r5201, %r2601, %r2633;
	add.s32 	%r2634, %r2622, %r2620;
	min.u32 	%r5200, %r2603, %r2634;
	add.s32 	%r2635, %r2623, %r2620;
	min.u32 	%r5199, %r2605, %r2635;
	add.s32 	%r2636, %r2624, %r2620;
	min.u32 	%r5198, %r2607, %r2636;
	add.s32 	%r2637, %r2625, %r2620;
	min.u32 	%r5197, %r2609, %r2637;
	add.s32 	%r2638, %r2622, %r2621;
	min.u32 	%r5196, %r2611, %r2638;
	add.s32 	%r2639, %r2623, %r2621;
	min.u32 	%r5195, %r2613, %r2639;
	add.s32 	%r2640, %r2624, %r2621;
	min.u32 	%r5194, %r2615, %r2640;
	add.s32 	%r2641, %r2625, %r2621;
	min.u32 	%r5193, %r2617, %r2641;
$L__BB1_4:
	ld.param.u32 	%r5191, [_Z13phase2_kernelPtiiii_param_1];
	cvt.u16.u32 	%rs33, %r5208;
	cvt.u16.u32 	%rs34, %r5207;
	cvt.u16.u32 	%rs35, %r5206;
	cvt.u16.u32 	%rs36, %r5205;
	st.global.v4.u16 	[%rd1], {%rs33, %rs34, %rs35, %rs36};
	cvt.u16.u32 	%rs37, %r5204;
	cvt.u16.u32 	%rs38, %r5203;
	cvt.u16.u32 	%rs39, %r5202;
	cvt.u16.u32 	%rs40, %r5201;
	st.global.v4.u16 	[%rd2], {%rs37, %rs38, %rs39, %rs40};
	cvt.u16.u32 	%rs41, %r5200;
	cvt.u16.u32 	%rs42, %r5199;
	cvt.u16.u32 	%rs43, %r5198;
	cvt.u16.u32 	%rs44, %r5197;
	mul.wide.s32 	%rd14, %r5191, 2;
	add.s64 	%rd15, %rd2, %rd14;
	st.global.v4.u16 	[%rd15], {%rs41, %rs42, %rs43, %rs44};
	cvt.u16.u32 	%rs45, %r5196;
	cvt.u16.u32 	%rs46, %r5195;
	cvt.u16.u32 	%rs47, %r5194;
	cvt.u16.u32 	%rs48, %r5193;
	add.s64 	%rd16, %rd15, %rd14;
	st.global.v4.u16 	[%rd16], {%rs45, %rs46, %rs47, %rs48};
$L__BB1_5:
	ret;

}
	// .globl	_Z13phase3_kernelPtiii
.visible .entry _Z13phase3_kernelPtiii(
	.param .u64 .ptr .align 1 _Z13phase3_kernelPtiii_param_0,
	.param .u32 _Z13phase3_kernelPtiii_param_1,
	.param .u32 _Z13phase3_kernelPtiii_param_2,
	.param .u32 _Z13phase3_kernelPtiii_param_3
)
{
	.reg .pred 	%p<4>;
	.reg .b16 	%rs<65>;
	.reg .b32 	%r<2612>;
	.reg .b64 	%rd<20>;
	// demoted variable
	.shared .align 2 .b8 _ZZ13phase3_kernelPtiiiE8row_tile[8320];
	// demoted variable
	.shared .align 2 .b8 _ZZ13phase3_kernelPtiiiE8col_tile[8320];
	ld.param.u32 	%r2, [_Z13phase3_kernelPtiii_param_2];
	ld.param.u32 	%r3, [_Z13phase3_kernelPtiii_param_3];
	mov.u32 	%r4, %ctaid.x;
	mov.u32 	%r5, %ctaid.y;
	add.s32 	%r6, %r3, %r5;
	setp.eq.s32 	%p1, %r4, %r2;
	setp.eq.s32 	%p2, %r6, %r2;
	or.pred  	%p3, %p1, %p2;
	@%p3 bra 	$L__BB2_2;
	ld.param.u32 	%r2611, [_Z13phase3_kernelPtiii_param_3];
	ld.param.u32 	%r2610, [_Z13phase3_kernelPtiii_param_2];
	ld.param.u32 	%r2609, [_Z13phase3_kernelPtiii_param_1];
	ld.param.u64 	%rd19, [_Z13phase3_kernelPtiii_param_0];
	cvta.to.global.u64 	%rd2, %rd19;
	mov.u32 	%r7, %tid.x;
	mov.u32 	%r8, %tid.y;
	shl.b32 	%r9, %r8, 2;
	shl.b32 	%r10, %r7, 2;
	mov.u32 	%r11, %ctaid.y;
	add.s32 	%r12, %r2611, %r11;
	shl.b32 	%r13, %r12, 6;
	add.s32 	%r14, %r13, %r9;
	shl.b32 	%r15, %r2610, 6;
	add.s32 	%r16, %r15, %r10;
	mul.lo.s32 	%r17, %r14, %r2609;
	add.s32 	%r18, %r16, %r17;
	mul.wide.s32 	%rd3, %r18, 2;
	add.s64 	%rd4, %rd2, %rd3;
	ld.global.v4.u16 	{%rs1, %rs2, %rs3, %rs4}, [%rd4];
	mul.lo.s32 	%r19, %r8, 520;
	mov.u32 	%r20, _ZZ13phase3_kernelPtiiiE8row_tile;
	add.s32 	%r21, %r20, %r19;
	shl.b32 	%r22, %r7, 3;
	add.s32 	%r23, %r21, %r22;
	st.shared.u16 	[%r23], %rs1;
	st.shared.u16 	[%r23+2], %rs2;
	st.shared.u16 	[%r23+4], %rs3;
	st.shared.u16 	[%r23+6], %rs4;
	mul.wide.s32 	%rd5, %r2609, 2;
	add.s64 	%rd6, %rd4, %rd5;
	ld.global.v4.u16 	{%rs5, %rs6, %rs7, %rs8}, [%rd6];
	st.shared.u16 	[%r23+130], %rs5;
	st.shared.u16 	[%r23+132], %rs6;
	st.shared.u16 	[%r23+134], %rs7;
	st.shared.u16 	[%r23+136], %rs8;
	add.s64 	%rd7, %rd6, %rd5;
	ld.global.v4.u16 	{%rs9, %rs10, %rs11, %rs12}, [%rd7];
	st.shared.u16 	[%r23+260], %rs9;
	st.shared.u16 	[%r23+262], %rs10;
	st.shared.u16 	[%r23+264], %rs11;
	st.shared.u16 	[%r23+266], %rs12;
	add.s64 	%rd8, %rd7, %rd5;
	ld.global.v4.u16 	{%rs13, %rs14, %rs15, %rs16}, [%rd8];
	st.shared.u16 	[%r23+390], %rs13;
	st.shared.u16 	[%r23+392], %rs14;
	st.shared.u16 	[%r23+394], %rs15;
	st.shared.u16 	[%r23+396], %rs16;
	add.s32 	%r24, %r15, %r9;
	mov.u32 	%r25, %ctaid.x;
	shl.b32 	%r26, %r25, 6;
	add.s32 	%r27, %r26, %r10;
	mad.lo.s32 	%r28, %r24, %r2609, %r27;
	mul.wide.s32 	%rd9, %r28, 2;
	add.s64 	%rd10, %rd2, %rd9;
	ld.global.v4.u16 	{%rs17, %rs18, %rs19, %rs20}, [%rd10];
	mov.u32 	%r29, _ZZ13phase3_kernelPtiiiE8col_tile;
	add.s32 	%r30, %r29, %r22;
	add.s32 	%r31, %r30, %r19;
	st.shared.u16 	[%r31], %rs17;
	st.shared.u16 	[%r31+2], %rs18;
	st.shared.u16 	[%r31+4], %rs19;
	st.shared.u16 	[%r31+6], %rs20;
	add.s64 	%rd11, %rd10, %rd5;
	ld.global.v4.u16 	{%rs21, %rs22, %rs23, %rs24}, [%rd11];
	st.shared.u16 	[%r31+130], %rs21;
	st.shared.u16 	[%r31+132], %rs22;
	st.shared.u16 	[%r31+134], %rs23;
	st.shared.u16 	[%r31+136], %rs24;
	add.s64 	%rd12, %rd11, %rd5;
	ld.global.v4.u16 	{%rs25, %rs26, %rs27, %rs28}, [%rd12];
	st.shared.u16 	[%r31+260], %rs25;
	st.shared.u16 	[%r31+262], %rs26;
	st.shared.u16 	[%r31+264], %rs27;
	st.shared.u16 	[%r31+266], %rs28;
	add.s64 	%rd13, %rd12, %rd5;
	ld.global.v4.u16 	{%rs29, %rs30, %rs31, %rs32}, [%rd13];
	st.shared.u16 	[%r31+390], %rs29;
	st.shared.u16 	[%r31+392], %rs30;
	st.shared.u16 	[%r31+394], %rs31;
	st.shared.u16 	[%r31+396], %rs32;
	bar.sync 	0;
	add.s32 	%r32, %r17, %r27;
	mul.wide.s32 	%rd14, %r32, 2;
	add.s64 	%rd15, %rd2, %rd14;
	ld.global.v4.u16 	{%rs33, %rs34, %rs35, %rs36}, [%rd15];
	cvt.u32.u16 	%r33, %rs33;
	cvt.u32.u16 	%r34, %rs34;
	cvt.u32.u16 	%r35, %rs35;
	cvt.u32.u16 	%r36, %rs36;
	add.s64 	%rd16, %rd15, %rd5;
	ld.global.v4.u16 	{%rs37, %rs38, %rs39, %rs40}, [%rd16];
	cvt.u32.u16 	%r37, %rs37;
	cvt.u32.u16 	%r38, %rs38;
	cvt.u32.u16 	%r39, %rs39;
	cvt.u32.u16 	%r40, %rs40;
	add.s64 	%rd17, %rd16, %rd5;
	ld.global.v4.u16 	{%rs41, %rs42, %rs43, %rs44}, [%rd17];
	cvt.u32.u16 	%r41, %rs41;
	cvt.u32.u16 	%r42, %rs42;
	cvt.u32.u16 	%r43, %rs43;
	cvt.u32.u16 	%r44, %rs44;
	add.s64 	%rd18, %rd17, %rd5;
	ld.global.v4.u16 	{%rs45, %rs46, %rs47, %rs48}, [%rd18];
	cvt.u32.u16 	%r45, %rs45;
	cvt.u32.u16 	%r46, %rs46;
	cvt.u32.u16 	%r47, %rs47;
	cvt.u32.u16 	%r48, %rs48;
	ld.shared.u16 	%r49, [%r21];
	ld.shared.u16 	%r50, [%r21+130];
	ld.shared.u16 	%r51, [%r21+260];
	ld.shared.u16 	%r52, [%r21+390];
	ld.shared.u16 	%r53, [%r30];
	ld.shared.u16 	%r54, [%r30+2];
	ld.shared.u16 	%r55, [%r30+4];
	ld.shared.u16 	%r56, [%r30+6];
	add.s32 	%r57, %r53, %r49;
	min.u32 	%r58, %r33, %r57;
	add.s32 	%r59, %r54, %r49;
	min.u32 	%r60, %r34, %r59;
	add.s32 	%r61, %r55, %r49;
	min.u32 	%r62, %r35, %r61;
	add.s32 	%r63, %r56, %r49;
	min.u32 	%r64, %r36, %r63;
	add.s32 	%r65, %r53, %r50;
	min.u32 	%r66, %r37, %r65;
	add.s32 	%r67, %r54, %r50;
	min.u32 	%r68, %r38, %r67;
	add.s32 	%r69, %r55, %r50;
	min.u32 	%r70, %r39, %r69;
	add.s32 	%r71, %r56, %r50;
	min.u32 	%r72, %r40, %r71;
	add.s32 	%r73, %r53, %r51;
	min.u32 	%r74, %r41, %r73;
	add.s32 	%r75, %r54, %r51;
	min.u32 	%r76, %r42, %r75;
	add.s32 	%r77, %r55, %r51;
	min.u32 	%r78, %r43, %r77;
	add.s32 	%r79, %r56, %r51;
	min.u32 	%r80, %r44, %r79;
	add.s32 	%r81, %r53, %r52;
	min.u32 	%r82, %r45, %r81;
	add.s32 	%r83, %r54, %r52;
	min.u32 	%r84, %r46, %r83;
	add.s32 	%r85, %r55, %r52;
	min.u32 	%r86, %r47, %r85;
	add.s32 	%r87, %r56, %r52;
	min.u32 	%r88, %r48, %r87;
	ld.shared.u16 	%r89, [%r21+2];
	ld.shared.u16 	%r90, [%r21+132];
	ld.shared.u16 	%r91, [%r21+262];
	ld.shared.u16 	%r92, [%r21+392];
	ld.shared.u16 	%r93, [%r30+130];
	ld.shared.u16 	%r94, [%r30+132];
	ld.shared.u16 	%r95, [%r30+134];
	ld.shared.u16 	%r96, [%r30+136];
	add.s32 	%r97, %r93, %r89;
	min.u32 	%r98, %r58, %r97;
	add.s32 	%r99, %r94, %r89;
	min.u32 	%r100, %r60, %r99;
	add.s32 	%r101, %r95, %r89;
	min.u32 	%r102, %r62, %r101;
	add.s32 	%r103, %r96, %r89;
	min.u32 	%r104, %r64, %r103;
	add.s32 	%r105, %r93, %r90;
	min.u32 	%r106, %r66, %r105;
	add.s32 	%r107, %r94, %r90;
	min.u32 	%r108, %r68, %r107;
	add.s32 	%r109, %r95, %r90;
	min.u32 	%r110, %r70, %r109;
	add.s32 	%r111, %r96, %r90;
	min.u32 	%r112, %r72, %r111;
	add.s32 	%r113, %r93, %r91;
	min.u32 	%r114, %r74, %r113;
	add.s32 	%r115, %r94, %r91;
	min.u32 	%r116, %r76, %r115;
	add.s32 	%r117, %r95, %r91;
	min.u32 	%r118, %r78, %r117;
	add.s32 	%r119, %r96, %r91;
	min.u32 	%r120, %r80, %r119;
	add.s32 	%r121, %r93, %r92;
	min.u32 	%r122, %r82, %r121;
	add.s32 	%r123, %r94, %r92;
	min.u32 	%r124, %r84, %r123;
	add.s32 	%r125, %r95, %r92;
	min.u32 	%r126, %r86, %r125;
	add.s32 	%r127, %r96, %r92;
	min.u32 	%r128, %r88, %r127;
	ld.shared.u16 	%r129, [%r21+4];
	ld.shared.u16 	%r130, [%r21+134];
	ld.shared.u16 	%r131, [%r21+264];
	ld.shared.u16 	%r132, [%r21+394];
	ld.shared.u16 	%r133, [%r30+260];
	ld.shared.u16 	%r134, [%r30+262];
	ld.shared.u16 	%r135, [%r30+264];
	ld.shared.u16 	%r136, [%r30+266];
	add.s32 	%r137, %r133, %r129;
	min.u32 	%r138, %r98, %r137;
	add.s32 	%r139, %r134, %r129;
	min.u32 	%r140, %r100, %r139;
	add.s32 	%r141, %r135, %r129;
	min.u32 	%r142, %r102, %r141;
	add.s32 	%r143, %r136, %r129;
	min.u32 	%r144, %r104, %r143;
	add.s32 	%r145, %r133, %r130;
	min.u32 	%r146, %r106, %r145;
	add.s32 	%r147, %r134, %r130;
	min.u32 	%r148, %r108, %r147;
	add.s32 	%r149, %r135, %r130;
	min.u32 	%r150, %r110, %r149;
	add.s32 	%r151, %r136, %r130;
	min.u32 	%r152, %r112, %r151;
	add.s32 	%r153, %r133, %r131;
	min.u32 	%r154, %r114, %r153;
	add.s32 	%r155, %r134, %r131;
	min.u32 	%r156, %r116, %r155;
	add.s32 	%r157, %r135, %r131;
	min.u32 	%r158, %r118, %r157;
	add.s32 	%r159, %r136, %r131;
	min.u32 	%r160, %r120, %r159;
	add.s32 	%r161, %r133, %r132;
	min.u32 	%r162, %r122, %r161;
	add.s32 	%r163, %r134, %r132;
	min.u32 	%r164, %r124, %r163;
	add.s32 	%r165, %r135, %r132;
	min.u32 	%r166, %r126, %r165;
	add.s32 	%r167, %r136, %r132;
	min.u32 	%r168, %r128, %r167;
	ld.shared.u16 	%r169, [%r21+6];
	ld.shared.u16 	%r170, [%r21+136];
	ld.shared.u16 	%r171, [%r21+266];
	ld.shared.u16 	%r172, [%r21+396];
	ld.shared.u16 	%r173, [%r30+390];
	ld.shared.u16 	%r174, [%r30+392];
	ld.shared.u16 	%r175, [%r30+394];
	ld.shared.u16 	%r176, [%r30+396];
	add.s32 	%r177, %r173, %r169;
	min.u32 	%r178, %r138, %r177;
	add.s32 	%r179, %r174, %r169;
	min.u32 	%r180, %r140, %r179;
	add.s32 	%r181, %r175, %r169;
	min.u32 	%r182, %r142, %r181;
	add.s32 	%r183, %r176, %r169;
	min.u32 	%r184, %r144, %r183;
	add.s32 	%r185, %r173, %r170;
	min.u32 	%r186, %r146, %r185;
	add.s32 	%r187, %r174, %r170;
	min.u32 	%r188, %r148, %r187;
	add.s32 	%r189, %r175, %r170;
	min.u32 	%r190, %r150, %r189;
	add.s32 	%r191, %r176, %r170;
	min.u32 	%r192, %r152, %r191;
	add.s32 	%r193, %r173, %r171;
	min.u32 	%r194, %r154, %r193;
	add.s32 	%r195, %r174, %r171;
	min.u32 	%r196, %r156, %r195;
	add.s32 	%r197, %r175, %r171;
	min.u32 	%r198, %r158, %r197;
	add.s32 	%r199, %r176, %r171;
	min.u32 	%r200, %r160, %r199;
	add.s32 	%r201, %r173, %r172;
	min.u32 	%r202, %r162, %r201;
	add.s32 	%r203, %r174, %r172;
	min.u32 	%r204, %r164, %r203;
	add.s32 	%r205, %r175, %r172;
	min.u32 	%r206, %r166, %r205;
	add.s32 	%r207, %r176, %r172;
	min.u32 	%r208, %r168, %r207;
	ld.shared.u16 	%r209, [%r21+8];
	ld.shared.u16 	%r210, [%r21+138];
	ld.shared.u16 	%r211, [%r21+268];
	ld.shared.u16 	%r212, [%r21+398];
	ld.shared.u16 	%r213, [%r30+520];
	ld.shared.u16 	%r214, [%r30+522];
	ld.shared.u16 	%r215, [%r30+524];
	ld.shared.u16 	%r216, [%r30+526];
	add.s32 	%r217, %r213, %r209;
	min.u32 	%r218, %r178, %r217;
	add.s32 	%r219, %r214, %r209;
	min.u32 	%r220, %r180, %r219;
	add.s32 	%r221, %r215, %r209;
	min.u32 	%r222, %r182, %r221;
	add.s32 	%r223, %r216, %r209;
	min.u32 	%r224, %r184, %r223;
	add.s32 	%r225, %r213, %r210;
	min.u32 	%r226, %r186, %r225;
	add.s32 	%r227, %r214, %r210;
	min.u32 	%r228, %r188, %r227;
	add.s32 	%r229, %r215, %r210;
	min.u32 	%r230, %r190, %r229;
	add.s32 	%r231, %r216, %r210;
	min.u32 	%r232, %r192, %r231;
	add.s32 	%r233, %r213, %r211;
	min.u32 	%r234, %r194, %r233;
	add.s32 	%r235, %r214, %r211;
	min.u32 	%r236, %r196, %r235;
	add.s32 	%r237, %r215, %r211;
	min.u32 	%r238, %r198, %r237;
	add.s32 	%r239, %r216, %r211;
	min.u32 	%r240, %r200, %r239;
	add.s32 	%r241, %r213, %r212;
	min.u32 	%r242, %r202, %r241;
	add.s32 	%r243, %r214, %r212;
	min.u32 	%r244, %r204, %r243;
	add.s32 	%r245, %r215, %r212;
	min.u32 	%r246, %r206, %r245;
	add.s32 	%r247, %r216, %r212;
	min.u32 	%r248, %r208, %r247;
	ld.shared.u16 	%r249, [%r21+10];
	ld.shared.u16 	%r250, [%r21+140];
	ld.shared.u16 	%r251, [%r21+270];
	ld.shared.u16 	%r252, [%r21+400];
	ld.shared.u16 	%r253, [%r30+650];
	ld.shared.u16 	%r254, [%r30+652];
	ld.shared.u16 	%r255, [%r30+654];
	ld.shared.u16 	%r256, [%r30+656];
	add.s32 	%r257, %r253, %r249;
	min.u32 	%r258, %r218, %r257;
	add.s32 	%r259, %r254, %r249;
	min.u32 	%r260, %r220, %r259;
	add.s32 	%r261, %r255, %r249;
	min.u32 	%r262, %r222, %r261;
	add.s32 	%r263, %r256, %r249;
	min.u32 	%r264, %r224, %r263;
	add.s32 	%r265, %r253, %r250;
	min.u32 	%r266, %r226, %r265;
	add.s32 	%r267, %r254, %r250;
	min.u32 	%r268, %r228, %r267;
	add.s32 	%r269, %r255, %r250;
	min.u32 	%r270, %r230, %r269;
	add.s32 	%r271, %r256, %r250;
	min.u32 	%r272, %r232, %r271;
	add.s32 	%r273, %r253, %r251;
	min.u32 	%r274, %r234, %r273;
	add.s32 	%r275, %r254, %r251;
	min.u32 	%r276, %r236, %r275;
	add.s32 	%r277, %r255, %r251;
	min.u32 	%r278, %r238, %r277;
	add.s32 	%r279, %r256, %r251;
	min.u32 	%r280, %r240, %r279;
	add.s32 	%r281, %r253, %r252;
	min.u32 	%r282, %r242, %r281;
	add.s32 	%r283, %r254, %r252;
	min.u32 	%r284, %r244, %r283;
	add.s32 	%r285, %r255, %r252;
	min.u32 	%r286, %r246, %r285;
	add.s32 	%r287, %r256, %r252;
	min.u32 	%r288, %r248, %r287;
	ld.shared.u16 	%r289, [%r21+12];
	ld.shared.u16 	%r290, [%r21+142];
	ld.shared.u16 	%r291, [%r21+272];
	ld.shared.u16 	%r292, [%r21+402];
	ld.shared.u16 	%r293, [%r30+780];
	ld.shared.u16 	%r294, [%r30+782];
	ld.shared.u16 	%r295, [%r30+784];
	ld.shared.u16 	%r296, [%r30+786];
	add.s32 	%r297, %r293, %r289;
	min.u32 	%r298, %r258, %r297;
	add.s32 	%r299, %r294, %r289;
	min.u32 	%r300, %r260, %r299;
	add.s32 	%r301, %r295, %r289;
	min.u32 	%r302, %r262, %r301;
	add.s32 	%r303, %r296, %r289;
	min.u32 	%r304, %r264, %r303;
	add.s32 	%r305, %r293, %r290;
	min.u32 	%r306, %r266, %r305;
	add.s32 	%r307, %r294, %r290;
	min.u32 	%r308, %r268, %r307;
	add.s32 	%r309, %r295, %r290;
	min.u32 	%r310, %r270, %r309;
	add.s32 	%r311, %r296, %r290;
	min.u32 	%r312, %r272, %r311;
	add.s32 	%r313, %r293, %r291;
	min.u32 	%r314, %r274, %r313;
	add.s32 	%r315, %r294, %r291;
	min.u32 	%r316, %r276, %r315;
	add.s32 	%r317, %r295, %r291;
	min.u32 	%r318, %r278, %r317;
	add.s32 	%r319, %r296, %r291;
	min.u32 	%r320, %r280, %r319;
	add.s32 	%r321, %r293, %r292;
	min.u32 	%r322, %r282, %r321;
	add.s32 	%r323, %r294, %r292;
	min.u32 	%r324, %r284, %r323;
	add.s32 	%r325, %r295, %r292;
	min.u32 	%r326, %r286, %r325;
	add.s32 	%r327, %r296, %r292;
	min.u32 	%r328, %r288, %r327;
	ld.shared.u16 	%r329, [%r21+14];
	ld.shared.u16 	%r330, [%r21+144];
	ld.shared.u16 	%r331, [%r21+274];
	ld.shared.u16 	%r332, [%r21+404];
	ld.shared.u16 	%r333, [%r30+910];
	ld.shared.u16 	%r334, [%r30+912];
	ld.shared.u16 	%r335, [%r30+914];
	ld.shared.u16 	%r336, [%r30+916];
	add.s32 	%r337, %r333, %r329;
	min.u32 	%r338, %r298, %r337;
	add.s32 	%r339, %r334, %r329;
	min.u32 	%r340, %r300, %r339;
	add.s32 	%r341, %r335, %r329;
	min.u32 	%r342, %r302, %r341;
	add.s32 	%r343, %r336, %r329;
	min.u32 	%r344, %r304, %r343;
	add.s32 	%r345, %r333, %r330;
	min.u32 	%r346, %r306, %r345;
	add.s32 	%r347, %r334, %r330;
	min.u32 	%r348, %r308, %r347;
	add.s32 	%r349, %r335, %r330;
	min.u32 	%r350, %r310, %r349;
	add.s32 	%r351, %r336, %r330;
	min.u32 	%r352, %r312, %r351;
	add.s32 	%r353, %r333, %r331;
	min.u32 	%r354, %r314, %r353;
	add.s32 	%r355, %r334, %r331;
	min.u32 	%r356, %r316, %r355;
	add.s32 	%r357, %r335, %r331;
	min.u32 	%r358, %r318, %r357;
	add.s32 	%r359, %r336, %r331;
	min.u32 	%r360, %r320, %r359;
	add.s32 	%r361, %r333, %r332;
	min.u32 	%r362, %r322, %r361;
	add.s32 	%r363, %r334, %r332;
	min.u32 	%r364, %r324, %r363;
	add.s32 	%r365, %r335, %r332;
	min.u32 	%r366, %r326, %r365;
	add.s32 	%r367, %r336, %r332;
	min.u32 	%r368, %r328, %r367;
	ld.shared.u16 	%r369, [%r21+16];
	ld.shared.u16 	%r370, [%r21+146];
	ld.shared.u16 	%r371, [%r21+276];
	ld.shared.u16 	%r372, [%r21+406];
	ld.shared.u16 	%r373, [%r30+1040];
	ld.shared.u16 	%r374, [%r30+1042];
	ld.shared.u16 	%r375, [%r30+1044];
	ld.shared.u16 	%r376, [%r30+1046];
	add.s32 	%r377, %r373, %r369;
	min.u32 	%r378, %r338, %r377;
	add.s32 	%r379, %r374, %r369;
	min.u32 	%r380, %r340, %r379;
	add.s32 	%r381, %r375, %r369;
	min.u32 	%r382, %r342, %r381;
	add.s32 	%r383, %r376, %r369;
	min.u32 	%r384, %r344, %r383;
	add.s32 	%r385, %r373, %r370;
	min.u32 	%r386, %r346, %r385;
	add.s32 	%r387, %r374, %r370;
	min.u32 	%r388, %r348, %r387;
	add.s32 	%r389, %r375, %r370;
	min.u32 	%r390, %r350, %r389;
	add.s32 	%r391, %r376, %r370;
	min.u32 	%r392, %r352, %r391;
	add.s32 	%r393, %r373, %r371;
	min.u32 	%r394, %r354, %r393;
	add.s32 	%r395, %r374, %r371;
	min.u32 	%r396, %r356, %r395;
	add.s32 	%r397, %r375, %r371;
	min.u32 	%r398, %r358, %r397;
	add.s32 	%r399, %r376, %r371;
	min.u32 	%r400, %r360, %r399;
	add.s32 	%r401, %r373, %r372;
	min.u32 	%r402, %r362, %r401;
	add.s32 	%r403, %r374, %r372;
	min.u32 	%r404, %r364, %r403;
	add.s32 	%r405, %r375, %r372;
	min.u32 	%r406, %r366, %r405;
	add.s32 	%r407, %r376, %r372;
	min.u32 	%r408, %r368, %r407;
	ld.shared.u16 	%r409, [%r21+18];
	ld.shared.u16 	%r410, [%r21+148];
	ld.shared.u16 	%r411, [%r21+278];
	ld.shared.u16 	%r412, [%r21+408];
	ld.shared.u16 	%r413, [%r30+1170];
	ld.shared.u16 	%r414, [%r30+1172];
	ld.shared.u16 	%r415, [%r30+1174];
	ld.shared.u16 	%r416, [%r30+1176];
	add.s32 	%r417, %r413, %r409;
	min.u32 	%r418, %r378, %r417;
	add.s32 	%r419, %r414, %r409;
	min.u32 	%r420, %r380, %r419;
	add.s32 	%r421, %r415, %r409;
	min.u32 	%r422, %r382, %r421;
	add.s32 	%r423, %r416, %r409;
	min.u32 	%r424, %r384, %r423;
	add.s32 	%r425, %r413, %r410;
	min.u32 	%r426, %r386, %r425;
	add.s32 	%r427, %r414, %r410;
	min.u32 	%r428, %r388, %r427;
	add.s32 	%r429, %r415, %r410;
	min.u32 	%r430, %r390, %r429;
	add.s32 	%r431, %r416, %r410;
	min.u32 	%r432, %r392, %r431;
	add.s32 	%r433, %r413, %r411;
	min.u32 	%r434, %r394, %r433;
	add.s32 	%r435, %r414, %r411;
	min.u32 	%r436, %r396, %r435;
	add.s32 	%r437, %r415, %r411;
	min.u32 	%r438, %r398, %r437;
	add.s32 	%r439, %r416, %r411;
	min.u32 	%r440, %r400, %r439;
	add.s32 	%r441, %r413, %r412;
	min.u32 	%r442, %r402, %r441;
	add.s32 	%r443, %r414, %r412;
	min.u32 	%r444, %r404, %r443;
	add.s32 	%r445, %r415, %r412;
	min.u32 	%r446, %r406, %r445;
	add.s32 	%r447, %r416, %r412;
	min.u32 	%r448, %r408, %r447;
	ld.shared.u16 	%r449, [%r21+20];
	ld.shared.u16 	%r450, [%r21+150];
	ld.shared.u16 	%r451, [%r21+280];
	ld.shared.u16 	%r452, [%r21+410];
	ld.shared.u16 	%r453, [%r30+1300];
	ld.shared.u16 	%r454, [%r30+1302];
	ld.shared.u16 	%r455, [%r30+1304];
	ld.shared.u16 	%r456, [%r30+1306];
	add.s32 	%r457, %r453, %r449;
	min.u32 	%r458, %r418, %r457;
	add.s32 	%r459, %r454, %r449;
	min.u32 	%r460, %r420, %r459;
	add.s32 	%r461, %r455, %r449;
	min.u32 	%r462, %r422, %r461;
	add.s32 	%r463, %r456, %r449;
	min.u32 	%r464, %r424, %r463;
	add.s32 	%r465, %r453, %r450;
	min.u32 	%r466, %r426, %r465;
	add.s32 	%r467, %r454, %r450;
	min.u32 	%r468, %r428, %r467;
	add.s32 	%r469, %r455, %r450;
	min.u32 	%r470, %r430, %r469;
	add.s32 	%r471, %r456, %r450;
	min.u32 	%r472, %r432, %r471;
	add.s32 	%r473, %r453, %r451;
	min.u32 	%r474, %r434, %r473;
	add.s32 	%r475, %r454, %r451;
	min.u32 	%r476, %r436, %r475;
	add.s32 	%r477, %r455, %r451;
	min.u32 	%r478, %r438, %r477;
	add.s32 	%r479, %r456, %r451;
	min.u32 	%r480, %r440, %r479;
	add.s32 	%r481, %r453, %r452;
	min.u32 	%r482, %r442, %r481;
	add.s32 	%r483, %r454, %r452;
	min.u32 	%r484, %r444, %r483;
	add.s32 	%r485, %r455, %r452;
	min.u32 	%r486, %r446, %r485;
	add.s32 	%r487, %r456, %r452;
	min.u32 	%r488, %r448, %r487;
	ld.shared.u16 	%r489, [%r21+22];
	ld.shared.u16 	%r490, [%r21+152];
	ld.shared.u16 	%r491, [%r21+282];
	ld.shared.u16 	%r492, [%r21+412];
	ld.shared.u16 	%r493, [%r30+1430];
	ld.shared.u16 	%r494, [%r30+1432];
	ld.shared.u16 	%r495, [%r30+1434];
	ld.shared.u16 	%r496, [%r30+1436];
	add.s32 	%r497, %r493, %r489;
	min.u32 	%r498, %r458, %r497;
	add.s32 	%r499, %r494, %r489;
	min.u32 	%r500, %r460, %r499;
	add.s32 	%r501, %r495, %r489;
	min.u32 	%r502, %r462, %r501;
	add.s32 	%r503, %r496, %r489;
	min.u32 	%r504, %r464, %r503;
	add.s32 	%r505, %r493, %r490;
	min.u32 	%r506, %r466, %r505;
	add.s32 	%r507, %r494, %r490;
	min.u32 	%r508, %r468, %r507;
	add.s32 	%r509, %r495, %r490;
	min.u32 	%r510, %r470, %r509;
	add.s32 	%r511, %r496, %r490;
	min.u32 	%r512, %r472, %r511;
	add.s32 	%r513, %r493, %r491;
	min.u32 	%r514, %r474, %r513;
	add.s32 	%r515, %r494, %r491;
	min.u32 	%r516, %r476, %r515;
	add.s32 	%r517, %r495, %r491;
	min.u32 	%r518, %r478, %r517;
	add.s32 	%r519, %r496, %r491;
	min.u32 	%r520, %r480, %r519;
	add.s32 	%r521, %r493, %r492;
	min.u32 	%r522, %r482, %r521;
	add.s32 	%r523, %r494, %r492;
	min.u32 	%r524, %r484, %r523;
	add.s32 	%r525, %r495, %r492;
	min.u32 	%r526, %r486, %r525;
	add.s32 	%r527, %r496, %r492;
	min.u32 	%r528, %r488, %r527;
	ld.shared.u16 	%r529, [%r21+24];
	ld.shared.u16 	%r530, [%r21+154];
	ld.shared.u16 	%r531, [%r21+284];
	ld.shared.u16 	%r532, [%r21+414];
	ld.shared.u16 	%r533, [%r30+1560];
	ld.shared.u16 	%r534, [%r30+1562];
	ld.shared.u16 	%r535, [%r30+1564];
	ld.shared.u16 	%r536, [%r30+1566];
	add.s32 	%r537, %r533, %r529;
	min.u32 	%r538, %r498, %r537;
	add.s32 	%r539, %r534, %r529;
	min.u32 	%r540, %r500, %r539;
	add.s32 	%r541, %r535, %r529;
	min.u32 	%r542, %r502, %r541;
	add.s32 	%r543, %r536, %r529;
	min.u32 	%r544, %r504, %r543;
	add.s32 	%r545, %r533, %r530;
	min.u32 	%r546, %r506, %r545;
	add.s32 	%r547, %r534, %r530;
	min.u32 	%r548, %r508, %r547;
	add.s32 	%r549, %r535, %r530;
	min.u32 	%r550, %r510, %r549;
	add.s32 	%r551, %r536, %r530;
	min.u32 	%r552, %r512, %r551;
	add.s32 	%r553, %r533, %r531;
	min.u32 	%r554, %r514, %r553;
	add.s32 	%r555, %r534, %r531;
	min.u32 	%r556, %r516, %r555;
	add.s32 	%r557, %r535, %r531;
	min.u32 	%r558, %r518, %r557;
	add.s32 	%r559, %r536, %r531;
	min.u32 	%r560, %r520, %r559;
	add.s32 	%r561, %r533, %r532;
	min.u32 	%r562, %r522, %r561;
	add.s32 	%r563, %r534, %r532;
	min.u32 	%r564, %r524, %r563;
	add.s32 	%r565, %r535, %r532;
	min.u32 	%r566, %r526, %r565;
	add.s32 	%r567, %r536, %r532;
	min.u32 	%r568, %r528, %r567;
	ld.shared.u16 	%r569, [%r21+26];
	ld.shared.u16 	%r570, [%r21+156];
	ld.shared.u16 	%r571, [%r21+286];
	ld.shared.u16 	%r572, [%r21+416];
	ld.shared.u16 	%r573, [%r30+1690];
	ld.shared.u16 	%r574, [%r30+1692];
	ld.shared.u16 	%r575, [%r30+1694];
	ld.shared.u16 	%r576, [%r30+1696];
	add.s32 	%r577, %r573, %r569;
	min.u32 	%r578, %r538, %r577;
	add.s32 	%r579, %r574, %r569;
	min.u32 	%r580, %r540, %r579;
	add.s32 	%r581, %r575, %r569;
	min.u32 	%r582, %r542, %r581;
	add.s32 	%r583, %r576, %r569;
	min.u32 	%r584, %r544, %r583;
	add.s32 	%r585, %r573, %r570;
	min.u32 	%r586, %r546, %r585;
	add.s32 	%r587, %r574, %r570;
	min.u32 	%r588, %r548, %r587;
	add.s32 	%r589, %r575, %r570;
	min.u32 	%r590, %r550, %r589;
	add.s32 	%r591, %r576, %r570;
	min.u32 	%r592, %r552, %r591;
	add.s32 	%r593, %r573, %r571;
	min.u32 	%r594, %r554, %r593;
	add.s32 	%r595, %r574, %r571;
	min.u32 	%r596, %r556, %r595;
	add.s32 	%r597, %r575, %r571;
	min.u32 	%r598, %r558, %r597;
	add.s32 	%r599, %r576, %r571;
	min.u32 	%r600, %r560, %r599;
	add.s32 	%r601, %r573, %r572;
	min.u32 	%r602, %r562, %r601;
	add.s32 	%r603, %r574, %r572;
	min.u32 	%r604, %r564, %r603;
	add.s32 	%r605, %r575, %r572;
	min.u32 	%r606, %r566, %r605;
	add.s32 	%r607, %r576, %r572;
	min.u32 	%r608, %r568, %r607;
	ld.shared.u16 	%r609, [%r21+28];
	ld.shared.u16 	%r610, [%r21+158];
	ld.shared.u16 	%r611, [%r21+288];
	ld.shared.u16 	%r612, [%r21+418];
	ld.shared.u16 	%r613, [%r30+1820];
	ld.shared.u16 	%r614, [%r30+1822];
	ld.shared.u16 	%r615, [%r30+1824];
	ld.shared.u16 	%r616, [%r30+1826];
	add.s32 	%r617, %r613, %r609;
	min.u32 	%r618, %r578, %r617;
	add.s32 	%r619, %r614, %r609;
	min.u32 	%r620, %r580, %r619;
	add.s32 	%r621, %r615, %r609;
	min.u32 	%r622, %r582, %r621;
	add.s32 	%r623, %r616, %r609;
	min.u32 	%r624, %r584, %r623;
	add.s32 	%r625, %r613, %r610;
	min.u32 	%r626, %r586, %r625;
	add.s32 	%r627, %r614, %r610;
	min.u32 	%r628, %r588, %r627;
	add.s32 	%r629, %r615, %r610;
	min.u32 	%r630, %r590, %r629;
	add.s32 	%r631, %r616, %r610;
	min.u32 	%r632, %r592, %r631;
	add.s32 	%r633, %r613, %r611;
	min.u32 	%r634, %r594, %r633;
	add.s32 	%r635, %r614, %r611;
	min.u32 	%r636, %r596, %r635;
	add.s32 	%r637, %r615, %r611;
	min.u32 	%r638, %r598, %r637;
	add.s32 	%r639, %r616, %r611;
	min.u32 	%r640, %r600, %r639;
	add.s32 	%r641, %r613, %r612;
	min.u32 	%r642, %r602, %r641;
	add.s32 	%r643, %r614, %r612;
	min.u32 	%r644, %r604, %r643;
	add.s32 	%r645, %r615, %r612;
	min.u32 	%r646, %r606, %r645;
	add.s32 	%r647, %r616, %r612;
	min.u32 	%r648, %r608, %r647;
	ld.shared.u16 	%r649, [%r21+30];
	ld.shared.u16 	%r650, [%r21+160];
	ld.shared.u16 	%r651, [%r21+290];
	ld.shared.u16 	%r652, [%r21+420];
	ld.shared.u16 	%r653, [%r30+1950];
	ld.shared.u16 	%r654, [%r30+1952];
	ld.shared.u16 	%r655, [%r30+1954];
	ld.shared.u16 	%r656, [%r30+1956];
	add.s32 	%r657, %r653, %r649;
	min.u32 	%r658, %r618, %r657;
	add.s32 	%r659, %r654, %r649;
	min.u32 	%r660, %r620, %r659;
	add.s32 	%r661, %r655, %r649;
	min.u32 	%r662, %r622, %r661;
	add.s32 	%r663, %r656, %r649;
	min.u32 	%r664, %r624, %r663;
	add.s32 	%r665, %r653, %r650;
	min.u32 	%r666, %r626, %r665;
	add.s32 	%r667, %r654, %r650;
	min.u32 	%r668, %r628, %r667;
	add.s32 	%r669, %r655, %r650;
	min.u32 	%r670, %r630, %r669;
	add.s32 	%r671, %r656, %r650;
	min.u32 	%r672, %r632, %r671;
	add.s32 	%r673, %r653, %r651;
	min.u32 	%r674, %r634, %r673;
	add.s32 	%r675, %r654, %r651;
	min.u32 	%r676, %r636, %r675;
	add.s32 	%r677, %r655, %r651;
	min.u32 	%r678, %r638, %r677;
	add.s32 	%r679, %r656, %r651;
	min.u32 	%r680, %r640, %r679;
	add.s32 	%r681, %r653, %r652;
	min.u32 	%r682, %r642, %r681;
	add.s32 	%r683, %r654, %r652;
	min.u32 	%r684, %r644, %r683;
	add.s32 	%r685, %r655, %r652;
	min.u32 	%r686, %r646, %r685;
	add.s32 	%r687, %r656, %r652;
	min.u32 	%r688, %r648, %r687;
	ld.shared.u16 	%r689, [%r21+32];
	ld.shared.u16 	%r690, [%r21+162];
	ld.shared.u16 	%r691, [%r21+292];
	ld.shared.u16 	%r692, [%r21+422];
	ld.shared.u16 	%r693, [%r30+2080];
	ld.shared.u16 	%r694, [%r30+2082];
	ld.shared.u16 	%r695, [%r30+2084];
	ld.shared.u16 	%r696, [%r30+2086];
	add.s32 	%r697, %r693, %r689;
	min.u32 	%r698, %r658, %r697;
	add.s32 	%r699, %r694, %r689;
	min.u32 	%r700, %r660, %r699;
	add.s32 	%r701, %r695, %r689;
	min.u32 	%r702, %r662, %r701;
	add.s32 	%r703, %r696, %r689;
	min.u32 	%r704, %r664, %r703;
	add.s32 	%r705, %r693, %r690;
	min.u32 	%r706, %r666, %r705;
	add.s32 	%r707, %r694, %r690;
	min.u32 	%r708, %r668, %r707;
	add.s32 	%r709, %r695, %r690;
	min.u32 	%r710, %r670, %r709;
	add.s32 	%r711, %r696, %r690;
	min.u32 	%r712, %r672, %r711;
	add.s32 	%r713, %r693, %r691;
	min.u32 	%r714, %r674, %r713;
	add.s32 	%r715, %r694, %r691;
	min.u32 	%r716, %r676, %r715;
	add.s32 	%r717, %r695, %r691;
	min.u32 	%r718, %r678, %r717;
	add.s32 	%r719, %r696, %r691;
	min.u32 	%r720, %r680, %r719;
	add.s32 	%r721, %r693, %r692;
	min.u32 	%r722, %r682, %r721;
	add.s32 	%r723, %r694, %r692;
	min.u32 	%r724, %r684, %r723;
	add.s32 	%r725, %r695, %r692;
	min.u32 	%r726, %r686, %r725;
	add.s32 	%r727, %r696, %r692;
	min.u32 	%r728, %r688, %r727;
	ld.shared.u16 	%r729, [%r21+34];
	ld.shared.u16 	%r730, [%r21+164];
	ld.shared.u16 	%r731, [%r21+294];
	ld.shared.u16 	%r732, [%r21+424];
	ld.shared.u16 	%r733, [%r30+2210];
	ld.shared.u16 	%r734, [%r30+2212];
	ld.shared.u16 	%r735, [%r30+2214];
	ld.shared.u16 	%r736, [%r30+2216];
	add.s32 	%r737, %r733, %r729;
	min.u32 	%r738, %r698, %r737;
	add.s32 	%r739, %r734, %r729;
	min.u32 	%r740, %r700, %r739;
	add.s32 	%r741, %r735, %r729;
	min.u32 	%r742, %r702, %r741;
	add.s32 	%r743, %r736, %r729;
	min.u32 	%r744, %r704, %r743;
	add.s32 	%r745, %r733, %r730;
	min.u32 	%r746, %r706, %r745;
	add.s32 	%r747, %r734, %r730;
	min.u32 	%r748, %r708, %r747;
	add.s32 	%r749, %r735, %r730;
	min.u32 	%r750, %r710, %r749;
	add.s32 	%r751, %r736, %r730;
	min.u32 	%r752, %r712, %r751;
	add.s32 	%r753, %r733, %r731;
	min.u32 	%r754, %r714, %r753;
	add.s32 	%r755, %r734, %r731;
	min.u32 	%r756, %r716, %r755;
	add.s32 	%r757, %r735, %r731;
	min.u32 	%r758, %r718, %r757;
	add.s32 	%r759, %r736, %r731;
	min.u32 	%r760, %r720, %r759;
	add.s32 	%r761, %r733, %r732;
	min.u32 	%r762, %r722, %r761;
	add.s32 	%r763, %r734, %r732;
	min.u32 	%r764, %r724, %r763;
	add.s32 	%r765, %r735, %r732;
	min.u32 	%r766, %r726, %r765;
	add.s32 	%r767, %r736, %r732;
	min.u32 	%r768, %r728, %r767;
	ld.shared.u16 	%r769, [%r21+36];
	ld.shared.u16 	%r770, [%r21+166];
	ld.shared.u16 	%r771, [%r21+296];
	ld.shared.u16 	%r772, [%r21+426];
	ld.shared.u16 	%r773, [%r30+2340];
	ld.shared.u16 	%r774, [%r30+2342];
	ld.shared.u16 	%r775, [%r30+2344];
	ld.shared.u16 	%r776, [%r30+2346];
	add.s32 	%r777, %r773, %r769;
	min.u32 	%r778, %r738, %r777;
	add.s32 	%r779, %r774, %r769;
	min.u32 	%r780, %r740, %r779;
	add.s32 	%r781, %r775, %r769;
	min.u32 	%r782, %r742, %r781;
	add.s32 	%r783, %r776, %r769;
	min.u32 	%r784, %r744, %r783;
	add.s32 	%r785, %r773, %r770;
	min.u32 	%r786, %r746, %r785;
	add.s32 	%r787, %r774, %r770;
	min.u32 	%r788, %r748, %r787;
	add.s32 	%r789, %r775, %r770;
	min.u32 	%r790, %r750, %r789;
	add.s32 	%r791, %r776, %r770;
	min.u32 	%r792, %r752, %r791;
	add.s32 	%r793, %r773, %r771;
	min.u32 	%r794, %r754, %r793;
	add.s32 	%r795, %r774, %r771;
	min.u32 	%r796, %r756, %r795;
	add.s32 	%r797, %r775, %r771;
	min.u32 	%r798, %r758, %r797;
	add.s32 	%r799, %r776, %r771;
	min.u32 	%r800, %r760, %r799;
	add.s32 	%r801, %r773, %r772;
	min.u32 	%r802, %r762, %r801;
	add.s32 	%r803, %r774, %r772;
	min.u32 	%r804, %r764, %r803;
	add.s32 	%r805, %r775, %r772;
	min.u32 	%r806, %r766, %r805;
	add.s32 	%r807, %r776, %r772;
	min.u32 	%r808, %r768, %r807;
	ld.shared.u16 	%r809, [%r21+38];
	ld.shared.u16 	%r810, [%r21+168];
	ld.shared.u16 	%r811, [%r21+298];
	ld.shared.u16 	%r812, [%r21+428];
	ld.shared.u16 	%r813, [%r30+2470];
	ld.shared.u16 	%r814, [%r30+2472];
	ld.shared.u16 	%r815, [%r30+2474];
	ld.shared.u16 	%r816, [%r30+2476];
	add.s32 	%r817, %r813, %r809;
	min.u32 	%r818, %r778, %r817;
	add.s32 	%r819, %r814, %r809;
	min.u32 	%r820, %r780, %r819;
	add.s32 	%r821, %r815, %r809;
	min.u32 	%r822, %r782, %r821;
	add.s32 	%r823, %r816, %r809;
	min.u32 	%r824, %r784, %r823;
	add.s32 	%r825, %r813, %r810;
	min.u32 	%r826, %r786, %r825;
	add.s32 	%r827, %r814, %r810;
	min.u32 	%r828, %r788, %r827;
	add.s32 	%r829, %r815, %r810;
	min.u32 	%r830, %r790, %r829;
	add.s32 	%r831, %r816, %r810;
	min.u32 	%r832, %r792, %r831;
	add.s32 	%r833, %r813, %r811;
	min.u32 	%r834, %r794, %r833;
	add.s32 	%r835, %r814, %r811;
	min.u32 	%r836, %r796, %r835;
	add.s32 	%r837, %r815, %r811;
	min.u32 	%r838, %r798, %r837;
	add.s32 	%r839, %r816, %r811;
	min.u32 	%r840, %r800, %r839;
	add.s32 	%r841, %r813, %r812;
	min.u32 	%r842, %r802, %r841;
	add.s32 	%r843, %r814, %r812;
	min.u32 	%r844, %r804, %r843;
	add.s32 	%r845, %r815, %r812;
	min.u32 	%r846, %r806, %r845;
	add.s32 	%r847, %r816, %r812;
	min.u32 	%r848, %r808, %r847;
	ld.shared.u16 	%r849, [%r21+40];
	ld.shared.u16 	%r850, [%r21+170];
	ld.shared.u16 	%r851, [%r21+300];
	ld.shared.u16 	%r852, [%r21+430];
	ld.shared.u16 	%r853, [%r30+2600];
	ld.shared.u16 	%r854, [%r30+2602];
	ld.shared.u16 	%r855, [%r30+2604];
	ld.shared.u16 	%r856, [%r30+2606];
	add.s32 	%r857, %r853, %r849;
	min.u32 	%r858, %r818, %r857;
	add.s32 	%r859, %r854, %r849;
	min.u32 	%r860, %r820, %r859;
	add.s32 	%r861, %r855, %r849;
	min.u32 	%r862, %r822, %r861;
	add.s32 	%r863, %r856, %r849;
	min.u32 	%r864, %r824, %r863;
	add.s32 	%r865, %r853, %r850;
	min.u32 	%r866, %r826, %r865;
	add.s32 	%r867, %r854, %r850;
	min.u32 	%r868, %r828, %r867;
	add.s32 	%r869, %r855, %r850;
	min.u32 	%r870, %r830, %r869;
	add.s32 	%r871, %r856, %r850;
	min.u32 	%r872, %r832, %r871;
	add.s32 	%r873, %r853, %r851;
	min.u32 	%r874, %r834, %r873;
	add.s32 	%r875, %r854, %r851;
	min.u32 	%r876, %r836, %r875;
	add.s32 	%r877, %r855, %r851;
	min.u32 	%r878, %r838, %r877;
	add.s32 	%r879, %r856, %r851;
	min.u32 	%r880, %r840, %r879;
	add.s32 	%r881, %r853, %r852;
	min.u32 	%r882, %r842, %r881;
	add.s32 	%r883, %r854, %r852;
	min.u32 	%r884, %r844, %r883;
	add.s32 	%r885, %r855, %r852;
	min.u32 	%r886, %r846, %r885;
	add.s32 	%r887, %r856, %r852;
	min.u32 	%r888, %r848, %r887;
	ld.shared.u16 	%r889, [%r21+42];
	ld.shared.u16 	%r890, [%r21+172];
	ld.shared.u16 	%r891, [%r21+302];
	ld.shared.u16 	%r892, [%r21+432];
	ld.shared.u16 	%r893, [%r30+2730];
	ld.shared.u16 	%r894, [%r30+2732];
	ld.shared.u16 	%r895, [%r30+2734];
	ld.shared.u16 	%r896, [%r30+2736];
	add.s32 	%r897, %r893, %r889;
	min.u32 	%r898, %r858, %r897;
	add.s32 	%r899, %r894, %r889;
	min.u32 	%r900, %r860, %r899;
	add.s32 	%r901, %r895, %r889;
	min.u32 	%r902, %r862, %r901;
	add.s32 	%r903, %r896, %r889;
	min.u32 	%r904, %r864, %r903;
	add.s32 	%r905, %r893, %r890;
	min.u32 	%r906, %r866, %r905;
	add.s32 	%r907, %r894, %r890;
	min.u32 	%r908, %r868, %r907;
	add.s32 	%r909, %r895, %r890;
	min.u32 	%r910, %r870, %r909;
	add.s32 	%r911, %r896, %r890;
	min.u32 	%r912, %r872, %r911;
	add.s32 	%r913, %r893, %r891;
	min.u32 	%r914, %r874, %r913;
	add.s32 	%r915, %r894, %r891;
	min.u32 	%r916, %r876, %r915;
	add.s32 	%r917, %r895, %r891;
	min.u32 	%r918, %r878, %r917;
	add.s32 	%r919, %r896, %r891;
	min.u32 	%r920, %r880, %r919;
	add.s32 	%r921, %r893, %r892;
	min.u32 	%r922, %r882, %r921;
	add.s32 	%r923, %r894, %r892;
	min.u32 	%r924, %r884, %r923;
	add.s32 	%r925, %r895, %r892;
	min.u32 	%r926, %r886, %r925;
	add.s32 	%r927, %r896, %r892;
	min.u32 	%r928, %r888, %r927;
	ld.shared.u16 	%r929, [%r21+44];
	ld.shared.u16 	%r930, [%r21+174];
	ld.shared.u16 	%r931, [%r21+304];
	ld.shared.u16 	%r932, [%r21+434];
	ld.shared.u16 	%r933, [%r30+2860];
	ld.shared.u16 	%r934, [%r30+2862];
	ld.shared.u16 	%r935, [%r30+2864];
	ld.shared.u16 	%r936, [%r30+2866];
	add.s32 	%r937, %r933, %r929;
	min.u32 	%r938, %r898, %r937;
	add.s32 	%r939, %r934, %r929;
	min.u32 	%r940, %r900, %r939;
	add.s32 	%r941, %r935, %r929;
	min.u32 	%r942, %r902, %r941;
	add.s32 	%r943, %r936, %r929;
	min.u32 	%r944, %r904, %r943;
	add.s32 	%r945, %r933, %r930;
	min.u32 	%r946, %r906, %r945;
	add.s32 	%r947, %r934, %r930;
	min.u32 	%r948, %r908, %r947;
	add.s32 	%r949, %r935, %r930;
	min.u32 	%r950, %r910, %r949;
	add.s32 	%r951, %r936, %r930;
	min.u32 	%r952, %r912, %r951;
	add.s32 	%r953, %r933, %r931;
	min.u32 	%r954, %r914, %r953;
	add.s32 	%r955, %r934, %r931;
	min.u32 	%r956, %r916, %r955;
	add.s32 	%r957, %r935, %r931;
	min.u32 	%r958, %r918, %r957;
	add.s32 	%r959, %r936, %r931;
	min.u32 	%r960, %r920, %r959;
	add.s32 	%r961, %r933, %r932;
	min.u32 	%r962, %r922, %r961;
	add.s32 	%r963, %r934, %r932;
	min.u32 	%r964, %r924, %r963;
	add.s32 	%r965, %r935, %r932;
	min.u32 	%r966, %r926, %r965;
	add.s32 	%r967, %r936, %r932;
	min.u32 	%r968, %r928, %r967;
	ld.shared.u16 	%r969, [%r21+46];
	ld.shared.u16 	%r970, [%r21+176];
	ld.shared.u16 	%r971, [%r21+306];
	ld.shared.u16 	%r972, [%r21+436];
	ld.shared.u16 	%r973, [%r30+2990];
	ld.shared.u16 	%r974, [%r30+2992];
	ld.shared.u16 	%r975, [%r30+2994];
	ld.shared.u16 	%r976, [%r30+2996];
	add.s32 	%r977, %r973, %r969;
	min.u32 	%r978, %r938, %r977;
	add.s32 	%r979, %r974, %r969;
	min.u32 	%r980, %r940, %r979;
	add.s32 	%r981, %r975, %r969;
	min.u32 	%r982, %r942, %r981;
	add.s32 	%r983, %r976, %r969;
	min.u32 	%r984, %r944, %r983;
	add.s32 	%r985, %r973, %r970;
	min.u32 	%r986, %r946, %r985;
	add.s32 	%r987, %r974, %r970;
	min.u32 	%r988, %r948, %r987;
	add.s32 	%r989, %r975, %r970;
	min.u32 	%r990, %r950, %r989;
	add.s32 	%r991, %r976, %r970;
	min.u32 	%r992, %r952, %r991;
	add.s32 	%r993, %r973, %r971;
	min.u32 	%r994, %r954, %r993;
	add.s32 	%r995, %r974, %r971;
	min.u32 	%r996, %r956, %r995;
	add.s32 	%r997, %r975, %r971;
	min.u32 	%r998, %r958, %r997;
	add.s32 	%r999, %r976, %r971;
	min.u32 	%r1000, %r960, %r999;
	add.s32 	%r1001, %r973, %r972;
	min.u32 	%r1002, %r962, %r1001;
	add.s32 	%r1003, %r974, %r972;
	min.u32 	%r1004, %r964, %r1003;
	add.s32 	%r1005, %r975, %r972;
	min.u32 	%r1006, %r966, %r1005;
	add.s32 	%r1007, %r976, %r972;
	min.u32 	%r1008, %r968, %r1007;
	ld.shared.u16 	%r1009, [%r21+48];
	ld.shared.u16 	%r1010, [%r21+178];
	ld.shared.u16 	%r1011, [%r21+308];
	ld.shared.u16 	%r1012, [%r21+438];
	ld.shared.u16 	%r1013, [%r30+3120];
	ld.shared.u16 	%r1014, [%r30+3122];
	ld.shared.u16 	%r1015, [%r30+3124];
	ld.shared.u16 	%r1016, [%r30+3126];
	add.s32 	%r1017, %r1013, %r1009;
	min.u32 	%r1018, %r978, %r1017;
	add.s32 	%r1019, %r1014, %r1009;
	min.u32 	%r1020, %r980, %r1019;
	add.s32 	%r1021, %r1015, %r1009;
	min.u32 	%r1022, %r982, %r1021;
	add.s32 	%r1023, %r1016, %r1009;
	min.u32 	%r1024, %r984, %r1023;
	add.s32 	%r1025, %r1013, %r1010;
	min.u32 	%r1026, %r986, %r1025;
	add.s32 	%r1027, %r1014, %r1010;
	min.u32 	%r1028, %r988, %r1027;
	add.s32 	%r1029, %r1015, %r1010;
	min.u32 	%r1030, %r990, %r1029;
	add.s32 	%r1031, %r1016, %r1010;
	min.u32 	%r1032, %r992, %r1031;
	add.s32 	%r1033, %r1013, %r1011;
	min.u32 	%r1034, %r994, %r1033;
	add.s32 	%r1035, %r1014, %r1011;
	min.u32 	%r1036, %r996, %r1035;
	add.s32 	%r1037, %r1015, %r1011;
	min.u32 	%r1038, %r998, %r1037;
	add.s32 	%r1039, %r1016, %r1011;
	min.u32 	%r1040, %r1000, %r1039;
	add.s32 	%r1041, %r1013, %r1012;
	min.u32 	%r1042, %r1002, %r1041;
	add.s32 	%r1043, %r1014, %r1012;
	min.u32 	%r1044, %r1004, %r1043;
	add.s32 	%r1045, %r1015, %r1012;
	min.u32 	%r1046, %r1006, %r1045;
	add.s32 	%r1047, %r1016, %r1012;
	min.u32 	%r1048, %r1008, %r1047;
	ld.shared.u16 	%r1049, [%r21+50];
	ld.shared.u16 	%r1050, [%r21+180];
	ld.shared.u16 	%r1051, [%r21+310];
	ld.shared.u16 	%r1052, [%r21+440];
	ld.shared.u16 	%r1053, [%r30+3250];
	ld.shared.u16 	%r1054, [%r30+3252];
	ld.shared.u16 	%r1055, [%r30+3254];
	ld.shared.u16 	%r1056, [%r30+3256];
	add.s32 	%r1057, %r1053, %r1049;
	min.u32 	%r1058, %r1018, %r1057;
	add.s32 	%r1059, %r1054, %r1049;
	min.u32 	%r1060, %r1020, %r1059;
	add.s32 	%r1061, %r1055, %r1049;
	min.u32 	%r1062, %r1022, %r1061;
	add.s32 	%r1063, %r1056, %r1049;
	min.u32 	%r1064, %r1024, %r1063;
	add.s32 	%r1065, %r1053, %r1050;
	min.u32 	%r1066, %r1026, %r1065;
	add.s32 	%r1067, %r1054, %r1050;
	min.u32 	%r1068, %r1028, %r1067;
	add.s32 	%r1069, %r1055, %r1050;
	min.u32 	%r1070, %r1030, %r1069;
	add.s32 	%r1071, %r1056, %r1050;
	min.u32 	%r1072, %r1032, %r1071;
	add.s32 	%r1073, %r1053, %r1051;
	min.u32 	%r1074, %r1034, %r1073;
	add.s32 	%r1075, %r1054, %r1051;
	min.u32 	%r1076, %r1036, %r1075;
	add.s32 	%r1077, %r1055, %r1051;
	min.u32 	%r1078, %r1038, %r1077;
	add.s32 	%r1079, %r1056, %r1051;
	min.u32 	%r1080, %r1040, %r1079;
	add.s32 	%r1081, %r1053, %r1052;
	min.u32 	%r1082, %r1042, %r1081;
	add.s32 	%r1083, %r1054, %r1052;
	min.u32 	%r1084, %r1044, %r1083;
	add.s32 	%r1085, %r1055, %r1052;
	min.u32 	%r1086, %r1046, %r1085;
	add.s32 	%r1087, %r1056, %r1052;
	min.u32 	%r1088, %r1048, %r1087;
	ld.shared.u16 	%r1089, [%r21+52];
	ld.shared.u16 	%r1090, [%r21+182];
	ld.shared.u16 	%r1091, [%r21+312];
	ld.shared.u16 	%r1092, [%r21+442];
	ld.shared.u16 	%r1093, [%r30+3380];
	ld.shared.u16 	%r1094, [%r30+3382];
	ld.shared.u16 	%r1095, [%r30+3384];
	ld.shared.u16 	%r1096, [%r30+3386];
	add.s32 	%r1097, %r1093, %r1089;
	min.u32 	%r1098, %r1058, %r1097;
	add.s32 	%r1099, %r1094, %r1089;
	min.u32 	%r1100, %r1060, %r1099;
	add.s32 	%r1101, %r1095, %r1089;
	min.u32 	%r1102, %r1062, %r1101;
	add.s32 	%r1103, %r1096, %r1089;
	min.u32 	%r1104, %r1064, %r1103;
	add.s32 	%r1105, %r1093, %r1090;
	min.u32 	%r1106, %r1066, %r1105;
	add.s32 	%r1107, %r1094, %r1090;
	min.u32 	%r1108, %r1068, %r1107;
	add.s32 	%r1109, %r1095, %r1090;
	min.u32 	%r1110, %r1070, %r1109;
	add.s32 	%r1111, %r1096, %r1090;
	min.u32 	%r1112, %r1072, %r1111;
	add.s32 	%r1113, %r1093, %r1091;
	min.u32 	%r1114, %r1074, %r1113;
	add.s32 	%r1115, %r1094, %r1091;
	min.u32 	%r1116, %r1076, %r1115;
	add.s32 	%r1117, %r1095, %r1091;
	min.u32 	%r1118, %r1078, %r1117;
	add.s32 	%r1119, %r1096, %r1091;
	min.u32 	%r1120, %r1080, %r1119;
	add.s32 	%r1121, %r1093, %r1092;
	min.u32 	%r1122, %r1082, %r1121;
	add.s32 	%r1123, %r1094, %r1092;
	min.u32 	%r1124, %r1084, %r1123;
	add.s32 	%r1125, %r1095, %r1092;
	min.u32 	%r1126, %r1086, %r1125;
	add.s32 	%r1127, %r1096, %r1092;
	min.u32 	%r1128, %r1088, %r1127;
	ld.shared.u16 	%r1129, [%r21+54];
	ld.shared.u16 	%r1130, [%r21+184];
	ld.shared.u16 	%r1131, [%r21+314];
	ld.shared.u16 	%r1132, [%r21+444];
	ld.shared.u16 	%r1133, [%r30+3510];
	ld.shared.u16 	%r1134, [%r30+3512];
	ld.shared.u16 	%r1135, [%r30+3514];
	ld.shared.u16 	%r1136, [%r30+3516];
	add.s32 	%r1137, %r1133, %r1129;
	min.u32 	%r1138, %r1098, %r1137;
	add.s32 	%r1139, %r1134, %r1129;
	min.u32 	%r1140, %r1100, %r1139;
	add.s32 	%r1141, %r1135, %r1129;
	min.u32 	%r1142, %r1102, %r1141;
	add.s32 	%r1143, %r1136, %r1129;
	min.u32 	%r1144, %r1104, %r1143;
	add.s32 	%r1145, %r1133, %r1130;
	min.u32 	%r1146, %r1106, %r1145;
	add.s32 	%r1147, %r1134, %r1130;
	min.u32 	%r1148, %r1108, %r1147;
	add.s32 	%r1149, %r1135, %r1130;
	min.u32 	%r1150, %r1110, %r1149;
	add.s32 	%r1151, %r1136, %r1130;
	min.u32 	%r1152, %r1112, %r1151;
	add.s32 	%r1153, %r1133, %r1131;
	min.u32 	%r1154, %r1114, %r1153;
	add.s32 	%r1155, %r1134, %r1131;
	min.u32 	%r1156, %r1116, %r1155;
	add.s32 	%r1157, %r1135, %r1131;
	min.u32 	%r1158, %r1118, %r1157;
	add.s32 	%r1159, %r1136, %r1131;
	min.u32 	%r1160, %r1120, %r1159;
	add.s32 	%r1161, %r1133, %r1132;
	min.u32 	%r1162, %r1122, %r1161;
	add.s32 	%r1163, %r1134, %r1132;
	min.u32 	%r1164, %r1124, %r1163;
	add.s32 	%r1165, %r1135, %r1132;
	min.u32 	%r1166, %r1126, %r1165;
	add.s32 	%r1167, %r1136, %r1132;
	min.u32 	%r1168, %r1128, %r1167;
	ld.shared.u16 	%r1169, [%r21+56];
	ld.shared.u16 	%r1170, [%r21+186];
	ld.shared.u16 	%r1171, [%r21+316];
	ld.shared.u16 	%r1172, [%r21+446];
	ld.shared.u16 	%r1173, [%r30+3640];
	ld.shared.u16 	%r1174, [%r30+3642];
	ld.shared.u16 	%r1175, [%r30+3644];
	ld.shared.u16 	%r1176, [%r30+3646];
	add.s32 	%r1177, %r1173, %r1169;
	min.u32 	%r1178, %r1138, %r1177;
	add.s32 	%r1179, %r1174, %r1169;
	min.u32 	%r1180, %r1140, %r1179;
	add.s32 	%r1181, %r1175, %r1169;
	min.u32 	%r1182, %r1142, %r1181;
	add.s32 	%r1183, %r1176, %r1169;
	min.u32 	%r1184, %r1144, %r1183;
	add.s32 	%r1185, %r1173, %r1170;
	min.u32 	%r1186, %r1146, %r1185;
	add.s32 	%r1187, %r1174, %r1170;
	min.u32 	%r1188, %r1148, %r1187;
	add.s32 	%r1189, %r1175, %r1170;
	min.u32 	%r1190, %r1150, %r1189;
	add.s32 	%r1191, %r1176, %r1170;
	min.u32 	%r1192, %r1152, %r1191;
	add.s32 	%r1193, %r1173, %r1171;
	min.u32 	%r1194, %r1154, %r1193;
	add.s32 	%r1195, %r1174, %r1171;
	min.u32 	%r1196, %r1156, %r1195;
	add.s32 	%r1197, %r1175, %r1171;
	min.u32 	%r1198, %r1158, %r1197;
	add.s32 	%r1199, %r1176, %r1171;
	min.u32 	%r1200, %r1160, %r1199;
	add.s32 	%r1201, %r1173, %r1172;
	min.u32 	%r1202, %r1162, %r1201;
	add.s32 	%r1203, %r1174, %r1172;
	min.u32 	%r1204, %r1164, %r1203;
	add.s32 	%r1205, %r1175, %r1172;
	min.u32 	%r1206, %r1166, %r1205;
	add.s32 	%r1207, %r1176, %r1172;
	min.u32 	%r1208, %r1168, %r1207;
	ld.shared.u16 	%r1209, [%r21+58];
	ld.shared.u16 	%r1210, [%r21+188];
	ld.shared.u16 	%r1211, [%r21+318];
	ld.shared.u16 	%r1212, [%r21+448];
	ld.shared.u16 	%r1213, [%r30+3770];
	ld.shared.u16 	%r1214, [%r30+3772];
	ld.shared.u16 	%r1215, [%r30+3774];
	ld.shared.u16 	%r1216, [%r30+3776];
	add.s32 	%r1217, %r1213, %r1209;
	min.u32 	%r1218, %r1178, %r1217;
	add.s32 	%r1219, %r1214, %r1209;
	min.u32 	%r1220, %r1180, %r1219;
	add.s32 	%r1221, %r1215, %r1209;
	min.u32 	%r1222, %r1182, %r1221;
	add.s32 	%r1223, %r1216, %r1209;
	min.u32 	%r1224, %r1184, %r1223;
	add.s32 	%r1225, %r1213, %r1210;
	min.u32 	%r1226, %r1186, %r1225;
	add.s32 	%r1227, %r1214, %r1210;
	min.u32 	%r1228, %r1188, %r1227;
	add.s32 	%r1229, %r1215, %r1210;
	min.u32 	%r1230, %r1190, %r1229;
	add.s32 	%r1231, %r1216, %r1210;
	min.u32 	%r1232, %r1192, %r1231;
	add.s32 	%r1233, %r1213, %r1211;
	min.u32 	%r1234, %r1194, %r1233;
	add.s32 	%r1235, %r1214, %r1211;
	min.u32 	%r1236, %r1196, %r1235;
	add.s32 	%r1237, %r1215, %r1211;
	min.u32 	%r1238, %r1198, %r1237;
	add.s32 	%r1239, %r1216, %r1211;
	min.u32 	%r1240, %r1200, %r1239;
	add.s32 	%r1241, %r1213, %r1212;
	min.u32 	%r1242, %r1202, %r1241;
	add.s32 	%r1243, %r1214, %r1212;
	min.u32 	%r1244, %r1204, %r1243;
	add.s32 	%r1245, %r1215, %r1212;
	min.u32 	%r1246, %r1206, %r1245;
	add.s32 	%r1247, %r1216, %r1212;
	min.u32 	%r1248, %r1208, %r1247;
	ld.shared.u16 	%r1249, [%r21+60];
	ld.shared.u16 	%r1250, [%r21+190];
	ld.shared.u16 	%r1251, [%r21+320];
	ld.shared.u16 	%r1252, [%r21+450];
	ld.shared.u16 	%r1253, [%r30+3900];
	ld.shared.u16 	%r1254, [%r30+3902];
	ld.shared.u16 	%r1255, [%r30+3904];
	ld.shared.u16 	%r1256, [%r30+3906];
	add.s32 	%r1257, %r1253, %r1249;
	min.u32 	%r1258, %r1218, %r1257;
	add.s32 	%r1259, %r1254, %r1249;
	min.u32 	%r1260, %r1220, %r1259;
	add.s32 	%r1261, %r1255, %r1249;
	min.u32 	%r1262, %r1222, %r1261;
	add.s32 	%r1263, %r1256, %r1249;
	min.u32 	%r1264, %r1224, %r1263;
	add.s32 	%r1265, %r1253, %r1250;
	min.u32 	%r1266, %r1226, %r1265;
	add.s32 	%r1267, %r1254, %r1250;
	min.u32 	%r1268, %r1228, %r1267;
	add.s32 	%r1269, %r1255, %r1250;
	min.u32 	%r1270, %r1230, %r1269;
	add.s32 	%r1271, %r1256, %r1250;
	min.u32 	%r1272, %r1232, %r1271;
	add.s32 	%r1273, %r1253, %r1251;
	min.u32 	%r1274, %r1234, %r1273;
	add.s32 	%r1275, %r1254, %r1251;
	min.u32 	%r1276, %r1236, %r1275;
	add.s32 	%r1277, %r1255, %r1251;
	min.u32 	%r1278, %r1238, %r1277;
	add.s32 	%r1279, %r1256, %r1251;
	min.u32 	%r1280, %r1240, %r1279;
	add.s32 	%r1281, %r1253, %r1252;
	min.u32 	%r1282, %r1242, %r1281;
	add.s32 	%r1283, %r1254, %r1252;
	min.u32 	%r1284, %r1244, %r1283;
	add.s32 	%r1285, %r1255, %r1252;
	min.u32 	%r1286, %r1246, %r1285;
	add.s32 	%r1287, %r1256, %r1252;
	min.u32 	%r1288, %r1248, %r1287;
	ld.shared.u16 	%r1289, [%r21+62];
	ld.shared.u16 	%r1290, [%r21+192];
	ld.shared.u16 	%r1291, [%r21+322];
	ld.shared.u16 	%r1292, [%r21+452];
	ld.shared.u16 	%r1293, [%r30+4030];
	ld.shared.u16 	%r1294, [%r30+4032];
	ld.shared.u16 	%r1295, [%r30+4034];
	ld.shared.u16 	%r1296, [%r30+4036];
	add.s32 	%r1297, %r1293, %r1289;
	min.u32 	%r1298, %r1258, %r1297;
	add.s32 	%r1299, %r1294, %r1289;
	min.u32 	%r1300, %r1260, %r1299;
	add.s32 	%r1301, %r1295, %r1289;
	min.u32 	%r1302, %r1262, %r1301;
	add.s32 	%r1303, %r1296, %r1289;
	min.u32 	%r1304, %r1264, %r1303;
	add.s32 	%r1305, %r1293, %r1290;
	min.u32 	%r1306, %r1266, %r1305;
	add.s32 	%r1307, %r1294, %r1290;
	min.u32 	%r1308, %r1268, %r1307;
	add.s32 	%r1309, %r1295, %r1290;
	min.u32 	%r1310, %r1270, %r1309;
	add.s32 	%r1311, %r1296, %r1290;
	min.u32 	%r1312, %r1272, %r1311;
	add.s32 	%r1313, %r1293, %r1291;
	min.u32 	%r1314, %r1274, %r1313;
	add.s32 	%r1315, %r1294, %r1291;
	min.u32 	%r1316, %r1276, %r1315;
	add.s32 	%r1317, %r1295, %r1291;
	min.u32 	%r1318, %r1278, %r1317;
	add.s32 	%r1319, %r1296, %r1291;
	min.u32 	%r1320, %r1280, %r1319;
	add.s32 	%r1321, %r1293, %r1292;
	min.u32 	%r1322, %r1282, %r1321;
	add.s32 	%r1323, %r1294, %r1292;
	min.u32 	%r1324, %r1284, %r1323;
	add.s32 	%r1325, %r1295, %r1292;
	min.u32 	%r1326, %r1286, %r1325;
	add.s32 	%r1327, %r1296, %r1292;
	min.u32 	%r1328, %r1288, %r1327;
	ld.shared.u16 	%r1329, [%r21+64];
	ld.shared.u16 	%r1330, [%r21+194];
	ld.shared.u16 	%r1331, [%r21+324];
	ld.shared.u16 	%r1332, [%r21+454];
	ld.shared.u16 	%r1333, [%r30+4160];
	ld.shared.u16 	%r1334, [%r30+4162];
	ld.shared.u16 	%r1335, [%r30+4164];
	ld.shared.u16 	%r1336, [%r30+4166];
	add.s32 	%r1337, %r1333, %r1329;
	min.u32 	%r1338, %r1298, %r1337;
	add.s32 	%r1339, %r1334, %r1329;
	min.u32 	%r1340, %r1300, %r1339;
	add.s32 	%r1341, %r1335, %r1329;
	min.u32 	%r1342, %r1302, %r1341;
	add.s32 	%r1343, %r1336, %r1329;
	min.u32 	%r1344, %r1304, %r1343;
	add.s32 	%r1345, %r1333, %r1330;
	min.u32 	%r1346, %r1306, %r1345;
	add.s32 	%r1347, %r1334, %r1330;
	min.u32 	%r1348, %r1308, %r1347;
	add.s32 	%r1349, %r1335, %r1330;
	min.u32 	%r1350, %r1310, %r1349;
	add.s32 	%r1351, %r1336, %r1330;
	min.u32 	%r1352, %r1312, %r1351;
	add.s32 	%r1353, %r1333, %r1331;
	min.u32 	%r1354, %r1314, %r1353;
	add.s32 	%r1355, %r1334, %r1331;
	min.u32 	%r1356, %r1316, %r1355;
	add.s32 	%r1357, %r1335, %r1331;
	min.u32 	%r1358, %r1318, %r1357;
	add.s32 	%r1359, %r1336, %r1331;
	min.u32 	%r1360, %r1320, %r1359;
	add.s32 	%r1361, %r1333, %r1332;
	min.u32 	%r1362, %r1322, %r1361;
	add.s32 	%r1363, %r1334, %r1332;
	min.u32 	%r1364, %r1324, %r1363;
	add.s32 	%r1365, %r1335, %r1332;
	min.u32 	%r1366, %r1326, %r1365;
	add.s32 	%r1367, %r1336, %r1332;
	min.u32 	%r1368, %r1328, %r1367;
	ld.shared.u16 	%r1369, [%r21+66];
	ld.shared.u16 	%r1370, [%r21+196];
	ld.shared.u16 	%r1371, [%r21+326];
	ld.shared.u16 	%r1372, [%r21+456];
	ld.shared.u16 	%r1373, [%r30+4290];
	ld.shared.u16 	%r1374, [%r30+4292];
	ld.shared.u16 	%r1375, [%r30+4294];
	ld.shared.u16 	%r1376, [%r30+4296];
	add.s32 	%r1377, %r1373, %r1369;
	min.u32 	%r1378, %r1338, %r1377;
	add.s32 	%r1379, %r1374, %r1369;
	min.u32 	%r1380, %r1340, %r1379;
	add.s32 	%r1381, %r1375, %r1369;
	min.u32 	%r1382, %r1342, %r1381;
	add.s32 	%r1383, %r1376, %r1369;
	min.u32 	%r1384, %r1344, %r1383;
	add.s32 	%r1385, %r1373, %r1370;
	min.u32 	%r1386, %r1346, %r1385;
	add.s32 	%r1387, %r1374, %r1370;
	min.u32 	%r1388, %r1348, %r1387;
	add.s32 	%r1389, %r1375, %r1370;
	min.u32 	%r1390, %r1350, %r1389;
	add.s32 	%r1391, %r1376, %r1370;
	min.u32 	%r1392, %r1352, %r1391;
	add.s32 	%r1393, %r1373, %r1371;
	min.u32 	%r1394, %r1354, %r1393;
	add.s32 	%r1395, %r1374, %r1371;
	min.u32 	%r1396, %r1356, %r1395;
	add.s32 	%r1397, %r1375, %r1371;
	min.u32 	%r1398, %r1358, %r1397;
	add.s32 	%r1399, %r1376, %r1371;
	min.u32 	%r1400, %r1360, %r1399;
	add.s32 	%r1401, %r1373, %r1372;
	min.u32 	%r1402, %r1362, %r1401;
	add.s32 	%r1403, %r1374, %r1372;
	min.u32 	%r1404, %r1364, %r1403;
	add.s32 	%r1405, %r1375, %r1372;
	min.u32 	%r1406, %r1366, %r1405;
	add.s32 	%r1407, %r1376, %r1372;
	min.u32 	%r1408, %r1368, %r1407;
	ld.shared.u16 	%r1409, [%r21+68];
	ld.shared.u16 	%r1410, [%r21+198];
	ld.shared.u16 	%r1411, [%r21+328];
	ld.shared.u16 	%r1412, [%r21+458];
	ld.shared.u16 	%r1413, [%r30+4420];
	ld.shared.u16 	%r1414, [%r30+4422];
	ld.shared.u16 	%r1415, [%r30+4424];
	ld.shared.u16 	%r1416, [%r30+4426];
	add.s32 	%r1417, %r1413, %r1409;
	min.u32 	%r1418, %r1378, %r1417;
	add.s32 	%r1419, %r1414, %r1409;
	min.u32 	%r1420, %r1380, %r1419;
	add.s32 	%r1421, %r1415, %r1409;
	min.u32 	%r1422, %r1382, %r1421;
	add.s32 	%r1423, %r1416, %r1409;
	min.u32 	%r1424, %r1384, %r1423;
	add.s32 	%r1425, %r1413, %r1410;
	min.u32 	%r1426, %r1386, %r1425;
	add.s32 	%r1427, %r1414, %r1410;
	min.u32 	%r1428, %r1388, %r1427;
	add.s32 	%r1429, %r1415, %r1410;
	min.u32 	%r1430, %r1390, %r1429;
	add.s32 	%r1431, %r1416, %r1410;
	min.u32 	%r1432, %r1392, %r1431;
	add.s32 	%r1433, %r1413, %r1411;
	min.u32 	%r1434, %r1394, %r1433;
	add.s32 	%r1435, %r1414, %r1411;
	min.u32 	%r1436, %r1396, %r1435;
	add.s32 	%r1437, %r1415, %r1411;
	min.u32 	%r1438, %r1398, %r1437;
	add.s32 	%r1439, %r1416, %r1411;
	min.u32 	%r1440, %r1400, %r1439;
	add.s32 	%r1441, %r1413, %r1412;
	min.u32 	%r1442, %r1402, %r1441;
	add.s32 	%r1443, %r1414, %r1412;
	min.u32 	%r1444, %r1404, %r1443;
	add.s32 	%r1445, %r1415, %r1412;
	min.u32 	%r1446, %r1406, %r1445;
	add.s32 	%r1447, %r1416, %r1412;
	min.u32 	%r1448, %r1408, %r1447;
	ld.shared.u16 	%r1449, [%r21+70];
	ld.shared.u16 	%r1450, [%r21+200];
	ld.shared.u16 	%r1451, [%r21+330];
	ld.shared.u16 	%r1452, [%r21+460];
	ld.shared.u16 	%r1453, [%r30+4550];
	ld.shared.u16 	%r1454, [%r30+4552];
	ld.shared.u16 	%r1455, [%r30+4554];
	ld.shared.u16 	%r1456, [%r30+4556];
	add.s32 	%r1457, %r1453, %r1449;
	min.u32 	%r1458, %r1418, %r1457;
	add.s32 	%r1459, %r1454, %r1449;
	min.u32 	%r1460, %r1420, %r1459;
	add.s32 	%r1461, %r1455, %r1449;
	min.u32 	%r1462, %r1422, %r1461;
	add.s32 	%r1463, %r1456, %r1449;
	min.u32 	%r1464, %r1424, %r1463;
	add.s32 	%r1465, %r1453, %r1450;
	min.u32 	%r1466, %r1426, %r1465;
	add.s32 	%r1467, %r1454, %r1450;
	min.u32 	%r1468, %r1428, %r1467;
	add.s32 	%r1469, %r1455, %r1450;
	min.u32 	%r1470, %r1430, %r1469;
	add.s32 	%r1471, %r1456, %r1450;
	min.u32 	%r1472, %r1432, %r1471;
	add.s32 	%r1473, %r1453, %r1451;
	min.u32 	%r1474, %r1434, %r1473;
	add.s32 	%r1475, %r1454, %r1451;
	min.u32 	%r1476, %r1436, %r1475;
	add.s32 	%r1477, %r1455, %r1451;
	min.u32 	%r1478, %r1438, %r1477;
	add.s32 	%r1479, %r1456, %r1451;
	min.u32 	%r1480, %r1440, %r1479;
	add.s32 	%r1481, %r1453, %r1452;
	min.u32 	%r1482, %r1442, %r1481;
	add.s32 	%r1483, %r1454, %r1452;
	min.u32 	%r1484, %r1444, %r1483;
	add.s32 	%r1485, %r1455, %r1452;
	min.u32 	%r1486, %r1446, %r1485;
	add.s32 	%r1487, %r1456, %r1452;
	min.u32 	%r1488, %r1448, %r1487;
	ld.shared.u16 	%r1489, [%r21+72];
	ld.shared.u16 	%r1490, [%r21+202];
	ld.shared.u16 	%r1491, [%r21+332];
	ld.shared.u16 	%r1492, [%r21+462];
	ld.shared.u16 	%r1493, [%r30+4680];
	ld.shared.u16 	%r1494, [%r30+4682];
	ld.shared.u16 	%r1495, [%r30+4684];
	ld.shared.u16 	%r1496, [%r30+4686];
	add.s32 	%r1497, %r1493, %r1489;
	min.u32 	%r1498, %r1458, %r1497;
	add.s32 	%r1499, %r1494, %r1489;
	min.u32 	%r1500, %r1460, %r1499;
	add.s32 	%r1501, %r1495, %r1489;
	min.u32 	%r1502, %r1462, %r1501;
	add.s32 	%r1503, %r1496, %r1489;
	min.u32 	%r1504, %r1464, %r1503;
	add.s32 	%r1505, %r1493, %r1490;
	min.u32 	%r1506, %r1466, %r1505;
	add.s32 	%r1507, %r1494, %r1490;
	min.u32 	%r1508, %r1468, %r1507;
	add.s32 	%r1509, %r1495, %r1490;
	min.u32 	%r1510, %r1470, %r1509;
	add.s32 	%r1511, %r1496, %r1490;
	min.u32 	%r1512, %r1472, %r1511;
	add.s32 	%r1513, %r1493, %r1491;
	min.u32 	%r1514, %r1474, %r1513;
	add.s32 	%r1515, %r1494, %r1491;
	min.u32 	%r1516, %r1476, %r1515;
	add.s32 	%r1517, %r1495, %r1491;
	min.u32 	%r1518, %r1478, %r1517;
	add.s32 	%r1519, %r1496, %r1491;
	min.u32 	%r1520, %r1480, %r1519;
	add.s32 	%r1521, %r1493, %r1492;
	min.u32 	%r1522, %r1482, %r1521;
	add.s32 	%r1523, %r1494, %r1492;
	min.u32 	%r1524, %r1484, %r1523;
	add.s32 	%r1525, %r1495, %r1492;
	min.u32 	%r1526, %r1486, %r1525;
	add.s32 	%r1527, %r1496, %r1492;
	min.u32 	%r1528, %r1488, %r1527;
	ld.shared.u16 	%r1529, [%r21+74];
	ld.shared.u16 	%r1530, [%r21+204];
	ld.shared.u16 	%r1531, [%r21+334];
	ld.shared.u16 	%r1532, [%r21+464];
	ld.shared.u16 	%r1533, [%r30+4810];
	ld.shared.u16 	%r1534, [%r30+4812];
	ld.shared.u16 	%r1535, [%r30+4814];
	ld.shared.u16 	%r1536, [%r30+4816];
	add.s32 	%r1537, %r1533, %r1529;
	min.u32 	%r1538, %r1498, %r1537;
	add.s32 	%r1539, %r1534, %r1529;
	min.u32 	%r1540, %r1500, %r1539;
	add.s32 	%r1541, %r1535, %r1529;
	min.u32 	%r1542, %r1502, %r1541;
	add.s32 	%r1543, %r1536, %r1529;
	min.u32 	%r1544, %r1504, %r1543;
	add.s32 	%r1545, %r1533, %r1530;
	min.u32 	%r1546, %r1506, %r1545;
	add.s32 	%r1547, %r1534, %r1530;
	min.u32 	%r1548, %r1508, %r1547;
	add.s32 	%r1549, %r1535, %r1530;
	min.u32 	%r1550, %r1510, %r1549;
	add.s32 	%r1551, %r1536, %r1530;
	min.u32 	%r1552, %r1512, %r1551;
	add.s32 	%r1553, %r1533, %r1531;
	min.u32 	%r1554, %r1514, %r1553;
	add.s32 	%r1555, %r1534, %r1531;
	min.u32 	%r1556, %r1516, %r1555;
	add.s32 	%r1557, %r1535, %r1531;
	min.u32 	%r1558, %r1518, %r1557;
	add.s32 	%r1559, %r1536, %r1531;
	min.u32 	%r1560, %r1520, %r1559;
	add.s32 	%r1561, %r1533, %r1532;
	min.u32 	%r1562, %r1522, %r1561;
	add.s32 	%r1563, %r1534, %r1532;
	min.u32 	%r1564, %r1524, %r1563;
	add.s32 	%r1565, %r1535, %r1532;
	min.u32 	%r1566, %r1526, %r1565;
	add.s32 	%r1567, %r1536, %r1532;
	min.u32 	%r1568, %r1528, %r1567;
	ld.shared.u16 	%r1569, [%r21+76];
	ld.shared.u16 	%r1570, [%r21+206];
	ld.shared.u16 	%r1571, [%r21+336];
	ld.shared.u16 	%r1572, [%r21+466];
	ld.shared.u16 	%r1573, [%r30+4940];
	ld.shared.u16 	%r1574, [%r30+4942];
	ld.shared.u16 	%r1575, [%r30+4944];
	ld.shared.u16 	%r1576, [%r30+4946];
	add.s32 	%r1577, %r1573, %r1569;
	min.u32 	%r1578, %r1538, %r1577;
	add.s32 	%r1579, %r1574, %r1569;
	min.u32 	%r1580, %r1540, %r1579;
	add.s32 	%r1581, %r1575, %r1569;
	min.u32 	%r1582, %r1542, %r1581;
	add.s32 	%r1583, %r1576, %r1569;
	min.u32 	%r1584, %r1544, %r1583;
	add.s32 	%r1585, %r1573, %r1570;
	min.u32 	%r1586, %r1546, %r1585;
	add.s32 	%r1587, %r1574, %r1570;
	min.u32 	%r1588, %r1548, %r1587;
	add.s32 	%r1589, %r1575, %r1570;
	min.u32 	%r1590, %r1550, %r1589;
	add.s32 	%r1591, %r1576, %r1570;
	min.u32 	%r1592, %r1552, %r1591;
	add.s32 	%r1593, %r1573, %r1571;
	min.u32 	%r1594, %r1554, %r1593;
	add.s32 	%r1595, %r1574, %r1571;
	min.u32 	%r1596, %r1556, %r1595;
	add.s32 	%r1597, %r1575, %r1571;
	min.u32 	%r1598, %r1558, %r1597;
	add.s32 	%r1599, %r1576, %r1571;
	min.u32 	%r1600, %r1560, %r1599;
	add.s32 	%r1601, %r1573, %r1572;
	min.u32 	%r1602, %r1562, %r1601;
	add.s32 	%r1603, %r1574, %r1572;
	min.u32 	%r1604, %r1564, %r1603;
	add.s32 	%r1605, %r1575, %r1572;
	min.u32 	%r1606, %r1566, %r1605;
	add.s32 	%r1607, %r1576, %r1572;
	min.u32 	%r1608, %r1568, %r1607;
	ld.shared.u16 	%r1609, [%r21+78];
	ld.shared.u16 	%r1610, [%r21+208];
	ld.shared.u16 	%r1611, [%r21+338];
	ld.shared.u16 	%r1612, [%r21+468];
	ld.shared.u16 	%r1613, [%r30+5070];
	ld.shared.u16 	%r1614, [%r30+5072];
	ld.shared.u16 	%r1615, [%r30+5074];
	ld.shared.u16 	%r1616, [%r30+5076];
	add.s32 	%r1617, %r1613, %r1609;
	min.u32 	%r1618, %r1578, %r1617;
	add.s32 	%r1619, %r1614, %r1609;
	min.u32 	%r1620, %r1580, %r1619;
	add.s32 	%r1621, %r1615, %r1609;
	min.u32 	%r1622, %r1582, %r1621;
	add.s32 	%r1623, %r1616, %r1609;
	min.u32 	%r1624, %r1584, %r1623;
	add.s32 	%r1625, %r1613, %r1610;
	min.u32 	%r1626, %r1586, %r1625;
	add.s32 	%r1627, %r1614, %r1610;
	min.u32 	%r1628, %r1588, %r1627;
	add.s32 	%r1629, %r1615, %r1610;
	min.u32 	%r1630, %r1590, %r1629;
	add.s32 	%r1631, %r1616, %r1610;
	min.u32 	%r1632, %r1592, %r1631;
	add.s32 	%r1633, %r1613, %r1611;
	min.u32 	%r1634, %r1594, %r1633;
	add.s32 	%r1635, %r1614, %r1611;
	min.u32 	%r1636, %r1596, %r1635;
	add.s32 	%r1637, %r1615, %r1611;
	min.u32 	%r1638, %r1598, %r1637;
	add.s32 	%r1639, %r1616, %r1611;
	min.u32 	%r1640, %r1600, %r1639;
	add.s32 	%r1641, %r1613, %r1612;
	min.u32 	%r1642, %r1602, %r1641;
	add.s32 	%r1643, %r1614, %r1612;
	min.u32 	%r1644, %r1604, %r1643;
	add.s32 	%r1645, %r1615, %r1612;
	min.u32 	%r1646, %r1606, %r1645;
	add.s32 	%r1647, %r1616, %r1612;
	min.u32 	%r1648, %r1608, %r1647;
	ld.shared.u16 	%r1649, [%r21+80];
	ld.shared.u16 	%r1650, [%r21+210];
	ld.shared.u16 	%r1651, [%r21+340];
	ld.shared.u16 	%r1652, [%r21+470];
	ld.shared.u16 	%r1653, [%r30+5200];
	ld.shared.u16 	%r1654, [%r30+5202];
	ld.shared.u16 	%r1655, [%r30+5204];
	ld.shared.u16 	%r1656, [%r30+5206];
	add.s32 	%r1657, %r1653, %r1649;
	min.u32 	%r1658, %r1618, %r1657;
	add.s32 	%r1659, %r1654, %r1649;
	min.u32 	%r1660, %r1620, %r1659;
	add.s32 	%r1661, %r1655, %r1649;
	min.u32 	%r1662, %r1622, %r1661;
	add.s32 	%r1663, %r1656, %r1649;
	min.u32 	%r1664, %r1624, %r1663;
	add.s32 	%r1665, %r1653, %r1650;
	min.u32 	%r1666, %r1626, %r1665;
	add.s32 	%r1667, %r1654, %r1650;
	min.u32 	%r1668, %r1628, %r1667;
	add.s32 	%r1669, %r1655, %r1650;
	min.u32 	%r1670, %r1630, %r1669;
	add.s32 	%r1671, %r1656, %r1650;
	min.u32 	%r1672, %r1632, %r1671;
	add.s32 	%r1673, %r1653, %r1651;
	min.u32 	%r1674, %r1634, %r1673;
	add.s32 	%r1675, %r1654, %r1651;
	min.u32 	%r1676, %r1636, %r1675;
	add.s32 	%r1677, %r1655, %r1651;
	min.u32 	%r1678, %r1638, %r1677;
	add.s32 	%r1679, %r1656, %r1651;
	min.u32 	%r1680, %r1640, %r1679;
	add.s32 	%r1681, %r1653, %r1652;
	min.u32 	%r1682, %r1642, %r1681;
	add.s32 	%r1683, %r1654, %r1652;
	min.u32 	%r1684, %r1644, %r1683;
	add.s32 	%r1685, %r1655, %r1652;
	min.u32 	%r1686, %r1646, %r1685;
	add.s32 	%r1687, %r1656, %r1652;
	min.u32 	%r1688, %r1648, %r1687;
	ld.shared.u16 	%r1689, [%r21+82];
	ld.shared.u16 	%r1690, [%r21+212];
	ld.shared.u16 	%r1691, [%r21+342];
	ld.shared.u16 	%r1692, [%r21+472];
	ld.shared.u16 	%r1693, [%r30+5330];
	ld.shared.u16 	%r1694, [%r30+5332];
	ld.shared.u16 	%r1695, [%r30+5334];
	ld.shared.u16 	%r1696, [%r30+5336];
	add.s32 	%r1697, %r1693, %r1689;
	min.u32 	%r1698, %r1658, %r1697;
	add.s32 	%r1699, %r1694, %r1689;
	min.u32 	%r1700, %r1660, %r1699;
	add.s32 	%r1701, %r1695, %r1689;
	min.u32 	%r1702, %r1662, %r1701;
	add.s32 	%r1703, %r1696, %r1689;
	min.u32 	%r1704, %r1664, %r1703;
	add.s32 	%r1705, %r1693, %r1690;
	min.u32 	%r1706, %r1666, %r1705;
	add.s32 	%r1707, %r1694, %r1690;
	min.u32 	%r1708, %r1668, %r1707;
	add.s32 	%r1709, %r1695, %r1690;
	min.u32 	%r1710, %r1670, %r1709;
	add.s32 	%r1711, %r1696, %r1690;
	min.u32 	%r1712, %r1672, %r1711;
	add.s32 	%r1713, %r1693, %r1691;
	min.u32 	%r1714, %r1674, %r1713;
	add.s32 	%r1715, %r1694, %r1691;
	min.u32 	%r1716, %r1676, %r1715;
	add.s32 	%r1717, %r1695, %r1691;
	min.u32 	%r1718, %r1678, %r1717;
	add.s32 	%r1719, %r1696, %r1691;
	min.u32 	%r1720, %r1680, %r1719;
	add.s32 	%r1721, %r1693, %r1692;
	min.u32 	%r1722, %r1682, %r1721;
	add.s32 	%r1723, %r1694, %r1692;
	min.u32 	%r1724, %r1684, %r1723;
	add.s32 	%r1725, %r1695, %r1692;
	min.u32 	%r1726, %r1686, %r1725;
	add.s32 	%r1727, %r1696, %r1692;
	min.u32 	%r1728, %r1688, %r1727;
	ld.shared.u16 	%r1729, [%r21+84];
	ld.shared.u16 	%r1730, [%r21+214];
	ld.shared.u16 	%r1731, [%r21+344];
	ld.shared.u16 	%r1732, [%r21+474];
	ld.shared.u16 	%r1733, [%r30+5460];
	ld.shared.u16 	%r1734, [%r30+5462];
	ld.shared.u16 	%r1735, [%r30+5464];
	ld.shared.u16 	%r1736, [%r30+5466];
	add.s32 	%r1737, %r1733, %r1729;
	min.u32 	%r1738, %r1698, %r1737;
	add.s32 	%r1739, %r1734, %r1729;
	min.u32 	%r1740, %r1700, %r1739;
	add.s32 	%r1741, %r1735, %r1729;
	min.u32 	%r1742, %r1702, %r1741;
	add.s32 	%r1743, %r1736, %r1729;
	min.u32 	%r1744, %r1704, %r1743;
	add.s32 	%r1745, %r1733, %r1730;
	min.u32 	%r1746, %r1706, %r1745;
	add.s32 	%r1747, %r1734, %r1730;
	min.u32 	%r1748, %r1708, %r1747;
	add.s32 	%r1749, %r1735, %r1730;
	min.u32 	%r1750, %r1710, %r1749;
	add.s32 	%r1751, %r1736, %r1730;
	min.u32 	%r1752, %r1712, %r1751;
	add.s32 	%r1753, %r1733, %r1731;
	min.u32 	%r1754, %r1714, %r1753;
	add.s32 	%r1755, %r1734, %r1731;
	min.u32 	%r1756, %r1716, %r1755;
	add.s32 	%r1757, %r1735, %r1731;
	min.u32 	%r1758, %r1718, %r1757;
	add.s32 	%r1759, %r1736, %r1731;
	min.u32 	%r1760, %r1720, %r1759;
	add.s32 	%r1761, %r1733, %r1732;
	min.u32 	%r1762, %r1722, %r1761;
	add.s32 	%r1763, %r1734, %r1732;
	min.u32 	%r1764, %r1724, %r1763;
	add.s32 	%r1765, %r1735, %r1732;
	min.u32 	%r1766, %r1726, %r1765;
	add.s32 	%r1767, %r1736, %r1732;
	min.u32 	%r1768, %r1728, %r1767;
	ld.shared.u16 	%r1769, [%r21+86];
	ld.shared.u16 	%r1770, [%r21+216];
	ld.shared.u16 	%r1771, [%r21+346];
	ld.shared.u16 	%r1772, [%r21+476];
	ld.shared.u16 	%r1773, [%r30+5590];
	ld.shared.u16 	%r1774, [%r30+5592];
	ld.shared.u16 	%r1775, [%r30+5594];
	ld.shared.u16 	%r1776, [%r30+5596];
	add.s32 	%r1777, %r1773, %r1769;
	min.u32 	%r1778, %r1738, %r1777;
	add.s32 	%r1779, %r1774, %r1769;
	min.u32 	%r1780, %r1740, %r1779;
	add.s32 	%r1781, %r1775, %r1769;
	min.u32 	%r1782, %r1742, %r1781;
	add.s32 	%r1783, %r1776, %r1769;
	min.u32 	%r1784, %r1744, %r1783;
	add.s32 	%r1785, %r1773, %r1770;
	min.u32 	%r1786, %r1746, %r1785;
	add.s32 	%r1787, %r1774, %r1770;
	min.u32 	%r1788, %r1748, %r1787;
	add.s32 	%r1789, %r1775, %r1770;
	min.u32 	%r1790, %r1750, %r1789;
	add.s32 	%r1791, %r1776, %r1770;
	min.u32 	%r1792, %r1752, %r1791;
	add.s32 	%r1793, %r1773, %r1771;
	min.u32 	%r1794, %r1754, %r1793;
	add.s32 	%r1795, %r1774, %r1771;
	min.u32 	%r1796, %r1756, %r1795;
	add.s32 	%r1797, %r1775, %r1771;
	min.u32 	%r1798, %r1758, %r1797;
	add.s32 	%r1799, %r1776, %r1771;
	min.u32 	%r1800, %r1760, %r1799;
	add.s32 	%r1801, %r1773, %r1772;
	min.u32 	%r1802, %r1762, %r1801;
	add.s32 	%r1803, %r1774, %r1772;
	min.u32 	%r1804, %r1764, %r1803;
	add.s32 	%r1805, %r1775, %r1772;
	min.u32 	%r1806, %r1766, %r1805;
	add.s32 	%r1807, %r1776, %r1772;
	min.u32 	%r1808, %r1768, %r1807;
	ld.shared.u16 	%r1809, [%r21+88];
	ld.shared.u16 	%r1810, [%r21+218];
	ld.shared.u16 	%r1811, [%r21+348];
	ld.shared.u16 	%r1812, [%r21+478];
	ld.shared.u16 	%r1813, [%r30+5720];
	ld.shared.u16 	%r1814, [%r30+5722];
	ld.shared.u16 	%r1815, [%r30+5724];
	ld.shared.u16 	%r1816, [%r30+5726];
	add.s32 	%r1817, %r1813, %r1809;
	min.u32 	%r1818, %r1778, %r1817;
	add.s32 	%r1819, %r1814, %r1809;
	min.u32 	%r1820, %r1780, %r1819;
	add.s32 	%r1821, %r1815, %r1809;
	min.u32 	%r1822, %r1782, %r1821;
	add.s32 	%r1823, %r1816, %r1809;
	min.u32 	%r1824, %r1784, %r1823;
	add.s32 	%r1825, %r1813, %r1810;
	min.u32 	%r1826, %r1786, %r1825;
	add.s32 	%r1827, %r1814, %r1810;
	min.u32 	%r1828, %r1788, %r1827;
	add.s32 	%r1829, %r1815, %r1810;
	min.u32 	%r1830, %r1790, %r1829;
	add.s32 	%r1831, %r1816, %r1810;
	min.u32 	%r1832, %r1792, %r1831;
	add.s32 	%r1833, %r1813, %r1811;
	min.u32 	%r1834, %r1794, %r1833;
	add.s32 	%r1835, %r1814, %r1811;
	min.u32 	%r1836, %r1796, %r1835;
	add.s32 	%r1837, %r1815, %r1811;
	min.u32 	%r1838, %r1798, %r1837;
	add.s32 	%r1839, %r1816, %r1811;
	min.u32 	%r1840, %r1800, %r1839;
	add.s32 	%r1841, %r1813, %r1812;
	min.u32 	%r1842, %r1802, %r1841;
	add.s32 	%r1843, %r1814, %r1812;
	min.u32 	%r1844, %r1804, %r1843;
	add.s32 	%r1845, %r1815, %r1812;
	min.u32 	%r1846, %r1806, %r1845;
	add.s32 	%r1847, %r1816, %r1812;
	min.u32 	%r1848, %r1808, %r1847;
	ld.shared.u16 	%r1849, [%r21+90];
	ld.shared.u16 	%r1850, [%r21+220];
	ld.shared.u16 	%r1851, [%r21+350];
	ld.shared.u16 	%r1852, [%r21+480];
	ld.shared.u16 	%r1853, [%r30+5850];
	ld.shared.u16 	%r1854, [%r30+5852];
	ld.shared.u16 	%r1855, [%r30+5854];
	ld.shared.u16 	%r1856, [%r30+5856];
	add.s32 	%r1857, %r1853, %r1849;
	min.u32 	%r1858, %r1818, %r1857;
	add.s32 	%r1859, %r1854, %r1849;
	min.u32 	%r1860, %r1820, %r1859;
	add.s32 	%r1861, %r1855, %r1849;
	min.u32 	%r1862, %r1822, %r1861;
	add.s32 	%r1863, %r1856, %r1849;
	min.u32 	%r1864, %r1824, %r1863;
	add.s32 	%r1865, %r1853, %r1850;
	min.u32 	%r1866, %r1826, %r1865;
	add.s32 	%r1867, %r1854, %r1850;
	min.u32 	%r1868, %r1828, %r1867;
	add.s32 	%r1869, %r1855, %r1850;
	min.u32 	%r1870, %r1830, %r1869;
	add.s32 	%r1871, %r1856, %r1850;
	min.u32 	%r1872, %r1832, %r1871;
	add.s32 	%r1873, %r1853, %r1851;
	min.u32 	%r1874, %r1834, %r1873;
	add.s32 	%r1875, %r1854, %r1851;
	min.u32 	%r1876, %r1836, %r1875;
	add.s32 	%r1877, %r1855, %r1851;
	min.u32 	%r1878, %r1838, %r1877;
	add.s32 	%r1879, %r1856, %r1851;
	min.u32 	%r1880, %r1840, %r1879;
	add.s32 	%r1881, %r1853, %r1852;
	min.u32 	%r1882, %r1842, %r1881;
	add.s32 	%r1883, %r1854, %r1852;
	min.u32 	%r1884, %r1844, %r1883;
	add.s32 	%r1885, %r1855, %r1852;
	min.u32 	%r1886, %r1846, %r1885;
	add.s32 	%r1887, %r1856, %r1852;
	min.u32 	%r1888, %r1848, %r1887;
	ld.shared.u16 	%r1889, [%r21+92];
	ld.shared.u16 	%r1890, [%r21+222];
	ld.shared.u16 	%r1891, [%r21+352];
	ld.shared.u16 	%r1892, [%r21+482];
	ld.shared.u16 	%r1893, [%r30+5980];
	ld.shared.u16 	%r1894, [%r30+5982];
	ld.shared.u16 	%r1895, [%r30+5984];
	ld.shared.u16 	%r1896, [%r30+5986];
	add.s32 	%r1897, %r1893, %r1889;
	min.u32 	%r1898, %r1858, %r1897;
	add.s32 	%r1899, %r1894, %r1889;
	min.u32 	%r1900, %r1860, %r1899;
	add.s32 	%r1901, %r1895, %r1889;
	min.u32 	%r1902, %r1862, %r1901;
	add.s32 	%r1903, %r1896, %r1889;
	min.u32 	%r1904, %r1864, %r1903;
	add.s32 	%r1905, %r1893, %r1890;
	min.u32 	%r1906, %r1866, %r1905;
	add.s32 	%r1907, %r1894, %r1890;
	min.u32 	%r1908, %r1868, %r1907;
	add.s32 	%r1909, %r1895, %r1890;
	min.u32 	%r1910, %r1870, %r1909;
	add.s32 	%r1911, %r1896, %r1890;
	min.u32 	%r1912, %r1872, %r1911;
	add.s32 	%r1913, %r1893, %r1891;
	min.u32 	%r1914, %r1874, %r1913;
	add.s32 	%r1915, %r1894, %r1891;
	min.u32 	%r1916, %r1876, %r1915;
	add.s32 	%r1917, %r1895, %r1891;
	min.u32 	%r1918, %r1878, %r1917;
	add.s32 	%r1919, %r1896, %r1891;
	min.u32 	%r1920, %r1880, %r1919;
	add.s32 	%r1921, %r1893, %r1892;
	min.u32 	%r1922, %r1882, %r1921;
	add.s32 	%r1923, %r1894, %r1892;
	min.u32 	%r1924, %r1884, %r1923;
	add.s32 	%r1925, %r1895, %r1892;
	min.u32 	%r1926, %r1886, %r1925;
	add.s32 	%r1927, %r1896, %r1892;
	min.u32 	%r1928, %r1888, %r1927;
	ld.shared.u16 	%r1929, [%r21+94];
	ld.shared.u16 	%r1930, [%r21+224];
	ld.shared.u16 	%r1931, [%r21+354];
	ld.shared.u16 	%r1932, [%r21+484];
	ld.shared.u16 	%r1933, [%r30+6110];
	ld.shared.u16 	%r1934, [%r30+6112];
	ld.shared.u16 	%r1935, [%r30+6114];
	ld.shared.u16 	%r1936, [%r30+6116];
	add.s32 	%r1937, %r1933, %r1929;
	min.u32 	%r1938, %r1898, %r1937;
	add.s32 	%r1939, %r1934, %r1929;
	min.u32 	%r1940, %r1900, %r1939;
	add.s32 	%r1941, %r1935, %r1929;
	min.u32 	%r1942, %r1902, %r1941;
	add.s32 	%r1943, %r1936, %r1929;
	min.u32 	%r1944, %r1904, %r1943;
	add.s32 	%r1945, %r1933, %r1930;
	min.u32 	%r1946, %r1906, %r1945;
	add.s32 	%r1947, %r1934, %r1930;
	min.u32 	%r1948, %r1908, %r1947;
	add.s32 	%r1949, %r1935, %r1930;
	min.u32 	%r1950, %r1910, %r1949;
	add.s32 	%r1951, %r1936, %r1930;
	min.u32 	%r1952, %r1912, %r1951;
	add.s32 	%r1953, %r1933, %r1931;
	min.u32 	%r1954, %r1914, %r1953;
	add.s32 	%r1955, %r1934, %r1931;
	min.u32 	%r1956, %r1916, %r1955;
	add.s32 	%r1957, %r1935, %r1931;
	min.u32 	%r1958, %r1918, %r1957;
	add.s32 	%r1959, %r1936, %r1931;
	min.u32 	%r1960, %r1920, %r1959;
	add.s32 	%r1961, %r1933, %r1932;
	min.u32 	%r1962, %r1922, %r1961;
	add.s32 	%r1963, %r1934, %r1932;
	min.u32 	%r1964, %r1924, %r1963;
	add.s32 	%r1965, %r1935, %r1932;
	min.u32 	%r1966, %r1926, %r1965;
	add.s32 	%r1967, %r1936, %r1932;
	min.u32 	%r1968, %r1928, %r1967;
	ld.shared.u16 	%r1969, [%r21+96];
	ld.shared.u16 	%r1970, [%r21+226];
	ld.shared.u16 	%r1971, [%r21+356];
	ld.shared.u16 	%r1972, [%r21+486];
	ld.shared.u16 	%r1973, [%r30+6240];
	ld.shared.u16 	%r1974, [%r30+6242];
	ld.shared.u16 	%r1975, [%r30+6244];
	ld.shared.u16 	%r1976, [%r30+6246];
	add.s32 	%r1977, %r1973, %r1969;
	min.u32 	%r1978, %r1938, %r1977;
	add.s32 	%r1979, %r1974, %r1969;
	min.u32 	%r1980, %r1940, %r1979;
	add.s32 	%r1981, %r1975, %r1969;
	min.u32 	%r1982, %r1942, %r1981;
	add.s32 	%r1983, %r1976, %r1969;
	min.u32 	%r1984, %r1944, %r1983;
	add.s32 	%r1985, %r1973, %r1970;
	min.u32 	%r1986, %r1946, %r1985;
	add.s32 	%r1987, %r1974, %r1970;
	min.u32 	%r1988, %r1948, %r1987;
	add.s32 	%r1989, %r1975, %r1970;
	min.u32 	%r1990, %r1950, %r1989;
	add.s32 	%r1991, %r1976, %r1970;
	min.u32 	%r1992, %r1952, %r1991;
	add.s32 	%r1993, %r1973, %r1971;
	min.u32 	%r1994, %r1954, %r1993;
	add.s32 	%r1995, %r1974, %r1971;
	min.u32 	%r1996, %r1956, %r1995;
	add.s32 	%r1997, %r1975, %r1971;
	min.u32 	%r1998, %r1958, %r1997;
	add.s32 	%r1999, %r1976, %r1971;
	min.u32 	%r2000, %r1960, %r1999;
	add.s32 	%r2001, %r1973, %r1972;
	min.u32 	%r2002, %r1962, %r2001;
	add.s32 	%r2003, %r1974, %r1972;
	min.u32 	%r2004, %r1964, %r2003;
	add.s32 	%r2005, %r1975, %r1972;
	min.u32 	%r2006, %r1966, %r2005;
	add.s32 	%r2007, %r1976, %r1972;
	min.u32 	%r2008, %r1968, %r2007;
	ld.shared.u16 	%r2009, [%r21+98];
	ld.shared.u16 	%r2010, [%r21+228];
	ld.shared.u16 	%r2011, [%r21+358];
	ld.shared.u16 	%r2012, [%r21+488];
	ld.shared.u16 	%r2013, [%r30+6370];
	ld.shared.u16 	%r2014, [%r30+6372];
	ld.shared.u16 	%r2015, [%r30+6374];
	ld.shared.u16 	%r2016, [%r30+6376];
	add.s32 	%r2017, %r2013, %r2009;
	min.u32 	%r2018, %r1978, %r2017;
	add.s32 	%r2019, %r2014, %r2009;
	min.u32 	%r2020, %r1980, %r2019;
	add.s32 	%r2021, %r2015, %r2009;
	min.u32 	%r2022, %r1982, %r2021;
	add.s32 	%r2023, %r2016, %r2009;
	min.u32 	%r2024, %r1984, %r2023;
	add.s32 	%r2025, %r2013, %r2010;
	min.u32 	%r2026, %r1986, %r2025;
	add.s32 	%r2027, %r2014, %r2010;
	min.u32 	%r2028, %r1988, %r2027;
	add.s32 	%r2029, %r2015, %r2010;
	min.u32 	%r2030, %r1990, %r2029;
	add.s32 	%r2031, %r2016, %r2010;
	min.u32 	%r2032, %r1992, %r2031;
	add.s32 	%r2033, %r2013, %r2011;
	min.u32 	%r2034, %r1994, %r2033;
	add.s32 	%r2035, %r2014, %r2011;
	min.u32 	%r2036, %r1996, %r2035;
	add.s32 	%r2037, %r2015, %r2011;
	min.u32 	%r2038, %r1998, %r2037;
	add.s32 	%r2039, %r2016, %r2011;
	min.u32 	%r2040, %r2000, %r2039;
	add.s32 	%r2041, %r2013, %r2012;
	min.u32 	%r2042, %r2002, %r2041;
	add.s32 	%r2043, %r2014, %r2012;
	min.u32 	%r2044, %r2004, %r2043;
	add.s32 	%r2045, %r2015, %r2012;
	min.u32 	%r2046, %r2006, %r2045;
	add.s32 	%r2047, %r2016, %r2012;
	min.u32 	%r2048, %r2008, %r2047;
	ld.shared.u16 	%r2049, [%r21+100];
	ld.shared.u16 	%r2050, [%r21+230];
	ld.shared.u16 	%r2051, [%r21+360];
	ld.shared.u16 	%r2052, [%r21+490];
	ld.shared.u16 	%r2053, [%r30+6500];
	ld.shared.u16 	%r2054, [%r30+6502];
	ld.shared.u16 	%r2055, [%r30+6504];
	ld.shared.u16 	%r2056, [%r30+6506];
	add.s32 	%r2057, %r2053, %r2049;
	min.u32 	%r2058, %r2018, %r2057;
	add.s32 	%r2059, %r2054, %r2049;
	min.u32 	%r2060, %r2020, %r2059;
	add.s32 	%r2061, %r2055, %r2049;
	min.u32 	%r2062, %r2022, %r2061;
	add.s32 	%r2063, %r2056, %r2049;
	min.u32 	%r2064, %r2024, %r2063;
	add.s32 	%r2065, %r2053, %r2050;
	min.u32 	%r2066, %r2026, %r2065;
	add.s32 	%r2067, %r2054, %r2050;
	min.u32 	%r2068, %r2028, %r2067;
	add.s32 	%r2069, %r2055, %r2050;
	min.u32 	%r2070, %r2030, %r2069;
	add.s32 	%r2071, %r2056, %r2050;
	min.u32 	%r2072, %r2032, %r2071;
	add.s32 	%r2073, %r2053, %r2051;
	min.u32 	%r2074, %r2034, %r2073;
	add.s32 	%r2075, %r2054, %r2051;
	min.u32 	%r2076, %r2036, %r2075;
	add.s32 	%r2077, %r2055, %r2051;
	min.u32 	%r2078, %r2038, %r2077;
	add.s32 	%r2079, %r2056, %r2051;
	min.u32 	%r2080, %r2040, %r2079;
	add.s32 	%r2081, %r2053, %r2052;
	min.u32 	%r2082, %r2042, %r2081;
	add.s32 	%r2083, %r2054, %r2052;
	min.u32 	%r2084, %r2044, %r2083;
	add.s32 	%r2085, %r2055, %r2052;
	min.u32 	%r2086, %r2046, %r2085;
	add.s32 	%r2087, %r2056, %r2052;
	min.u32 	%r2088, %r2048, %r2087;
	ld.shared.u16 	%r2089, [%r21+102];
	ld.shared.u16 	%r2090, [%r21+232];
	ld.shared.u16 	%r2091, [%r21+362];
	ld.shared.u16 	%r2092, [%r21+492];
	ld.shared.u16 	%r2093, [%r30+6630];
	ld.shared.u16 	%r2094, [%r30+6632];
	ld.shared.u16 	%r2095, [%r30+6634];
	ld.shared.u16 	%r2096, [%r30+6636];
	add.s32 	%r2097, %r2093, %r2089;
	min.u32 	%r2098, %r2058, %r2097;
	add.s32 	%r2099, %r2094, %r2089;
	min.u32 	%r2100, %r2060, %r2099;
	add.s32 	%r2101, %r2095, %r2089;
	min.u32 	%r2102, %r2062, %r2101;
	add.s32 	%r2103, %r2096, %r2089;
	min.u32 	%r2104, %r2064, %r2103;
	add.s32 	%r2105, %r2093, %r2090;
	min.u32 	%r2106, %r2066, %r2105;
	add.s32 	%r2107, %r2094, %r2090;
	min.u32 	%r2108, %r2068, %r2107;
	add.s32 	%r2109, %r2095, %r2090;
	min.u32 	%r2110, %r2070, %r2109;
	add.s32 	%r2111, %r2096, %r2090;
	min.u32 	%r2112, %r2072, %r2111;
	add.s32 	%r2113, %r2093, %r2091;
	min.u32 	%r2114, %r2074, %r2113;
	add.s32 	%r2115, %r2094, %r2091;
	min.u32 	%r2116, %r2076, %r2115;
	add.s32 	%r2117, %r2095, %r2091;
	min.u32 	%r2118, %r2078, %r2117;
	add.s32 	%r2119, %r2096, %r2091;
	min.u32 	%r2120, %r2080, %r2119;
	add.s32 	%r2121, %r2093, %r2092;
	min.u32 	%r2122, %r2082, %r2121;
	add.s32 	%r2123, %r2094, %r2092;
	min.u32 	%r2124, %r2084, %r2123;
	add.s32 	%r2125, %r2095, %r2092;
	min.u32 	%r2126, %r2086, %r2125;
	add.s32 	%r2127, %r2096, %r2092;
	min.u32 	%r2128, %r2088, %r2127;
	ld.shared.u16 	%r2129, [%r21+104];
	ld.shared.u16 	%r2130, [%r21+234];
	ld.shared.u16 	%r2131, [%r21+364];
	ld.shared.u16 	%r2132, [%r21+494];
	ld.shared.u16 	%r2133, [%r30+6760];
	ld.shared.u16 	%r2134, [%r30+6762];
	ld.shared.u16 	%r2135, [%r30+6764];
	ld.shared.u16 	%r2136, [%r30+6766];
	add.s32 	%r2137, %r2133, %r2129;
	min.u32 	%r2138, %r2098, %r2137;
	add.s32 	%r2139, %r2134, %r2129;
	min.u32 	%r2140, %r2100, %r2139;
	add.s32 	%r2141, %r2135, %r2129;
	min.u32 	%r2142, %r2102, %r2141;
	add.s32 	%r2143, %r2136, %r2129;
	min.u32 	%r2144, %r2104, %r2143;
	add.s32 	%r2145, %r2133, %r2130;
	min.u32 	%r2146, %r2106, %r2145;
	add.s32 	%r2147, %r2134, %r2130;
	min.u32 	%r2148, %r2108, %r2147;
	add.s32 	%r2149, %r2135, %r2130;
	min.u32 	%r2150, %r2110, %r2149;
	add.s32 	%r2151, %r2136, %r2130;
	min.u32 	%r2152, %r2112, %r2151;
	add.s32 	%r2153, %r2133, %r2131;
	min.u32 	%r2154, %r2114, %r2153;
	add.s32 	%r2155, %r2134, %r2131;
	min.u32 	%r2156, %r2116, %r2155;
	add.s32 	%r2157, %r2135, %r2131;
	min.u32 	%r2158, %r2118, %r2157;
	add.s32 	%r2159, %r2136, %r2131;
	min.u32 	%r2160, %r2120, %r2159;
	add.s32 	%r2161, %r2133, %r2132;
	min.u32 	%r2162, %r2122, %r2161;
	add.s32 	%r2163, %r2134, %r2132;
	min.u32 	%r2164, %r2124, %r2163;
	add.s32 	%r2165, %r2135, %r2132;
	min.u32 	%r2166, %r2126, %r2165;
	add.s32 	%r2167, %r2136, %r2132;
	min.u32 	%r2168, %r2128, %r2167;
	ld.shared.u16 	%r2169, [%r21+106];
	ld.shared.u16 	%r2170, [%r21+236];
	ld.shared.u16 	%r2171, [%r21+366];
	ld.shared.u16 	%r2172, [%r21+496];
	ld.shared.u16 	%r2173, [%r30+6890];
	ld.shared.u16 	%r2174, [%r30+6892];
	ld.shared.u16 	%r2175, [%r30+6894];
	ld.shared.u16 	%r2176, [%r30+6896];
	add.s32 	%r2177, %r2173, %r2169;
	min.u32 	%r2178, %r2138, %r2177;
	add.s32 	%r2179, %r2174, %r2169;
	min.u32 	%r2180, %r2140, %r2179;
	add.s32 	%r2181, %r2175, %r2169;
	min.u32 	%r2182, %r2142, %r2181;
	add.s32 	%r2183, %r2176, %r2169;
	min.u32 	%r2184, %r2144, %r2183;
	add.s32 	%r2185, %r2173, %r2170;
	min.u32 	%r2186, %r2146, %r2185;
	add.s32 	%r2187, %r2174, %r2170;
	min.u32 	%r2188, %r2148, %r2187;
	add.s32 	%r2189, %r2175, %r2170;
	min.u32 	%r2190, %r2150, %r2189;
	add.s32 	%r2191, %r2176, %r2170;
	min.u32 	%r2192, %r2152, %r2191;
	add.s32 	%r2193, %r2173, %r2171;
	min.u32 	%r2194, %r2154, %r2193;
	add.s32 	%r2195, %r2174, %r2171;
	min.u32 	%r2196, %r2156, %r2195;
	add.s32 	%r2197, %r2175, %r2171;
	min.u32 	%r2198, %r2158, %r2197;
	add.s32 	%r2199, %r2176, %r2171;
	min.u32 	%r2200, %r2160, %r2199;
	add.s32 	%r2201, %r2173, %r2172;
	min.u32 	%r2202, %r2162, %r2201;
	add.s32 	%r2203, %r2174, %r2172;
	min.u32 	%r2204, %r2164, %r2203;
	add.s32 	%r2205, %r2175, %r2172;
	min.u32 	%r2206, %r2166, %r2205;
	add.s32 	%r2207, %r2176, %r2172;
	min.u32 	%r2208, %r2168, %r2207;
	ld.shared.u16 	%r2209, [%r21+108];
	ld.shared.u16 	%r2210, [%r21+238];
	ld.shared.u16 	%r2211, [%r21+368];
	ld.shared.u16 	%r2212, [%r21+498];
	ld.shared.u16 	%r2213, [%r30+7020];
	ld.shared.u16 	%r2214, [%r30+7022];
	ld.shared.u16 	%r2215, [%r30+7024];
	ld.shared.u16 	%r2216, [%r30+7026];
	add.s32 	%r2217, %r2213, %r2209;
	min.u32 	%r2218, %r2178, %r2217;
	add.s32 	%r2219, %r2214, %r2209;
	min.u32 	%r2220, %r2180, %r2219;
	add.s32 	%r2221, %r2215, %r2209;
	min.u32 	%r2222, %r2182, %r2221;
	add.s32 	%r2223, %r2216, %r2209;
	min.u32 	%r2224, %r2184, %r2223;
	add.s32 	%r2225, %r2213, %r2210;
	min.u32 	%r2226, %r2186, %r2225;
	add.s32 	%r2227, %r2214, %r2210;
	min.u32 	%r2228, %r2188, %r2227;
	add.s32 	%r2229, %r2215, %r2210;
	min.u32 	%r2230, %r2190, %r2229;
	add.s32 	%r2231, %r2216, %r2210;
	min.u32 	%r2232, %r2192, %r2231;
	add.s32 	%r2233, %r2213, %r2211;
	min.u32 	%r2234, %r2194, %r2233;
	add.s32 	%r2235, %r2214, %r2211;
	min.u32 	%r2236, %r2196, %r2235;
	add.s32 	%r2237, %r2215, %r2211;
	min.u32 	%r2238, %r2198, %r2237;
	add.s32 	%r2239, %r2216, %r2211;
	min.u32 	%r2240, %r2200, %r2239;
	add.s32 	%r2241, %r2213, %r2212;
	min.u32 	%r2242, %r2202, %r2241;
	add.s32 	%r2243, %r2214, %r2212;
	min.u32 	%r2244, %r2204, %r2243;
	add.s32 	%r2245, %r2215, %r2212;
	min.u32 	%r2246, %r2206, %r2245;
	add.s32 	%r2247, %r2216, %r2212;
	min.u32 	%r2248, %r2208, %r2247;
	ld.shared.u16 	%r2249, [%r21+110];
	ld.shared.u16 	%r2250, [%r21+240];
	ld.shared.u16 	%r2251, [%r21+370];
	ld.shared.u16 	%r2252, [%r21+500];
	ld.shared.u16 	%r2253, [%r30+7150];
	ld.shared.u16 	%r2254, [%r30+7152];
	ld.shared.u16 	%r2255, [%r30+7154];
	ld.shared.u16 	%r2256, [%r30+7156];
	add.s32 	%r2257, %r2253, %r2249;
	min.u32 	%r2258, %r2218, %r2257;
	add.s32 	%r2259, %r2254, %r2249;
	min.u32 	%r2260, %r2220, %r2259;
	add.s32 	%r2261, %r2255, %r2249;
	min.u32 	%r2262, %r2222, %r2261;
	add.s32 	%r2263, %r2256, %r2249;
	min.u32 	%r2264, %r2224, %r2263;
	add.s32 	%r2265, %r2253, %r2250;
	min.u32 	%r2266, %r2226, %r2265;
	add.s32 	%r2267, %r2254, %r2250;
	min.u32 	%r2268, %r2228, %r2267;
	add.s32 	%r2269, %r2255, %r2250;
	min.u32 	%r2270, %r2230, %r2269;
	add.s32 	%r2271, %r2256, %r2250;
	min.u32 	%r2272, %r2232, %r2271;
	add.s32 	%r2273, %r2253, %r2251;
	min.u32 	%r2274, %r2234, %r2273;
	add.s32 	%r2275, %r2254, %r2251;
	min.u32 	%r2276, %r2236, %r2275;
	add.s32 	%r2277, %r2255, %r2251;
	min.u32 	%r2278, %r2238, %r2277;
	add.s32 	%r2279, %r2256, %r2251;
	min.u32 	%r2280, %r2240, %r2279;
	add.s32 	%r2281, %r2253, %r2252;
	min.u32 	%r2282, %r2242, %r2281;
	add.s32 	%r2283, %r2254, %r2252;
	min.u32 	%r2284, %r2244, %r2283;
	add.s32 	%r2285, %r2255, %r2252;
	min.u32 	%r2286, %r2246, %r2285;
	add.s32 	%r2287, %r2256, %r2252;
	min.u32 	%r2288, %r2248, %r2287;
	ld.shared.u16 	%r2289, [%r21+112];
	ld.shared.u16 	%r2290, [%r21+242];
	ld.shared.u16 	%r2291, [%r21+372];
	ld.shared.u16 	%r2292, [%r21+502];
	ld.shared.u16 	%r2293, [%r30+7280];
	ld.shared.u16 	%r2294, [%r30+7282];
	ld.shared.u16 	%r2295, [%r30+7284];
	ld.shared.u16 	%r2296, [%r30+7286];
	add.s32 	%r2297, %r2293, %r2289;
	min.u32 	%r2298, %r2258, %r2297;
	add.s32 	%r2299, %r2294, %r2289;
	min.u32 	%r2300, %r2260, %r2299;
	add.s32 	%r2301, %r2295, %r2289;
	min.u32 	%r2302, %r2262, %r2301;
	add.s32 	%r2303, %r2296, %r2289;
	min.u32 	%r2304, %r2264, %r2303;
	add.s32 	%r2305, %r2293, %r2290;
	min.u32 	%r2306, %r2266, %r2305;
	add.s32 	%r2307, %r2294, %r2290;
	min.u32 	%r2308, %r2268, %r2307;
	add.s32 	%r2309, %r2295, %r2290;
	min.u32 	%r2310, %r2270, %r2309;
	add.s32 	%r2311, %r2296, %r2290;
	min.u32 	%r2312, %r2272, %r2311;
	add.s32 	%r2313, %r2293, %r2291;
	min.u32 	%r2314, %r2274, %r2313;
	add.s32 	%r2315, %r2294, %r2291;
	min.u32 	%r2316, %r2276, %r2315;
	add.s32 	%r2317, %r2295, %r2291;
	min.u32 	%r2318, %r2278, %r2317;
	add.s32 	%r2319, %r2296, %r2291;
	min.u32 	%r2320, %r2280, %r2319;
	add.s32 	%r2321, %r2293, %r2292;
	min.u32 	%r2322, %r2282, %r2321;
	add.s32 	%r2323, %r2294, %r2292;
	min.u32 	%r2324, %r2284, %r2323;
	add.s32 	%r2325, %r2295, %r2292;
	min.u32 	%r2326, %r2286, %r2325;
	add.s32 	%r2327, %r2296, %r2292;
	min.u32 	%r2328, %r2288, %r2327;
	ld.shared.u16 	%r2329, [%r21+114];
	ld.shared.u16 	%r2330, [%r21+244];
	ld.shared.u16 	%r2331, [%r21+374];
	ld.shared.u16 	%r2332, [%r21+504];
	ld.shared.u16 	%r2333, [%r30+7410];
	ld.shared.u16 	%r2334, [%r30+7412];
	ld.shared.u16 	%r2335, [%r30+7414];
	ld.shared.u16 	%r2336, [%r30+7416];
	add.s32 	%r2337, %r2333, %r2329;
	min.u32 	%r2338, %r2298, %r2337;
	add.s32 	%r2339, %r2334, %r2329;
	min.u32 	%r2340, %r2300, %r2339;
	add.s32 	%r2341, %r2335, %r2329;
	min.u32 	%r2342, %r2302, %r2341;
	add.s32 	%r2343, %r2336, %r2329;
	min.u32 	%r2344, %r2304, %r2343;
	add.s32 	%r2345, %r2333, %r2330;
	min.u32 	%r2346, %r2306, %r2345;
	add.s32 	%r2347, %r2334, %r2330;
	min.u32 	%r2348, %r2308, %r2347;
	add.s32 	%r2349, %r2335, %r2330;
	min.u32 	%r2350, %r2310, %r2349;
	add.s32 	%r2351, %r2336, %r2330;
	min.u32 	%r2352, %r2312, %r2351;
	add.s32 	%r2353, %r2333, %r2331;
	min.u32 	%r2354, %r2314, %r2353;
	add.s32 	%r2355, %r2334, %r2331;
	min.u32 	%r2356, %r2316, %r2355;
	add.s32 	%r2357, %r2335, %r2331;
	min.u32 	%r2358, %r2318, %r2357;
	add.s32 	%r2359, %r2336, %r2331;
	min.u32 	%r2360, %r2320, %r2359;
	add.s32 	%r2361, %r2333, %r2332;
	min.u32 	%r2362, %r2322, %r2361;
	add.s32 	%r2363, %r2334, %r2332;
	min.u32 	%r2364, %r2324, %r2363;
	add.s32 	%r2365, %r2335, %r2332;
	min.u32 	%r2366, %r2326, %r2365;
	add.s32 	%r2367, %r2336, %r2332;
	min.u32 	%r2368, %r2328, %r2367;
	ld.shared.u16 	%r2369, [%r21+116];
	ld.shared.u16 	%r2370, [%r21+246];
	ld.shared.u16 	%r2371, [%r21+376];
	ld.shared.u16 	%r2372, [%r21+506];
	ld.shared.u16 	%r2373, [%r30+7540];
	ld.shared.u16 	%r2374, [%r30+7542];
	ld.shared.u16 	%r2375, [%r30+7544];
	ld.shared.u16 	%r2376, [%r30+7546];
	add.s32 	%r2377, %r2373, %r2369;
	min.u32 	%r2378, %r2338, %r2377;
	add.s32 	%r2379, %r2374, %r2369;
	min.u32 	%r2380, %r2340, %r2379;
	add.s32 	%r2381, %r2375, %r2369;
	min.u32 	%r2382, %r2342, %r2381;
	add.s32 	%r2383, %r2376, %r2369;
	min.u32 	%r2384, %r2344, %r2383;
	add.s32 	%r2385, %r2373, %r2370;
	min.u32 	%r2386, %r2346, %r2385;
	add.s32 	%r2387, %r2374, %r2370;
	min.u32 	%r2388, %r2348, %r2387;
	add.s32 	%r2389, %r2375, %r2370;
	min.u32 	%r2390, %r2350, %r2389;
	add.s32 	%r2391, %r2376, %r2370;
	min.u32 	%r2392, %r2352, %r2391;
	add.s32 	%r2393, %r2373, %r2371;
	min.u32 	%r2394, %r2354, %r2393;
	add.s32 	%r2395, %r2374, %r2371;
	min.u32 	%r2396, %r2356, %r2395;
	add.s32 	%r2397, %r2375, %r2371;
	min.u32 	%r2398, %r2358, %r2397;
	add.s32 	%r2399, %r2376, %r2371;
	min.u32 	%r2400, %r2360, %r2399;
	add.s32 	%r2401, %r2373, %r2372;
	min.u32 	%r2402, %r2362, %r2401;
	add.s32 	%r2403, %r2374, %r2372;
	min.u32 	%r2404, %r2364, %r2403;
	add.s32 	%r2405, %r2375, %r2372;
	min.u32 	%r2406, %r2366, %r2405;
	add.s32 	%r2407, %r2376, %r2372;
	min.u32 	%r2408, %r2368, %r2407;
	ld.shared.u16 	%r2409, [%r21+118];
	ld.shared.u16 	%r2410, [%r21+248];
	ld.shared.u16 	%r2411, [%r21+378];
	ld.shared.u16 	%r2412, [%r21+508];
	ld.shared.u16 	%r2413, [%r30+7670];
	ld.shared.u16 	%r2414, [%r30+7672];
	ld.shared.u16 	%r2415, [%r30+7674];
	ld.shared.u16 	%r2416, [%r30+7676];
	add.s32 	%r2417, %r2413, %r2409;
	min.u32 	%r2418, %r2378, %r2417;
	add.s32 	%r2419, %r2414, %r2409;
	min.u32 	%r2420, %r2380, %r2419;
	add.s32 	%r2421, %r2415, %r2409;
	min.u32 	%r2422, %r2382, %r2421;
	add.s32 	%r2423, %r2416, %r2409;
	min.u32 	%r2424, %r2384, %r2423;
	add.s32 	%r2425, %r2413, %r2410;
	min.u32 	%r2426, %r2386, %r2425;
	add.s32 	%r2427, %r2414, %r2410;
	min.u32 	%r2428, %r2388, %r2427;
	add.s32 	%r2429, %r2415, %r2410;
	min.u32 	%r2430, %r2390, %r2429;
	add.s32 	%r2431, %r2416, %r2410;
	min.u32 	%r2432, %r2392, %r2431;
	add.s32 	%r2433, %r2413, %r2411;
	min.u32 	%r2434, %r2394, %r2433;
	add.s32 	%r2435, %r2414, %r2411;
	min.u32 	%r2436, %r2396, %r2435;
	add.s32 	%r2437, %r2415, %r2411;
	min.u32 	%r2438, %r2398, %r2437;
	add.s32 	%r2439, %r2416, %r2411;
	min.u32 	%r2440, %r2400, %r2439;
	add.s32 	%r2441, %r2413, %r2412;
	min.u32 	%r2442, %r2402, %r2441;
	add.s32 	%r2443, %r2414, %r2412;
	min.u32 	%r2444, %r2404, %r2443;
	add.s32 	%r2445, %r2415, %r2412;
	min.u32 	%r2446, %r2406, %r2445;
	add.s32 	%r2447, %r2416, %r2412;
	min.u32 	%r2448, %r2408, %r2447;
	ld.shared.u16 	%r2449, [%r21+120];
	ld.shared.u16 	%r2450, [%r21+250];
	ld.shared.u16 	%r2451, [%r21+380];
	ld.shared.u16 	%r2452, [%r21+510];
	ld.shared.u16 	%r2453, [%r30+7800];
	ld.shared.u16 	%r2454, [%r30+7802];
	ld.shared.u16 	%r2455, [%r30+7804];
	ld.shared.u16 	%r2456, [%r30+7806];
	add.s32 	%r2457, %r2453, %r2449;
	min.u32 	%r2458, %r2418, %r2457;
	add.s32 	%r2459, %r2454, %r2449;
	min.u32 	%r2460, %r2420, %r2459;
	add.s32 	%r2461, %r2455, %r2449;
	min.u32 	%r2462, %r2422, %r2461;
	add.s32 	%r2463, %r2456, %r2449;
	min.u32 	%r2464, %r2424, %r2463;
	add.s32 	%r2465, %r2453, %r2450;
	min.u32 	%r2466, %r2426, %r2465;
	add.s32 	%r2467, %r2454, %r2450;
	min.u32 	%r2468, %r2428, %r2467;
	add.s32 	%r2469, %r2455, %r2450;
	min.u32 	%r2470, %r2430, %r2469;
	add.s32 	%r2471, %r2456, %r2450;
	min.u32 	%r2472, %r2432, %r2471;
	add.s32 	%r2473, %r2453, %r2451;
	min.u32 	%r2474, %r2434, %r2473;
	add.s32 	%r2475, %r2454, %r2451;
	min.u32 	%r2476, %r2436, %r2475;
	add.s32 	%r2477, %r2455, %r2451;
	min.u32 	%r2478, %r2438, %r2477;
	add.s32 	%r2479, %r2456, %r2451;
	min.u32 	%r2480, %r2440, %r2479;
	add.s32 	%r2481, %r2453, %r2452;
	min.u32 	%r2482, %r2442, %r2481;
	add.s32 	%r2483, %r2454, %r2452;
	min.u32 	%r2484, %r2444, %r2483;
	add.s32 	%r2485, %r2455, %r2452;
	min.u32 	%r2486, %r2446, %r2485;
	add.s32 	%r2487, %r2456, %r2452;
	min.u32 	%r2488, %r2448, %r2487;
	ld.shared.u16 	%r2489, [%r21+122];
	ld.shared.u16 	%r2490, [%r21+252];
	ld.shared.u16 	%r2491, [%r21+382];
	ld.shared.u16 	%r2492, [%r21+512];
	ld.shared.u16 	%r2493, [%r30+7930];
	ld.shared.u16 	%r2494, [%r30+7932];
	ld.shared.u16 	%r2495, [%r30+7934];
	ld.shared.u16 	%r2496, [%r30+7936];
	add.s32 	%r2497, %r2493, %r2489;
	min.u32 	%r2498, %r2458, %r2497;
	add.s32 	%r2499, %r2494, %r2489;
	min.u32 	%r2500, %r2460, %r2499;
	add.s32 	%r2501, %r2495, %r2489;
	min.u32 	%r2502, %r2462, %r2501;
	add.s32 	%r2503, %r2496, %r2489;
	min.u32 	%r2504, %r2464, %r2503;
	add.s32 	%r2505, %r2493, %r2490;
	min.u32 	%r2506, %r2466, %r2505;
	add.s32 	%r2507, %r2494, %r2490;
	min.u32 	%r2508, %r2468, %r2507;
	add.s32 	%r2509, %r2495, %r2490;
	min.u32 	%r2510, %r2470, %r2509;
	add.s32 	%r2511, %r2496, %r2490;
	min.u32 	%r2512, %r2472, %r2511;
	add.s32 	%r2513, %r2493, %r2491;
	min.u32 	%r2514, %r2474, %r2513;
	add.s32 	%r2515, %r2494, %r2491;
	min.u32 	%r2516, %r2476, %r2515;
	add.s32 	%r2517, %r2495, %r2491;
	min.u32 	%r2518, %r2478, %r2517;
	add.s32 	%r2519, %r2496, %r2491;
	min.u32 	%r2520, %r2480, %r2519;
	add.s32 	%r2521, %r2493, %r2492;
	min.u32 	%r2522, %r2482, %r2521;
	add.s32 	%r2523, %r2494, %r2492;
	min.u32 	%r2524, %r2484, %r2523;
	add.s32 	%r2525, %r2495, %r2492;
	min.u32 	%r2526, %r2486, %r2525;
	add.s32 	%r2527, %r2496, %r2492;
	min.u32 	%r2528, %r2488, %r2527;
	ld.shared.u16 	%r2529, [%r21+124];
	ld.shared.u16 	%r2530, [%r21+254];
	ld.shared.u16 	%r2531, [%r21+384];
	ld.shared.u16 	%r2532, [%r21+514];
	ld.shared.u16 	%r2533, [%r30+8060];
	ld.shared.u16 	%r2534, [%r30+8062];
	ld.shared.u16 	%r2535, [%r30+8064];
	ld.shared.u16 	%r2536, [%r30+8066];
	add.s32 	%r2537, %r2533, %r2529;
	min.u32 	%r2538, %r2498, %r2537;
	add.s32 	%r2539, %r2534, %r2529;
	min.u32 	%r2540, %r2500, %r2539;
	add.s32 	%r2541, %r2535, %r2529;
	min.u32 	%r2542, %r2502, %r2541;
	add.s32 	%r2543, %r2536, %r2529;
	min.u32 	%r2544, %r2504, %r2543;
	add.s32 	%r2545, %r2533, %r2530;
	min.u32 	%r2546, %r2506, %r2545;
	add.s32 	%r2547, %r2534, %r2530;
	min.u32 	%r2548, %r2508, %r2547;
	add.s32 	%r2549, %r2535, %r2530;
	min.u32 	%r2550, %r2510, %r2549;
	add.s32 	%r2551, %r2536, %r2530;
	min.u32 	%r2552, %r2512, %r2551;
	add.s32 	%r2553, %r2533, %r2531;
	min.u32 	%r2554, %r2514, %r2553;
	add.s32 	%r2555, %r2534, %r2531;
	min.u32 	%r2556, %r2516, %r2555;
	add.s32 	%r2557, %r2535, %r2531;
	min.u32 	%r2558, %r2518, %r2557;
	add.s32 	%r2559, %r2536, %r2531;
	min.u32 	%r2560, %r2520, %r2559;
	add.s32 	%r2561, %r2533, %r2532;
	min.u32 	%r2562, %r2522, %r2561;
	add.s32 	%r2563, %r2534, %r2532;
	min.u32 	%r2564, %r2524, %r2563;
	add.s32 	%r2565, %r2535, %r2532;
	min.u32 	%r2566, %r2526, %r2565;
	add.s32 	%r2567, %r2536, %r2532;
	min.u32 	%r2568, %r2528, %r2567;
	ld.shared.u16 	%r2569, [%r21+126];
	ld.shared.u16 	%r2570, [%r21+256];
	ld.shared.u16 	%r2571, [%r21+386];
	ld.shared.u16 	%r2572, [%r21+516];
	ld.shared.u16 	%r2573, [%r30+8190];
	ld.shared.u16 	%r2574, [%r30+8192];
	ld.shared.u16 	%r2575, [%r30+8194];
	ld.shared.u16 	%r2576, [%r30+8196];
	add.s32 	%r2577, %r2573, %r2569;
	min.u32 	%r2578, %r2538, %r2577;
	add.s32 	%r2579, %r2574, %r2569;
	min.u32 	%r2580, %r2540, %r2579;
	add.s32 	%r2581, %r2575, %r2569;
	min.u32 	%r2582, %r2542, %r2581;
	add.s32 	%r2583, %r2576, %r2569;
	min.u32 	%r2584, %r2544, %r2583;
	add.s32 	%r2585, %r2573, %r2570;
	min.u32 	%r2586, %r2546, %r2585;
	add.s32 	%r2587, %r2574, %r2570;
	min.u32 	%r2588, %r2548, %r2587;
	add.s32 	%r2589, %r2575, %r2570;
	min.u32 	%r2590, %r2550, %r2589;
	add.s32 	%r2591, %r2576, %r2570;
	min.u32 	%r2592, %r2552, %r2591;
	add.s32 	%r2593, %r2573, %r2571;
	min.u32 	%r2594, %r2554, %r2593;
	add.s32 	%r2595, %r2574, %r2571;
	min.u32 	%r2596, %r2556, %r2595;
	add.s32 	%r2597, %r2575, %r2571;
	min.u32 	%r2598, %r2558, %r2597;
	add.s32 	%r2599, %r2576, %r2571;
	min.u32 	%r2600, %r2560, %r2599;
	add.s32 	%r2601, %r2573, %r2572;
	min.u32 	%r2602, %r2562, %r2601;
	add.s32 	%r2603, %r2574, %r2572;
	min.u32 	%r2604, %r2564, %r2603;
	add.s32 	%r2605, %r2575, %r2572;
	min.u32 	%r2606, %r2566, %r2605;
	add.s32 	%r2607, %r2576, %r2572;
	min.u32 	%r2608, %r2568, %r2607;
	cvt.u16.u32 	%rs49, %r2578;
	cvt.u16.u32 	%rs50, %r2580;
	cvt.u16.u32 	%rs51, %r2582;
	cvt.u16.u32 	%rs52, %r2584;
	st.global.v4.u16 	[%rd15], {%rs49, %rs50, %rs51, %rs52};
	cvt.u16.u32 	%rs53, %r2586;
	cvt.u16.u32 	%rs54, %r2588;
	cvt.u16.u32 	%rs55, %r2590;
	cvt.u16.u32 	%rs56, %r2592;
	st.global.v4.u16 	[%rd16], {%rs53, %rs54, %rs55, %rs56};
	cvt.u16.u32 	%rs57, %r2594;
	cvt.u16.u32 	%rs58, %r2596;
	cvt.u16.u32 	%rs59, %r2598;
	cvt.u16.u32 	%rs60, %r2600;
	st.global.v4.u16 	[%rd17], {%rs57, %rs58, %rs59, %rs60};
	cvt.u16.u32 	%rs61, %r2602;
	cvt.u16.u32 	%rs62, %r2604;
	cvt.u16.u32 	%rs63, %r2606;
	cvt.u16.u32 	%rs64, %r2608;
	st.global.v4.u16 	[%rd18], {%rs61, %rs62, %rs63, %rs64};
$L__BB2_2:
	ret;

}


// ===== COMPILED SASS (sm_100) =====

	.target	sm_100

	.elftype	@"ET_EXEC"


//--------------------- .note.nv.tkinfo           --------------------------
	.section	.note.nv.tkinfo,"",@"SHT_NOTE"
	.sectionflags	@"SHF_NOTE_NV_TKINFO"
	.tkinfo
        /*0018*/ 	.word	0x00000002
        /*0030*/ 	.string	""
        /*0030*/ 	.string	"ptxas"
        /*0030*/ 	.string	"Cuda compilation tools, release 13.0, V13.0.88"
        /*0030*/ 	.string	"Build cuda_13.0.r13.0/compiler.36424714_0"
        /*0030*/ 	.string	"-arch sm_100 -m 64 "



//--------------------- .note.nv.cuinfo           --------------------------
	.section	.note.nv.cuinfo,"",@"SHT_NOTE"
	.sectionflags	@"SHF_NOTE_NV_CUINFO"
        /*0018*/ 	.short	0x0002
        /*001a*/ 	.short	0x0064
        /*001c*/ 	.short	0x0082
	.zero		2


//--------------------- .nv.info                  --------------------------
	.section	.nv.info,"",@"SHT_CUDA_INFO"
	.align	4


	//----- nvinfo : EIATTR_REGCOUNT
	.align		4
        /*0000*/ 	.byte	0x04, 0x2f
        /*0002*/ 	.short	(.L_1 - .L_0)
	.align		4
.L_0:
        /*0004*/ 	.word	index@(_Z13phase1_kernelPtii)
        /*0008*/ 	.word	0x00000020


	//----- nvinfo : EIATTR_FRAME_SIZE
	.align		4
.L_1:
        /*000c*/ 	.byte	0x04, 0x11
        /*000e*/ 	.short	(.L_3 - .L_2)
	.align		4
.L_2:
        /*0010*/ 	.word	index@(_Z13phase1_kernelPtii)
        /*0014*/ 	.word	0x00000000


	//----- nvinfo : EIATTR_REGCOUNT
	.align		4
.L_3:
        /*0018*/ 	.byte	0x04, 0x2f
        /*001a*/ 	.short	(.L_5 - .L_4)
	.align		4
.L_4:
        /*001c*/ 	.word	index@(_Z13phase2_kernelPtiiii)
        /*0020*/ 	.word	0x00000028


	//----- nvinfo : EIATTR_FRAME_SIZE
	.align		4
.L_5:
        /*0024*/ 	.byte	0x04, 0x11
        /*0026*/ 	.short	(.L_7 - .L_6)
	.align		4
.L_6:
        /*0028*/ 	.word	index@(_Z13phase2_kernelPtiiii)
        /*002c*/ 	.word	0x00000000


	//----- nvinfo : EIATTR_REGCOUNT
	.align		4
.L_7:
        /*0030*/ 	.byte	0x04, 0x2f
        /*0032*/ 	.short	(.L_9 - .L_8)
	.align		4
.L_8:
        /*0034*/ 	.word	index@(_Z13phase3_kernelPtiii)
        /*0038*/ 	.word	0x00000028


	//----- nvinfo : EIATTR_FRAME_SIZE
	.align		4
.L_9:
        /*003c*/ 	.byte	0x04, 0x11
        /*003e*/ 	.short	(.L_11 - .L_10)
	.align		4
.L_10:
        /*0040*/ 	.word	index@(_Z13phase3_kernelPtiii)
        /*0044*/ 	.word	0x00000000


	//----- nvinfo : EIATTR_MIN_STACK_SIZE
	.align		4
.L_11:
        /*0048*/ 	.byte	0x04, 0x12
        /*004a*/ 	.short	(.L_13 - .L_12)
	.align		4
.L_12:
        /*004c*/ 	.word	index@(_Z13phase3_kernelPtiii)
        /*0050*/ 	.word	0x00000000


	//----- nvinfo : EIATTR_MIN_STACK_SIZE
	.align		4
.L_13:
        /*0054*/ 	.byte	0x04, 0x12
        /*0056*/ 	.short	(.L_15 - .L_14)
	.align		4
.L_14:
        /*0058*/ 	.word	index@(_Z13phase2_kernelPtiiii)
        /*005c*/ 	.word	0x00000000


	//----- nvinfo : EIATTR_MIN_STACK_SIZE
	.align		4
.L_15:
        /*0060*/ 	.byte	0x04, 0x12
        /*0062*/ 	.short	(.L_17 - .L_16)
	.align		4
.L_16:
        /*0064*/ 	.word	index@(_Z13phase1_kernelPtii)
        /*0068*/ 	.word	0x00000000
.L_17:


//--------------------- .nv.compat                --------------------------
	.section	.nv.compat,"",@"SHT_CUDA_COMPAT_INFO"
	.align	4
        /*0000*/ 	.byte	0x02, 0x09, 0x00, 0x00, 0x02, 0x02, 0x01, 0x00, 0x02, 0x05, 0x05, 0x00, 0x03, 0x07, 0x01, 0x01
        /*0010*/ 	.byte	0x02, 0x03, 0x00, 0x00, 0x02, 0x06, 0x01, 0x00, 0x04, 0x0b, 0x08, 0x00, 0x09, 0x00, 0x00, 0x00
        /*0020*/ 	.byte	0x00, 0x00, 0x00, 0x00


//--------------------- .nv.info._Z13phase3_kernelPtiii --------------------------
	.section	.nv.info._Z13phase3_kernelPtiii,"",@"SHT_CUDA_INFO"
	.sectionflags	@""
	.align	4


	//----- nvinfo : EIATTR_CUDA_API_VERSION
	.align		4
        /*0000*/ 	.byte	0x04, 0x37
        /*0002*/ 	.short	(.L_19 - .L_18)
.L_18:
        /*0004*/ 	.word	0x00000082


	//----- nvinfo : EIATTR_KPARAM_INFO
	.align		4
.L_19:
        /*0008*/ 	.byte	0x04, 0x17
        /*000a*/ 	.short	(.L_21 - .L_20)
.L_20:
        /*000c*/ 	.word	0x00000000
        /*0010*/ 	.short	0x0003
        /*0012*/ 	.short	0x0010
        /*0014*/ 	.byte	0x00, 0xf0, 0x11, 0x00


	//----- nvinfo : EIATTR_KPARAM_INFO
	.align		4
.L_21:
        /*0018*/ 	.byte	0x04, 0x17
        /*001a*/ 	.short	(.L_23 - .L_22)
.L_22:
        /*001c*/ 	.word	0x00000000
        /*0020*/ 	.short	0x0002
        /*0022*/ 	.short	0x000c
        /*0024*/ 	.byte	0x00, 0xf0, 0x11, 0x00


	//----- nvinfo : EIATTR_KPARAM_INFO
	.align		4
.L_23:
        /*0028*/ 	.byte	0x04, 0x17
        /*002a*/ 	.short	(.L_25 - .L_24)
.L_24:
        /*002c*/ 	.word	0x00000000
        /*0030*/ 	.short	0x0001
        /*0032*/ 	.short	0x0008
        /*0034*/ 	.byte	0x00, 0xf0, 0x11, 0x00


	//----- nvinfo : EIATTR_KPARAM_INFO
	.align		4
.L_25:
        /*0038*/ 	.byte	0x04, 0x17
        /*003a*/ 	.short	(.L_27 - .L_26)
.L_26:
        /*003c*/ 	.word	0x00000000
        /*0040*/ 	.short	0x0000
        /*0042*/ 	.short	0x0000
        /*0044*/ 	.byte	0x00, 0xf5, 0x21, 0x00


	//----- nvinfo : EIATTR_SPARSE_MMA_MASK
	.align		4
.L_27:
        /*0048*/ 	.byte	0x03, 0x50
        /*004a*/ 	.short	0x0000


	//----- nvinfo : EIATTR_MAXREG_COUNT
	.align		4
        /*004c*/ 	.byte	0x03, 0x1b
        /*004e*/ 	.short	0x00ff


	//----- nvinfo : EIATTR_NUM_BARRIERS
	.align		4
        /*0050*/ 	.byte	0x02, 0x4c
        /*0052*/ 	.byte	0x01
	.zero		1


	//----- nvinfo : EIATTR_MERCURY_ISA_VERSION
	.align		4
        /*0054*/ 	.byte	0x03, 0x5f
        /*0056*/ 	.short	0x0101


	//----- nvinfo : EIATTR_VRC_CTA_INIT_COUNT
	.align		4
        /*0058*/ 	.byte	0x02, 0x4a
	.zero		1
	.zero		1


	//----- nvinfo : EIATTR_EXIT_INSTR_OFFSETS
	.align		4
        /*005c*/ 	.byte	0x04, 0x1c
        /*005e*/ 	.short	(.L_29 - .L_28)


	//   ....[0]....
.L_28:
        /*0060*/ 	.word	0x00000080


	//   ....[1]....
        /*0064*/ 	.word	0x00006720


	//----- nvinfo : EIATTR_CBANK_PARAM_SIZE
	.align		4
.L_29:
        /*0068*/ 	.byte	0x03, 0x19
        /*006a*/ 	.short	0x0014


	//----- nvinfo : EIATTR_PARAM_CBANK
	.align		4
        /*006c*/ 	.byte	0x04, 0x0a
        /*006e*/ 	.short	(.L_31 - .L_30)
	.align		4
.L_30:
        /*0070*/ 	.word	index@(.nv.constant0._Z13phase3_kernelPtiii)
        /*0074*/ 	.short	0x0380
        /*0076*/ 	.short	0x0014


	//----- nvinfo : EIATTR_SW_WAR
	.align		4
.L_31:
        /*0078*/ 	.byte	0x04, 0x36
        /*007a*/ 	.short	(.L_33 - .L_32)
.L_32:
        /*007c*/ 	.word	0x00000008
.L_33:


//--------------------- .nv.info._Z13phase2_kernelPtiiii --------------------------
	.section	.nv.info._Z13phase2_kernelPtiiii,"",@"SHT_CUDA_INFO"
	.sectionflags	@""
	.align	4


	//----- nvinfo : EIATTR_CUDA_API_VERSION
	.align		4
        /*0000*/ 	.byte	0x04, 0x37
        /*0002*/ 	.short	(.L_35 - .L_34)
.L_34:
        /*0004*/ 	.word	0x00000082


	//----- nvinfo : EIATTR_KPARAM_INFO
	.align		4
.L_35:
        /*0008*/ 	.byte	0x04, 0x17
        /*000a*/ 	.short	(.L_37 - .L_36)
.L_36:
        /*000c*/ 	.word	0x00000000
        /*0010*/ 	.short	0x0004
        /*0012*/ 	.short	0x0014
        /*0014*/ 	.byte	0x00, 0xf0, 0x11, 0x00


	//----- nvinfo : EIATTR_KPARAM_INFO
	.align		4
.L_37:
        /*0018*/ 	.byte	0x04, 0x17
        /*001a*/ 	.short	(.L_39 - .L_38)
.L_38:
        /*001c*/ 	.word	0x00000000
        /*0020*/ 	.short	0x0003
        /*0022*/ 	.short	0x0010
        /*0024*/ 	.byte	0x00, 0xf0, 0x11, 0x00


	//----- nvinfo : EIATTR_KPARAM_INFO
	.align		4
.L_39:
        /*0028*/ 	.byte	0x04, 0x17
        /*002a*/ 	.short	(.L_41 - .L_40)
.L_40:
        /*002c*/ 	.word	0x00000000
        /*0030*/ 	.short	0x0002
        /*0032*/ 	.short	0x000c
        /*0034*/ 	.byte	0x00, 0xf0, 0x11, 0x00


	//----- nvinfo : EIATTR_KPARAM_INFO
	.align		4
.L_41:
        /*0038*/ 	.byte	0x04, 0x17
        /*003a*/ 	.short	(.L_43 - .L_42)
.L_42:
        /*003c*/ 	.word	0x00000000
        /*0040*/ 	.short	0x0001
        /*0042*/ 	.short	0x0008
        /*0044*/ 	.byte	0x00, 0xf0, 0x11, 0x00


	//----- nvinfo : EIATTR_KPARAM_INFO
	.align		4
.L_43:
        /*0048*/ 	.byte	0x04, 0x17
        /*004a*/ 	.short	(.L_45 - .L_44)
.L_44:
        /*004c*/ 	.word	0x00000000
        /*0050*/ 	.short	0x0000
        /*0052*/ 	.short	0x0000
        /*0054*/ 	.byte	0x00, 0xf5, 0x21, 0x00


	//----- nvinfo : EIATTR_SPARSE_MMA_MASK
	.align		4
.L_45:
        /*0058*/ 	.byte	0x03, 0x50
        /*005a*/ 	.short	0x0000


	//----- nvinfo : EIATTR_MAXREG_COUNT
	.align		4
        /*005c*/ 	.byte	0x03, 0x1b
        /*005e*/ 	.short	0x00ff


	//----- nvinfo : EIATTR_NUM_BARRIERS
	.align		4
        /*0060*/ 	.byte	0x02, 0x4c
        /*0062*/ 	.byte	0x01
	.zero		1


	//----- nvinfo : EIATTR_MERCURY_ISA_VERSION
	.align		4
        /*0064*/ 	.byte	0x03, 0x5f
        /*0066*/ 	.short	0x0101


	//----- nvinfo : EIATTR_VRC_CTA_INIT_COUNT
	.align		4
        /*0068*/ 	.byte	0x02, 0x4a
	.zero		1
	.zero		1


	//----- nvinfo : EIATTR_EXIT_INSTR_OFFSETS
	.align		4
        /*006c*/ 	.byte	0x04, 0x1c
        /*006e*/ 	.short	(.L_47 - .L_46)


	//   ....[0]....
.L_46:
        /*0070*/ 	.word	0x00000060


	//   ....[1]....
        /*0074*/ 	.word	0x0000c6d0


	//----- nvinfo : EIATTR_CBANK_PARAM_SIZE
	.align		4
.L_47:
        /*0078*/ 	.byte	0x03, 0x19
        /*007a*/ 	.short	0x0018


	//----- nvinfo : EIATTR_PARAM_CBANK
	.align		4
        /*007c*/ 	.byte	0x04, 0x0a
        /*007e*/ 	.short	(.L_49 - .L_48)
	.align		4
.L_48:
        /*0080*/ 	.word	index@(.nv.constant0._Z13phase2_kernelPtiiii)
        /*0084*/ 	.short	0x0380
        /*0086*/ 	.short	0x0018


	//----- nvinfo : EIATTR_SW_WAR
	.align		4
.L_49:
        /*0088*/ 	.byte	0x04, 0x36
        /*008a*/ 	.short	(.L_51 - .L_50)
.L_50:
        /*008c*/ 	.word	0x00000008
.L_51:


//--------------------- .nv.info._Z13phase1_kernelPtii --------------------------
	.section	.nv.info._Z13phase1_kernelPtii,"",@"SHT_CUDA_INFO"
	.sectionflags	@""
	.align	4


	//----- nvinfo : EIATTR_CUDA_API_VERSION
	.align		4
        /*0000*/ 	.byte	0x04, 0x37
        /*0002*/ 	.short	(.L_53 - .L_52)
.L_52:
        /*0004*/ 	.word	0x00000082


	//----- nvinfo : EIATTR_KPARAM_INFO
	.align		4
.L_53:
        /*0008*/ 	.byte	0x04, 0x17
        /*000a*/ 	.short	(.L_55 - .L_54)
.L_54:
        /*000c*/ 	.word	0x00000000
        /*0010*/ 	.short	0x0002
        /*0012*/ 	.short	0x000c
        /*0014*/ 	.byte	0x00, 0xf0, 0x11, 0x00


	//----- nvinfo : EIATTR_KPARAM_INFO
	.align		4
.L_55:
        /*0018*/ 	.byte	0x04, 0x17
        /*001a*/ 	.short	(.L_57 - .L_56)
.L_56:
        /*001c*/ 	.word	0x00000000
        /*0020*/ 	.short	0x0001
        /*0022*/ 	.short	0x0008
        /*0024*/ 	.byte	0x00, 0xf0, 0x11, 0x00


	//----- nvinfo : EIATTR_KPARAM_INFO
	.align		4
.L_57:
        /*0028*/ 	.byte	0x04, 0x17
        /*002a*/ 	.short	(.L_59 - .L_58)
.L_58:
        /*002c*/ 	.word	0x00000000
        /*0030*/ 	.short	0x0000
        /*0032*/ 	.short	0x0000
        /*0034*/ 	.byte	0x00, 0xf5, 0x21, 0x00


	//----- nvinfo : EIATTR_SPARSE_MMA_MASK
	.align		4
.L_59:
        /*0038*/ 	.byte	0x03, 0x50
        /*003a*/ 	.short	0x0000


	//----- nvinfo : EIATTR_MAXREG_COUNT
	.align		4
        /*003c*/ 	.byte	0x03, 0x1b
        /*003e*/ 	.short	0x00ff


	//----- nvinfo : EIATTR_NUM_BARRIERS
	.align		4
        /*0040*/ 	.byte	0x02, 0x4c
        /*0042*/ 	.byte	0x01
	.zero		1


	//----- nvinfo : EIATTR_MERCURY_ISA_VERSION
	.align		4
        /*0044*/ 	.byte	0x03, 0x5f
        /*0046*/ 	.short	0x0101


	//----- nvinfo : EIATTR_UNUSED_LOAD_BYTE_OFFSET
	.align		4
        /*0048*/ 	.byte	0x04, 0x44
        /*004a*/ 	.short	(.L_61 - .L_60)


	//   ....[0]....
.L_60:
        /*004c*/ 	.word	0x0000e770
        /*0050*/ 	.word	0x000000fc


	//   ....[1]....
        /*0054*/ 	.word	0x0000e840
        /*0058*/ 	.word	0x0000003f


	//----- nvinfo : EIATTR_VRC_CTA_INIT_COUNT
	.align		4
.L_61:
        /*005c*/ 	.byte	0x02, 0x4a
	.zero		1
	.zero		1


	//----- nvinfo : EIATTR_EXIT_INSTR_OFFSETS
	.align		4
        /*0060*/ 	.byte	0x04, 0x1c
        /*0062*/ 	.short	(.L_63 - .L_62)


	//   ....[0]....
.L_62:
        /*0064*/ 	.word	0x0000e830


	//   ....[1]....
        /*0068*/ 	.word	0x0000e890


	//----- nvinfo : EIATTR_CBANK_PARAM_SIZE
	.align		4
.L_63:
        /*006c*/ 	.byte	0x03, 0x19
        /*006e*/ 	.short	0x0010


	//----- nvinfo : EIATTR_PARAM_CBANK
	.align		4
        /*0070*/ 	.byte	0x04, 0x0a
        /*0072*/ 	.short	(.L_65 - .L_64)
	.align		4
.L_64:
        /*0074*/ 	.word	index@(.nv.constant0._Z13phase1_kernelPtii)
        /*0078*/ 	.short	0x0380
        /*007a*/ 	.short	0x0010


	//----- nvinfo : EIATTR_SW_WAR
	.align		4
.L_65:
        /*007c*/ 	.byte	0x04, 0x36
        /*007e*/ 	.short	(.L_67 - .L_66)
.L_66:
        /*0080*/ 	.word	0x00000008
.L_67:


//--------------------- .nv.callgraph             --------------------------
	.section	.nv.callgraph,"",@"SHT_CUDA_CALLGRAPH"
	.align	4
	.sectionentsize	8
	.align		4
        /*0000*/ 	.word	0x00000000
	.align		4
        /*0004*/ 	.word	0xffffffff
	.align		4
        /*0008*/ 	.word	0x00000000
	.align		4
        /*000c*/ 	.word	0xfffffffe
	.align		4
        /*0010*/ 	.word	0x00000000
	.align		4
        /*0014*/ 	.word	0xfffffffd
	.align		4
        /*0018*/ 	.word	0x00000000
	.align		4
        /*001c*/ 	.word	0xfffffffc


//--------------------- .text._Z13phase3_kernelPtiii --------------------------
	.section	.text._Z13phase3_kernelPtiii,"ax",@progbits
	.align	128
        .global         _Z13phase3_kernelPtiii
        .type           _Z13phase3_kernelPtiii,@function
        .size           _Z13phase3_kernelPtiii,(.L_x_5 - _Z13phase3_kernelPtiii)
        .other          _Z13phase3_kernelPtiii,@"STO_CUDA_ENTRY STV_DEFAULT"
_Z13phase3_kernelPtiii:
.text._Z13phase3_kernelPtiii:
[----:B------:R-:W-:Y:S08]  /*0000*/  LDC R1, c[0x0][0x37c] ;  /* 0x0000df00ff017b82 */ /* 0x000ff00000000800 */
[----:B------:R-:W0:Y:S01]  /*0010*/  S2UR UR4, SR_CTAID.Y ;  /* 0x00000000000479c3 */ /* 0x000e220000002600 */
[----:B------:R-:W1:Y:S07]  /*0020*/  S2R R15, SR_CTAID.X ;  /* 0x00000000000f7919 */ /* 0x000e6e0000002500 */
[----:B------:R-:W0:Y:S08]  /*0030*/  LDC R2, c[0x0][0x390] ;  /* 0x0000e400ff027b82 */ /* 0x000e300000000800 */
[----:B------:R-:W2:Y:S01]  /*0040*/  LDC R6, c[0x0][0x38c] ;  /* 0x0000e300ff067b82 */ /* 0x000ea20000000800 */
[----:B0-----:R-:W-:-:S05]  /*0050*/  VIADD R2, R2, UR4 ;  /* 0x0000000402027c36 */ /* 0x001fca0008000000 */
[----:B--2---:R-:W-:-:S04]  /*0060*/  ISETP.NE.AND P0, PT, R2, R6, PT ;  /* 0x000000060200720c */ /* 0x004fc80003f05270 */
[----:B-1----:R-:W-:-:S13]  /*0070*/  ISETP.EQ.OR P0, PT, R15, R6, !P0 ;  /* 0x000000060f00720c */ /* 0x002fda0004702670 */
[----:B------:R-:W-:Y:S05]  /*0080*/  @P0 EXIT ;  /* 0x000000000000094d */ /* 0x000fea0003800000 */
[----:B------:R-:W0:Y:S01]  /*0090*/  S2R R11, SR_TID.Y ;  /* 0x00000000000b7919 */ /* 0x000e220000002200 */
[----:B------:R-:W1:Y:S01]  /*00a0*/  LDC R3, c[0x0][0x388] ;  /* 0x0000e200ff037b82 */ /* 0x000e620000000800 */
[----:B------:R-:W2:Y:S01]  /*00b0*/  LDCU.64 UR4, c[0x0][0x358] ;  /* 0x00006b00ff0477ac */ /* 0x000ea20008000a00 */
[----:B------:R-:W3:Y:S06]  /*00c0*/  S2R R0, SR_TID.X ;  /* 0x0000000000007919 */ /* 0x000eec0000002100 */
[----:B------:R-:W4:Y:S01]  /*00d0*/  LDC.64 R8, c[0x0][0x380] ;  /* 0x0000e000ff087b82 */ /* 0x000f220000000a00 */
[----:B0-----:R-:W-:-:S02]  /*00e0*/  IMAD.SHL.U32 R7, R11, 0x4, RZ ;  /* 0x000000040b077824 */ /* 0x001fc400078e00ff */
[----:B---3--:R-:W-:Y:S02]  /*00f0*/  IMAD.SHL.U32 R10, R0, 0x4, RZ ;  /* 0x00000004000a7824 */ /* 0x008fe400078e00ff */
[--C-:B------:R-:W-:Y:S02]  /*0100*/  IMAD R2, R2, 0x40, R7.reuse ;  /* 0x0000004002027824 */ /* 0x100fe400078e0207 */
[C-C-:B------:R-:W-:Y:S02]  /*0110*/  IMAD R4, R6.reuse, 0x40, R10.reuse ;  /* 0x0000004006047824 */ /* 0x140fe400078e020a */
[----:B------:R-:W-:Y:S02]  /*0120*/  IMAD R7, R6, 0x40, R7 ;  /* 0x0000004006077824 */ /* 0x000fe400078e0207 */
[----:B------:R-:W-:Y:S02]  /*0130*/  IMAD R10, R15, 0x40, R10 ;  /* 0x000000400f0a7824 */ /* 0x000fe400078e020a */
[----:B-1----:R-:W-:-:S02]  /*0140*/  IMAD R13, R2, R3, R4 ;  /* 0x00000003020d7224 */ /* 0x002fc400078e0204 */
[----:B------:R-:W-:Y:S02]  /*0150*/  IMAD R17, R7, R3, R10 ;  /* 0x0000000307117224 */ /* 0x000fe400078e020a */
[----:B----4-:R-:W-:-:S04]  /*0160*/  IMAD.WIDE R12, R13, 0x2, R8 ;  /* 0x000000020d0c7825 */ /* 0x010fc800078e0208 */
[----:B------:R-:W-:-:S04]  /*0170*/  IMAD.WIDE R16, R17, 0x2, R8 ;  /* 0x0000000211107825 */ /* 0x000fc800078e0208 */
[C---:B------:R-:W-:Y:S02]  /*0180*/  IMAD.WIDE R4, R3.reuse, 0x2, R12 ;  /* 0x0000000203047825 */ /* 0x040fe400078e020c */
[----:B--2---:R-:W2:Y:S02]  /*0190*/  LDG.E.64 R12, desc[UR4][R12.64] ;  /* 0x000000040c0c7981 */ /* 0x004ea4000c1e1b00 */
[C---:B------:R-:W-:Y:S02]  /*01a0*/  IMAD.WIDE R20, R3.reuse, 0x2, R16 ;  /* 0x0000000203147825 */ /* 0x040fe400078e0210 */
[----:B------:R-:W3:Y:S02]  /*01b0*/  LDG.E.64 R16, desc[UR4][R16.64] ;  /* 0x0000000410107981 */ /* 0x000ee4000c1e1b00 */
[C---:B------:R-:W-:Y:S02]  /*01c0*/  IMAD.WIDE R14, R3.reuse, 0x2, R4 ;  /* 0x00000002030e7825 */ /* 0x040fe400078e0204 */
[----:B------:R-:W4:Y:S02]  /*01d0*/  LDG.E.64 R4, desc[UR4][R4.64] ;  /* 0x0000000404047981 */ /* 0x000f24000c1e1b00 */
[----:B------:R-:W-:-:S02]  /*01e0*/  IMAD.WIDE R26, R3, 0x2, R20 ;  /* 0x00000002031a7825 */ /* 0x000fc400078e0214 */
[----:B------:R-:W5:Y:S02]  /*01f0*/  LDG.E.64 R20, desc[UR4][R20.64] ;  /* 0x0000000414147981 */ /* 0x000f64000c1e1b00 */
[C---:B------:R-:W-:Y:S02]  /*0200*/  IMAD.WIDE R6, R3.reuse, 0x2, R14 ;  /* 0x0000000203067825 */ /* 0x040fe400078e020e */
[----:B------:R-:W5:Y:S02]  /*0210*/  LDG.E.64 R14, desc[UR4][R14.64] ;  /* 0x000000040e0e7981 */ /* 0x000f64000c1e1b00 */
[----:B------:R-:W-:Y:S02]  /*0220*/  IMAD.WIDE R24, R3, 0x2, R26 ;  /* 0x0000000203187825 */ /* 0x000fe400078e021a */
[----:B------:R-:W5:Y:S04]  /*0230*/  LDG.E.64 R6, desc[UR4][R6.64] ;  /* 0x0000000406067981 */ /* 0x000f68000c1e1b00 */
[----:B------:R-:W5:Y:S04]  /*0240*/  LDG.E.64 R24, desc[UR4][R24.64] ;  /* 0x0000000418187981 */ /* 0x000f68000c1e1b00 */
[----:B------:R-:W5:Y:S01]  /*0250*/  LDG.E.64 R26, desc[UR4][R26.64] ;  /* 0x000000041a1a7981 */ /* 0x000f62000c1e1b00 */
[----:B------:R-:W0:Y:S01]  /*0260*/  S2R R23, SR_CgaCtaId ;  /* 0x0000000000177919 */ /* 0x000e220000008800 */
[----:B------:R-:W-:-:S05]  /*0270*/  MOV R18, 0x400 ;  /* 0x0000040000127802 */ /* 0x000fca0000000f00 */
[----:B------:R-:W-:Y:S02]  /*0280*/  VIADD R19, R18, 0x2080 ;  /* 0x0000208012137836 */ /* 0x000fe40000000000 */
[----:B------:R-:W-:Y:S01]  /*0290*/  IMAD R29, R2, R3, R10 ;  /* 0x00000003021d7224 */ /* 0x000fe200078e020a */
[C---:B0-----:R-:W-:Y:S02]  /*02a0*/  LEA R18, R23.reuse, R18, 0x18 ;  /* 0x0000001217127211 */ /* 0x041fe400078ec0ff */
[----:B------:R-:W-:-:S03]  /*02b0*/  LEA R23, R23, R19, 0x18 ;  /* 0x0000001317177211 */ /* 0x000fc600078ec0ff */
[----:B------:R-:W-:Y:S02]  /*02c0*/  IMAD R19, R11, 0x208, R18 ;  /* 0x000002080b137824 */ /* 0x000fe400078e0212 */
[C---:B------:R-:W-:Y:S02]  /*02d0*/  IMAD R18, R0.reuse, 0x8, R23 ;  /* 0x0000000800127824 */ /* 0x040fe400078e0217 */
[----:B------:R-:W-:Y:S02]  /*02e0*/  IMAD R23, R0, 0x8, R19 ;  /* 0x0000000800177824 */ /* 0x000fe400078e0213 */
[----:B------:R-:W-:-:S03]  /*02f0*/  IMAD.WIDE R8, R29, 0x2, R8 ;  /* 0x000000021d087825 */ /* 0x000fc600078e0208 */
[----:B--2---:R3:W-:Y:S01]  /*0300*/  STS.64 [R23], R12 ;  /* 0x0000000c17007388 */ /* 0x0047e20000000a00 */
[--C-:B----4-:R-:W-:Y:S02]  /*0310*/  PRMT R0, R4, 0x5432, R5.reuse ;  /* 0x0000543204007816 */ /* 0x110fe40000000005 */
[----:B------:R-:W-:-:S03]  /*0320*/  PRMT R5, R5, 0x7632, R5 ;  /* 0x0000763205057816 */ /* 0x000fc60000000005 */
[----:B------:R0:W-:Y:S01]  /*0330*/  STS [R23+0x84], R0 ;  /* 0x0000840017007388 */ /* 0x0001e20000000800 */
[----:B---3--:R-:W-:-:S03]  /*0340*/  PRMT R13, R17, 0x7610, R17 ;  /* 0x00007610110d7816 */ /* 0x008fc60000000011 */
[----:B------:R1:W-:Y:S01]  /*0350*/  STS.U16 [R23+0x88], R5 ;  /* 0x0000880517007388 */ /* 0x0003e20000000400 */
[----:B------:R-:W-:Y:S02]  /*0360*/  PRMT R12, R16, 0x7610, R16 ;  /* 0x00007610100c7816 */ /* 0x000fe40000000010 */
[--C-:B-----5:R-:W-:Y:S01]  /*0370*/  PRMT R2, R6, 0x5432, R7.reuse ;  /* 0x0000543206027816 */ /* 0x120fe20000000007 */
[----:B------:R-:W-:Y:S01]  /*0380*/  IMAD R17, R11, 0x208, R18 ;  /* 0x000002080b117824 */ /* 0x000fe200078e0212 */
[----:B------:R-:W-:Y:S02]  /*0390*/  PRMT R7, R7, 0x7632, R7 ;  /* 0x0000763207077816 */ /* 0x000fe40000000007 */
[----:B0-----:R-:W-:Y:S02]  /*03a0*/  PRMT R0, R20, 0x5432, R21 ;  /* 0x0000543214007816 */ /* 0x001fe40000000015 */
[----:B-1----:R-:W-:Y:S02]  /*03b0*/  PRMT R5, R24, 0x5432, R25 ;  /* 0x0000543218057816 */ /* 0x002fe40000000019 */
[----:B------:R-:W-:-:S02]  /*03c0*/  PRMT R21, R21, 0x7632, R21 ;  /* 0x0000763215157816 */ /* 0x000fc40000000015 */
[----:B------:R-:W-:Y:S01]  /*03d0*/  PRMT R25, R25, 0x7632, R25 ;  /* 0x0000763219197816 */ /* 0x000fe20000000019 */
[----:B------:R-:W-:Y:S04]  /*03e0*/  STS.U16 [R23+0x82], R4 ;  /* 0x0000820417007388 */ /* 0x000fe80000000400 */
[----:B------:R-:W-:Y:S04]  /*03f0*/  STS [R23+0x104], R14 ;  /* 0x0001040e17007388 */ /* 0x000fe80000000800 */
[----:B------:R-:W-:Y:S04]  /*0400*/  STS [R23+0x108], R15 ;  /* 0x0001080f17007388 */ /* 0x000fe80000000800 */
[----:B------:R-:W-:Y:S04]  /*0410*/  STS.U16 [R23+0x186], R6 ;  /* 0x0001860617007388 */ /* 0x000fe80000000400 */
[----:B------:R-:W-:Y:S04]  /*0420*/  STS [R23+0x188], R2 ;  /* 0x0001880217007388 */ /* 0x000fe80000000800 */
[----:B------:R0:W-:Y:S04]  /*0430*/  STS.U16 [R23+0x18c], R7 ;  /* 0x00018c0717007388 */ /* 0x0001e80000000400 */
[----:B------:R-:W-:Y:S04]  /*0440*/  STS.64 [R17], R12 ;  /* 0x0000000c11007388 */ /* 0x000fe80000000a00 */
[----:B------:R-:W-:Y:S04]  /*0450*/  STS.U16 [R17+0x82], R20 ;  /* 0x0000821411007388 */ /* 0x000fe80000000400 */
[----:B------:R-:W-:Y:S04]  /*0460*/  STS [R17+0x84], R0 ;  /* 0x0000840011007388 */ /* 0x000fe80000000800 */
[----:B------:R-:W-:Y:S04]  /*0470*/  STS.U16 [R17+0x88], R21 ;  /* 0x0000881511007388 */ /* 0x000fe80000000400 */
[----:B------:R-:W-:Y:S04]  /*0480*/  STS [R17+0x104], R26 ;  /* 0x0001041a11007388 */ /* 0x000fe80000000800 */
[----:B------:R-:W-:Y:S04]  /*0490*/  STS [R17+0x108], R27 ;  /* 0x0001081b11007388 */ /* 0x000fe80000000800 */
[----:B------:R-:W-:Y:S04]  /*04a0*/  STS.U16 [R17+0x186], R24 ;  /* 0x0001861811007388 */ /* 0x000fe80000000400 */
[----:B------:R1:W-:Y:S04]  /*04b0*/  STS [R17+0x188], R5 ;  /* 0x0001880511007388 */ /* 0x0003e80000000800 */
[----:B------:R-:W-:Y:S01]  /*04c0*/  STS.U16 [R17+0x18c], R25 ;  /* 0x00018c1911007388 */ /* 0x000fe20000000400 */
[----:B------:R-:W-:Y:S01]  /*04d0*/  BAR.SYNC.DEFER_BLOCKING 0x0 ;  /* 0x0000000000007b1d */ /* 0x000fe20000010000 */
[----:B0-----:R-:W-:-:S04]  /*04e0*/  IMAD.WIDE R6, R3, 0x2, R8 ;  /* 0x0000000203067825 */ /* 0x001fc800078e0208 */
[----:B-1----:R-:W-:-:S04]  /*04f0*/  IMAD.WIDE R4, R3, 0x2, R6 ;  /* 0x0000000203047825 */ /* 0x002fc800078e0206 */
[----:B------:R-:W-:Y:S01]  /*0500*/  IMAD.WIDE R2, R3, 0x2, R4 ;  /* 0x0000000203027825 */ /* 0x000fe200078e0204 */
[----:B------:R-:W2:Y:S04]  /*0510*/  LDG.E.64 R12, desc[UR4][R8.64] ;  /* 0x00000004080c7981 */ /* 0x000ea8000c1e1b00 */
[----:B------:R-:W3:Y:S04]  /*0520*/  LDG.E.64 R22, desc[UR4][R6.64] ;  /* 0x0000000406167981 */ /* 0x000ee8000c1e1b00 */
[----:B------:R-:W4:Y:S04]  /*0530*/  LDG.E.64 R20, desc[UR4][R4.64] ;  /* 0x0000000404147981 */ /* 0x000f28000c1e1b00 */
[----:B------:R-:W5:Y:S04]  /*0540*/  LDG.E.64 R10, desc[UR4][R2.64] ;  /* 0x00000004020a7981 */ /* 0x000f68000c1e1b00 */
[----:B------:R-:W-:Y:S04]  /*0550*/  LDS.U16 R16, [R19] ;  /* 0x0000000013107984 */ /* 0x000fe80000000400 */
[----:B------:R-:W0:Y:S04]  /*0560*/  LDS.U16 R30, [R18] ;  /* 0x00000000121e7984 */ /* 0x000e280000000400 */
[----:B------:R-:W1:Y:S04]  /*0570*/  LDS.U16 R28, [R18+0x4] ;  /* 0x00000400121c7984 */ /* 0x000e680000000400 */
[----:B------:R-:W1:Y:S04]  /*0580*/  LDS.U16 R24, [R18+0x2] ;  /* 0x0000020012187984 */ /* 0x000e680000000400 */
[----:B------:R-:W4:Y:S04]  /*0590*/  LDS.U16 R26, [R18+0x6] ;  /* 0x00000600121a7984 */ /* 0x000f280000000400 */
[----:B------:R-:W5:Y:S04]  /*05a0*/  LDS.U16 R25, [R19+0x104] ;  /* 0x0001040013197984 */ /* 0x000f680000000400 */
[----:B------:R-:W5:Y:S04]  /*05b0*/  LDS.U16 R31, [R19+0x82] ;  /* 0x00008200131f7984 */ /* 0x000f680000000400 */
[----:B------:R-:W5:Y:S04]  /*05c0*/  LDS.U16 R17, [R19+0x186] ;  /* 0x0001860013117984 */ /* 0x000f680000000400 */
[----:B------:R-:W-:Y:S01]  /*05d0*/  LDS.U16 R36, [R19+0x3c] ;  /* 0x00003c0013247984 */ /* 0x000fe20000000400 */
[----:B--2---:R-:W-:-:S02]  /*05e0*/  LOP3.LUT R15, R12, 0xffff, RZ, 0xc0, !PT ;  /* 0x0000ffff0c0f7812 */ /* 0x004fc400078ec0ff */
[----:B------:R-:W-:Y:S02]  /*05f0*/  PRMT R27, R12, 0x7732, RZ ;  /* 0x000077320c1b7816 */ /* 0x000fe400000000ff */
[C---:B------:R-:W-:Y:S02]  /*0600*/  LOP3.LUT R29, R13.reuse, 0xffff, RZ, 0xc0, !PT ;  /* 0x0000ffff0d1d7812 */ /* 0x040fe400078ec0ff */
[----:B------:R-:W-:Y:S02]  /*0610*/  PRMT R33, R13, 0x7732, RZ ;  /* 0x000077320d217816 */ /* 0x000fe400000000ff */
[----:B0-----:R-:W-:Y:S02]  /*0620*/  VIADDMNMX.U32 R13, R30, R16, R15, PT ;  /* 0x000000101e0d7246 */ /* 0x001fe4000380000f */
[C---:B---3--:R-:W-:Y:S02]  /*0630*/  PRMT R14, R23.reuse, 0x7732, RZ ;  /* 0x00007732170e7816 */ /* 0x048fe400000000ff */
[----:B------:R-:W-:-:S02]  /*0640*/  LOP3.LUT R37, R23, 0xffff, RZ, 0xc0, !PT ;  /* 0x0000ffff17257812 */ /* 0x000fc400078ec0ff */
[-C--:B-1----:R-:W-:Y:S02]  /*0650*/  VIADDMNMX.U32 R29, R28, R16.reuse, R29, PT ;  /* 0x000000101c1d7246 */ /* 0x082fe4000380001d */
[----:B------:R-:W-:Y:S02]  /*0660*/  VIADDMNMX.U32 R15, R24, R16, R27, PT ;  /* 0x00000010180f7246 */ /* 0x000fe4000380001b */
[C---:B----4-:R-:W-:Y:S02]  /*0670*/  PRMT R32, R20.reuse, 0x7732, RZ ;  /* 0x0000773214207816 */ /* 0x050fe400000000ff */
[C---:B------:R-:W-:Y:S02]  /*0680*/  PRMT R12, R21.reuse, 0x7732, RZ ;  /* 0x00007732150c7816 */ /* 0x040fe400000000ff */
[----:B------:R-:W-:Y:S02]  /*0690*/  LOP3.LUT R23, R20, 0xffff, RZ, 0xc0, !PT ;  /* 0x0000ffff14177812 */ /* 0x000fe400078ec0ff */
[----:B------:R-:W-:-:S02]  /*06a0*/  LOP3.LUT R0, R21, 0xffff, RZ, 0xc0, !PT ;  /* 0x0000ffff15007812 */ /* 0x000fc400078ec0ff */
[----:B------:R-:W-:Y:S01]  /*06b0*/  VIADDMNMX.U32 R16, R26, R16, R33, PT ;  /* 0x000000101a107246 */ /* 0x000fe20003800021 */
[----:B------:R-:W-:Y:S01]  /*06c0*/  LDS.U16 R21, [R19+0x106] ;  /* 0x0001060013157984 */ /* 0x000fe20000000400 */
[----:B-----5:R-:W-:Y:S02]  /*06d0*/  PRMT R20, R11, 0x7732, RZ ;  /* 0x000077320b147816 */ /* 0x020fe400000000ff */
[C---:B------:R-:W-:Y:S02]  /*06e0*/  PRMT R27, R22.reuse, 0x7732, RZ ;  /* 0x00007732161b7816 */ /* 0x040fe400000000ff */
[----:B------:R-:W-:Y:S02]  /*06f0*/  LOP3.LUT R33, R22, 0xffff, RZ, 0xc0, !PT ;  /* 0x0000ffff16217812 */ /* 0x000fe400078ec0ff */
[-C--:B------:R-:W-:Y:S01]  /*0700*/  VIADDMNMX.U32 R23, R30, R25.reuse, R23, PT ;  /* 0x000000191e177246 */ /* 0x080fe20003800017 */
[----:B------:R-:W-:Y:S01]  /*0710*/  LDS.U16 R22, [R19+0x2] ;  /* 0x0000020013167984 */ /* 0x000fe20000000400 */
[----:B------:R-:W-:-:S02]  /*0720*/  VIADDMNMX.U32 R0, R28, R25, R0, PT ;  /* 0x000000191c007246 */ /* 0x000fc40003800000 */
[-C--:B------:R-:W-:Y:S02]  /*0730*/  VIADDMNMX.U32 R32, R24, R25.reuse, R32, PT ;  /* 0x0000001918207246 */ /* 0x080fe40003800020 */
[----:B------:R-:W-:Y:S02]  /*0740*/  VIADDMNMX.U32 R12, R26, R25, R12, PT ;  /* 0x000000191a0c7246 */ /* 0x000fe4000380000c */
[C---:B------:R-:W-:Y:S02]  /*0750*/  PRMT R25, R10.reuse, 0x7732, RZ ;  /* 0x000077320a197816 */ /* 0x040fe400000000ff */
[----:B------:R-:W-:Y:S01]  /*0760*/  LOP3.LUT R35, R10, 0xffff, RZ, 0xc0, !PT ;  /* 0x0000ffff0a237812 */ /* 0x000fe200078ec0ff */
[----:B------:R-:W-:Y:S01]  /*0770*/  IMAD.MOV.U32 R10, RZ, RZ, R20 ;  /* 0x000000ffff0a7224 */ /* 0x000fe200078e0014 */
[-C--:B------:R-:W-:Y:S01]  /*0780*/  VIADDMNMX.U32 R33, R30, R31.reuse, R33, PT ;  /* 0x0000001f1e217246 */ /* 0x080fe20003800021 */
[----:B------:R-:W-:Y:S01]  /*0790*/  LDS.U16 R20, [R19+0x84] ;  /* 0x0000840013147984 */ /* 0x000fe20000000400 */
[----:B------:R-:W-:-:S02]  /*07a0*/  VIADDMNMX.U32 R37, R28, R31, R37, PT ;  /* 0x0000001f1c257246 */ /* 0x000fc40003800025 */
[-C--:B------:R-:W-:Y:S02]  /*07b0*/  VIADDMNMX.U32 R27, R24, R31.reuse, R27, PT ;  /* 0x0000001f181b7246 */ /* 0x080fe4000380001b */
[----:B------:R-:W-:Y:S02]  /*07c0*/  VIADDMNMX.U32 R14, R26, R31, R14, PT ;  /* 0x0000001f1a0e7246 */ /* 0x000fe4000380000e */
[----:B------:R-:W-:Y:S02]  /*07d0*/  LOP3.LUT R31, R11, 0xffff, RZ, 0xc0, !PT ;  /* 0x0000ffff0b1f7812 */ /* 0x000fe400078ec0ff */
[-C--:B------:R-:W-:Y:S02]  /*07e0*/  VIADDMNMX.U32 R25, R24, R17.reuse, R25, PT ;  /* 0x0000001118197246 */ /* 0x080fe40003800019 */
[-C--:B------:R-:W-:Y:S01]  /*07f0*/  VIADDMNMX.U32 R35, R30, R17.reuse, R35, PT ;  /* 0x000000111e237246 */ /* 0x080fe20003800023 */
[----:B------:R-:W0:Y:S01]  /*0800*/  LDS.U16 R24, [R18+0x86] ;  /* 0x0000860012187984 */ /* 0x000e220000000400 */
[----:B------:R-:W-:-:S02]  /*0810*/  VIADDMNMX.U32 R31, R28, R17, R31, PT ;  /* 0x000000111c1f7246 */ /* 0x000fc4000380001f */
[----:B------:R-:W-:Y:S01]  /*0820*/  VIADDMNMX.U32 R26, R26, R17, R10, PT ;  /* 0x000000111a1a7246 */ /* 0x000fe2000380000a */
[----:B------:R-:W1:Y:S04]  /*0830*/  LDS.U16 R30, [R18+0x82] ;  /* 0x00008200121e7984 */ /* 0x000e680000000400 */
[----:B------:R-:W2:Y:S04]  /*0840*/  LDS.U16 R17, [R18+0x88] ;  /* 0x0000880012117984 */ /* 0x000ea80000000400 */
[----:B------:R-:W3:Y:S04]  /*0850*/  LDS.U16 R28, [R18+0x84] ;  /* 0x00008400121c7984 */ /* 0x000ee80000000400 */
[----:B------:R-:W4:Y:S01]  /*0860*/  LDS.U16 R10, [R19+0x188] ;  /* 0x00018800130a7984 */ /* 0x000f220000000400 */
[----:B0-----:R-:W-:-:S02]  /*0870*/  VIADDMNMX.U32 R11, R24, R22, R29, PT ;  /* 0x00000016180b7246 */ /* 0x001fc4000380001d */
[----:B------:R-:W-:Y:S02]  /*0880*/  VIADDMNMX.U32 R0, R24, R21, R0, PT ;  /* 0x0000001518007246 */ /* 0x000fe40003800000 */
[C---:B-1----:R-:W-:Y:S02]  /*0890*/  VIADDMNMX.U32 R13, R30.reuse, R22, R13, PT ;  /* 0x000000161e0d7246 */ /* 0x042fe4000380000d */
[----:B------:R-:W-:Y:S02]  /*08a0*/  VIADDMNMX.U32 R33, R30, R20, R33, PT ;  /* 0x000000141e217246 */ /* 0x000fe40003800021 */
[----:B--2---:R-:W-:Y:S02]  /*08b0*/  VIADDMNMX.U32 R29, R17, R22, R16, PT ;  /* 0x00000016111d7246 */ /* 0x004fe40003800010 */
[----:B------:R-:W-:Y:S02]  /*08c0*/  VIADDMNMX.U32 R16, R24, R20, R37, PT ;  /* 0x0000001418107246 */ /* 0x000fe40003800025 */
[----:B---3--:R-:W-:-:S02]  /*08d0*/  VIADDMNMX.U32 R15, R28, R22, R15, PT ;  /* 0x000000161c0f7246 */ /* 0x008fc4000380000f */
[-C--:B------:R-:W-:Y:S01]  /*08e0*/  VIADDMNMX.U32 R34, R28, R20.reuse, R27, PT ;  /* 0x000000141c227246 */ /* 0x080fe2000380001b */
[----:B------:R-:W-:Y:S01]  /*08f0*/  LDS.U16 R22, [R18+0x104] ;  /* 0x0001040012167984 */ /* 0x000fe20000000400 */
[-C--:B------:R-:W-:Y:S02]  /*0900*/  VIADDMNMX.U32 R23, R30, R21.reuse, R23, PT ;  /* 0x000000151e177246 */ /* 0x080fe40003800017 */
[-C--:B------:R-:W-:Y:S02]  /*0910*/  VIADDMNMX.U32 R32, R28, R21.reuse, R32, PT ;  /* 0x000000151c207246 */ /* 0x080fe40003800020 */
[C---:B------:R-:W-:Y:S02]  /*0920*/  VIADDMNMX.U32 R27, R17.reuse, R20, R14, PT ;  /* 0x00000014111b7246 */ /* 0x040fe4000380000e */
[----:B------:R-:W-:Y:S01]  /*0930*/  VIADDMNMX.U32 R21, R17, R21, R12, PT ;  /* 0x0000001511157246 */ /* 0x000fe2000380000c */
[----:B------:R-:W0:Y:S01]  /*0940*/  LDS.U16 R20, [R19+0x4] ;  /* 0x0000040013147984 */ /* 0x000e220000000400 */
[----:B----4-:R-:W-:-:S02]  /*0950*/  VIADDMNMX.U32 R30, R30, R10, R35, PT ;  /* 0x0000000a1e1e7246 */ /* 0x010fc40003800023 */
[-C--:B------:R-:W-:Y:S01]  /*0960*/  VIADDMNMX.U32 R24, R24, R10.reuse, R31, PT ;  /* 0x0000000a18187246 */ /* 0x080fe2000380001f */
[----:B------:R-:W1:Y:S01]  /*0970*/  LDS.U16 R14, [R19+0x86] ;  /* 0x00008600130e7984 */ /* 0x000e620000000400 */
[-C--:B------:R-:W-:Y:S02]  /*0980*/  VIADDMNMX.U32 R28, R28, R10.reuse, R25, PT ;  /* 0x0000000a1c1c7246 */ /* 0x080fe40003800019 */
[----:B------:R-:W-:Y:S01]  /*0990*/  VIADDMNMX.U32 R26, R17, R10, R26, PT ;  /* 0x0000000a111a7246 */ /* 0x000fe2000380001a */
[----:B------:R-:W2:Y:S04]  /*09a0*/  LDS.U16 R12, [R19+0x108] ;  /* 0x00010800130c7984 */ /* 0x000ea80000000400 */
[----:B------:R-:W3:Y:S04]  /*09b0*/  LDS.U16 R17, [R19+0x18a] ;  /* 0x00018a0013117984 */ /* 0x000ee80000000400 */
[----:B------:R-:W4:Y:S04]  /*09c0*/  LDS.U16 R31, [R18+0x106] ;  /* 0x00010600121f7984 */ /* 0x000f280000000400 */
[----:B------:R-:W5:Y:S04]  /*09d0*/  LDS.U16 R25, [R18+0x108] ;  /* 0x0001080012197984 */ /* 0x000f680000000400 */
[----:B------:R-:W5:Y:S04]  /*09e0*/  LDS.U16 R10, [R18+0x10a] ;  /* 0x00010a00120a7984 */ /* 0x000f680000000400 */
[----:B------:R-:W-:Y:S01]  /*09f0*/  LDS.U16 R35, [R18+0xf3c] ;  /* 0x000f3c0012237984 */ /* 0x000fe20000000400 */
[----:B0-----:R-:W-:-:S02]  /*0a00*/  VIADDMNMX.U32 R13, R22, R20, R13, PT ;  /* 0x00000014160d7246 */ /* 0x001fc4000380000d */
[C---:B-1----:R-:W-:Y:S02]  /*0a10*/  VIADDMNMX.U32 R33, R22.reuse, R14, R33, PT ;  /* 0x0000000e16217246 */ /* 0x042fe40003800021 */
[C---:B--2---:R-:W-:Y:S02]  /*0a20*/  VIADDMNMX.U32 R23, R22.reuse, R12, R23, PT ;  /* 0x0000000c16177246 */ /* 0x044fe40003800017 */
[----:B---3--:R-:W-:Y:S02]  /*0a30*/  VIADDMNMX.U32 R30, R22, R17, R30, PT ;  /* 0x00000011161e7246 */ /* 0x008fe4000380001e */
[----:B------:R-:W-:Y:S01]  /*0a40*/  LDS.U16 R22, [R18+0x186] ;  /* 0x0001860012167984 */ /* 0x000fe20000000400 */
[C---:B----4-:R-:W-:Y:S02]  /*0a50*/  VIADDMNMX.U32 R15, R31.reuse, R20, R15, PT ;  /* 0x000000141f0f7246 */ /* 0x050fe4000380000f */
[C---:B------:R-:W-:Y:S02]  /*0a60*/  VIADDMNMX.U32 R34, R31.reuse, R14, R34, PT ;  /* 0x0000000e1f227246 */ /* 0x040fe40003800022 */
[----:B------:R-:W-:-:S02]  /*0a70*/  VIADDMNMX.U32 R32, R31, R12, R32, PT ;  /* 0x0000000c1f207246 */ /* 0x000fc40003800020 */
[-C--:B------:R-:W-:Y:S02]  /*0a80*/  VIADDMNMX.U32 R28, R31, R17.reuse, R28, PT ;  /* 0x000000111f1c7246 */ /* 0x080fe4000380001c */
[C---:B-----5:R-:W-:Y:S01]  /*0a90*/  VIADDMNMX.U32 R11, R25.reuse, R20, R11, PT ;  /* 0x00000014190b7246 */ /* 0x060fe2000380000b */
[----:B------:R-:W-:Y:S01]  /*0aa0*/  LDS.U16 R31, [R18+0x188] ;  /* 0x00018800121f7984 */ /* 0x000fe20000000400 */
[C---:B------:R-:W-:Y:S02]  /*0ab0*/  VIADDMNMX.U32 R16, R25.reuse, R14, R16, PT ;  /* 0x0000000e19107246 */ /* 0x040fe40003800010 */
[C---:B------:R-:W-:Y:S02]  /*0ac0*/  VIADDMNMX.U32 R0, R25.reuse, R12, R0, PT ;  /* 0x0000000c19007246 */ /* 0x040fe40003800000 */
[----:B------:R-:W-:Y:S02]  /*0ad0*/  VIADDMNMX.U32 R24, R25, R17, R24, PT ;  /* 0x0000001119187246 */ /* 0x000fe40003800018 */
[C---:B------:R-:W-:Y:S01]  /*0ae0*/  VIADDMNMX.U32 R29, R10.reuse, R20, R29, PT ;  /* 0x000000140a1d7246 */ /* 0x040fe2000380001d */
[----:B------:R-:W-:Y:S01]  /*0af0*/  LDS.U16 R25, [R18+0x18a] ;  /* 0x00018a0012197984 */ /* 0x000fe20000000400 */
[----:B------:R-:W-:-:S02]  /*0b00*/  VIADDMNMX.U32 R27, R10, R14, R27, PT ;  /* 0x0000000e0a1b7246 */ /* 0x000fc4000380001b */
[C---:B------:R-:W-:Y:S01]  /*0b10*/  VIADDMNMX.U32 R21, R10.reuse, R12, R21, PT ;  /* 0x0000000c0a157246 */ /* 0x040fe20003800015 */
[----:B------:R-:W0:Y:S01]  /*0b20*/  LDS.U16 R20, [R19+0x6] ;  /* 0x0000060013147984 */ /* 0x000e220000000400 */
[----:B------:R-:W-:-:S03]  /*0b30*/  VIADDMNMX.U32 R26, R10, R17, R26, PT ;  /* 0x000000110a1a7246 */ /* 0x000fc6000380001a */
[----:B------:R-:W1:Y:S04]  /*0b40*/  LDS.U16 R14, [R19+0x88] ;  /* 0x00008800130e7984 */ /* 0x000e680000000400 */
[----:B------:R-:W2:Y:S04]  /*0b50*/  LDS.U16 R12, [R19+0x10a] ;  /* 0x00010a00130c7984 */ /* 0x000ea80000000400 */
[----:B------:R-:W3:Y:S04]  /*0b60*/  LDS.U16 R17, [R19+0x18c] ;  /* 0x00018c0013117984 */ /* 0x000ee80000000400 */
[----:B------:R-:W4:Y:S01]  /*0b70*/  LDS.U16 R10, [R18+0x18c] ;  /* 0x00018c00120a7984 */ /* 0x000f220000000400 */
[----:B0-----:R-:W-:-:S02]  /*0b80*/  VIADDMNMX.U32 R13, R22, R20, R13, PT ;  /* 0x00000014160d7246 */ /* 0x001fc4000380000d */
[C---:B------:R-:W-:Y:S02]  /*0b90*/  VIADDMNMX.U32 R15, R31.reuse, R20, R15, PT ;  /* 0x000000141f0f7246 */ /* 0x040fe4000380000f */
[CC--:B-1----:R-:W-:Y:S02]  /*0ba0*/  VIADDMNMX.U32 R33, R22.reuse, R14.reuse, R33, PT ;  /* 0x0000000e16217246 */ /* 0x0c2fe40003800021 */
[C---:B------:R-:W-:Y:S02]  /*0bb0*/  VIADDMNMX.U32 R34, R31.reuse, R14, R34, PT ;  /* 0x0000000e1f227246 */ /* 0x040fe40003800022 */
[CC--:B--2---:R-:W-:Y:S02]  /*0bc0*/  VIADDMNMX.U32 R23, R22.reuse, R12.reuse, R23, PT ;  /* 0x0000000c16177246 */ /* 0x0c4fe40003800017 */
[----:B------:R-:W-:Y:S02]  /*0bd0*/  VIADDMNMX.U32 R32, R31, R12, R32, PT ;  /* 0x0000000c1f207246 */ /* 0x000fe40003800020 */
[----:B---3--:R-:W-:-:S02]  /*0be0*/  VIADDMNMX.U32 R30, R22, R17, R30, PT ;  /* 0x00000011161e7246 */ /* 0x008fc4000380001e */
[-C--:B------:R-:W-:Y:S01]  /*0bf0*/  VIADDMNMX.U32 R28, R31, R17.reuse, R28, PT ;  /* 0x000000111f1c7246 */ /* 0x080fe2000380001c */
[----:B------:R-:W-:Y:S01]  /*0c00*/  LDS.U16 R22, [R18+0x208] ;  /* 0x0002080012167984 */ /* 0x000fe20000000400 */
[C---:B------:R-:W-:Y:S02]  /*0c10*/  VIADDMNMX.U32 R11, R25.reuse, R20, R11, PT ;  /* 0x00000014190b7246 */ /* 0x040fe4000380000b */
[C---:B------:R-:W-:Y:S01]  /*0c20*/  VIADDMNMX.U32 R16, R25.reuse, R14, R16, PT ;  /* 0x0000000e19107246 */ /* 0x040fe20003800010 */
[----:B------:R-:W-:Y:S01]  /*0c30*/  LDS.U16 R31, [R18+0x20a] ;  /* 0x00020a00121f7984 */ /* 0x000fe20000000400 */
[C---:B------:R-:W-:Y:S02]  /*0c40*/  VIADDMNMX.U32 R0, R25.reuse, R12, R0, PT ;  /* 0x0000000c19007246 */ /* 0x040fe40003800000 */
[----:B------:R-:W-:Y:S02]  /*0c50*/  VIADDMNMX.U32 R24, R25, R17, R24, PT ;  /* 0x0000001119187246 */ /* 0x000fe40003800018 */
[C---:B----4-:R-:W-:Y:S01]  /*0c60*/  VIADDMNMX.U32 R29, R10.reuse, R20, R29, PT ;  /* 0x000000140a1d7246 */ /* 0x050fe2000380001d */
        /* <DEDUP_REMOVED lines=617> */
[----:B------:R-:W0:Y:S01]  /*3300*/  LDS.U16 R22, [R19+0x140] ;  /* 0x0001400013167984 */ /* 0x000e220000000400 */
[C---:B------:R-:W-:Y:S02]  /*3310*/  VIADDMNMX.U32 R11, R25.reuse, R20, R11, PT ;  /* 0x00000014190b7246 */ /* 0x040fe4000380000b */
[C---:B------:R-:W-:Y:S01]  /*3320*/  VIADDMNMX.U32 R16, R25.reuse, R14, R16, PT ;  /* 0x0000000e19107246 */ /* 0x040fe20003800010 */
[----:B------:R-:W1:Y:S01]  /*3330*/  LDS.U16 R31, [R18+0xf40] ;  /* 0x000f4000121f7984 */ /* 0x000e620000000400 */
[CC--:B------:R-:W-:Y:S02]  /*3340*/  VIADDMNMX.U32 R0, R25.reuse, R12.reuse, R0, PT ;  /* 0x0000000c19007246 */ /* 0x0c0fe40003800000 */
[----:B------:R-:W-:Y:S02]  /*3350*/  VIADDMNMX.U32 R24, R25, R17, R24, PT ;  /* 0x0000001119187246 */ /* 0x000fe40003800018 */
[C---:B----4-:R-:W-:Y:S01]  /*3360*/  VIADDMNMX.U32 R21, R10.reuse, R12, R21, PT ;  /* 0x0000000c0a157246 */ /* 0x050fe20003800015 */
[----:B------:R-:W2:Y:S01]  /*3370*/  LDS.U16 R25, [R18+0xf3e] ;  /* 0x000f3e0012197984 */ /* 0x000ea20000000400 */
[----:B------:R-:W-:-:S02]  /*3380*/  VIADDMNMX.U32 R29, R10, R20, R29, PT ;  /* 0x000000140a1d7246 */ /* 0x000fc4000380001d */
[C---:B------:R-:W-:Y:S01]  /*3390*/  VIADDMNMX.U32 R26, R10.reuse, R17, R26, PT ;  /* 0x000000110a1a7246 */ /* 0x040fe2000380001a */
[----:B------:R-:W3:Y:S04]  /*33a0*/  LDS.U16 R12, [R19+0xbe] ;  /* 0x0000be00130c7984 */ /* 0x000ee80000000400 */
[----:B------:R-:W4:Y:S04]  /*33b0*/  LDS.U16 R17, [R19+0x1c2] ;  /* 0x0001c20013117984 */ /* 0x000f280000000400 */
[----:B------:R-:W5:Y:S01]  /*33c0*/  LDS.U16 R20, [R18+0xf42] ;  /* 0x000f420012147984 */ /* 0x000f620000000400 */
[----:B------:R-:W-:-:S02]  /*33d0*/  VIADDMNMX.U32 R27, R10, R14, R27, PT ;  /* 0x0000000e0a1b7246 */ /* 0x000fc4000380001b */
[C---:B------:R-:W-:Y:S02]  /*33e0*/  VIADDMNMX.U32 R13, R35.reuse, R36, R13, PT ;  /* 0x00000024230d7246 */ /* 0x040fe4000380000d */
[----:B0-----:R-:W-:Y:S02]  /*33f0*/  VIADDMNMX.U32 R14, R35, R22, R23, PT ;  /* 0x00000016230e7246 */ /* 0x001fe40003800017 */
[C---:B-1----:R-:W-:Y:S02]  /*3400*/  VIADDMNMX.U32 R11, R31.reuse, R36, R11, PT ;  /* 0x000000241f0b7246 */ /* 0x042fe4000380000b */
[----:B------:R-:W-:Y:S02]  /*3410*/  VIADDMNMX.U32 R0, R31, R22, R0, PT ;  /* 0x000000161f007246 */ /* 0x000fe40003800000 */
[C---:B--2---:R-:W-:Y:S02]  /*3420*/  VIADDMNMX.U32 R15, R25.reuse, R36, R15, PT ;  /* 0x00000024190f7246 */ /* 0x044fe4000380000f */
[----:B------:R-:W-:-:S02]  /*3430*/  VIADDMNMX.U32 R32, R25, R22, R32, PT ;  /* 0x0000001619207246 */ /* 0x000fc40003800020 */
[-C--:B---3--:R-:W-:Y:S02]  /*3440*/  VIADDMNMX.U32 R34, R25, R12.reuse, R34, PT ;  /* 0x0000000c19227246 */ /* 0x088fe40003800022 */
[-C--:B------:R-:W-:Y:S02]  /*3450*/  VIADDMNMX.U32 R16, R31, R12.reuse, R16, PT ;  /* 0x0000000c1f107246 */ /* 0x080fe40003800010 */
[C---:B------:R-:W-:Y:S02]  /*3460*/  VIADDMNMX.U32 R10, R35.reuse, R12, R33, PT ;  /* 0x0000000c230a7246 */ /* 0x040fe40003800021 */
[-C--:B----4-:R-:W-:Y:S01]  /*3470*/  VIADDMNMX.U32 R23, R35, R17.reuse, R30, PT ;  /* 0x0000001123177246 */ /* 0x090fe2000380001e */
[----:B------:R-:W-:Y:S01]  /*3480*/  LDS.U16 R33, [R19+0x142] ;  /* 0x0001420013217984 */ /* 0x000fe20000000400 */
[-C--:B------:R-:W-:Y:S02]  /*3490*/  VIADDMNMX.U32 R25, R25, R17.reuse, R28, PT ;  /* 0x0000001119197246 */ /* 0x080fe4000380001c */
[-C--:B------:R-:W-:Y:S01]  /*34a0*/  VIADDMNMX.U32 R31, R31, R17.reuse, R24, PT ;  /* 0x000000111f1f7246 */ /* 0x080fe20003800018 */
[----:B------:R-:W0:Y:S01]  /*34b0*/  LDS.U16 R30, [R18+0xfbe] ;  /* 0x000fbe00121e7984 */ /* 0x000e220000000400 */
[----:B-----5:R-:W-:-:S02]  /*34c0*/  VIADDMNMX.U32 R26, R20, R17, R26, PT ;  /* 0x00000011141a7246 */ /* 0x020fc4000380001a */
[C---:B------:R-:W-:Y:S01]  /*34d0*/  VIADDMNMX.U32 R36, R20.reuse, R36, R29, PT ;  /* 0x0000002414247246 */ /* 0x040fe2000380001d */
[----:B------:R-:W1:Y:S01]  /*34e0*/  LDS.U16 R17, [R19+0x3e] ;  /* 0x00003e0013117984 */ /* 0x000e620000000400 */
[C---:B------:R-:W-:Y:S02]  /*34f0*/  VIADDMNMX.U32 R12, R20.reuse, R12, R27, PT ;  /* 0x0000000c140c7246 */ /* 0x040fe4000380001b */
        /* <DEDUP_REMOVED lines=8> */
[-C--:B-1----:R-:W-:Y:S02]  /*3580*/  VIADDMNMX.U32 R20, R30, R17.reuse, R13, PT ;  /* 0x000000111e147246 */ /* 0x082fe4000380000d */
[C---:B--2---:R-:W-:Y:S02]  /*3590*/  VIADDMNMX.U32 R11, R24.reuse, R17, R11, PT ;  /* 0x00000011180b7246 */ /* 0x044fe4000380000b */
[----:B------:R-:W-:Y:S02]  /*35a0*/  VIADDMNMX.U32 R0, R24, R33, R0, PT ;  /* 0x0000002118007246 */ /* 0x000fe40003800000 */
[-C--:B---3--:R-:W-:Y:S02]  /*35b0*/  VIADDMNMX.U32 R15, R29, R17.reuse, R15, PT ;  /* 0x000000111d0f7246 */ /* 0x088fe4000380000f */
[C---:B----4-:R-:W-:Y:S02]  /*35c0*/  VIADDMNMX.U32 R17, R27.reuse, R17, R36, PT ;  /* 0x000000111b117246 */ /* 0x050fe40003800024 */
[----:B------:R-:W-:Y:S01]  /*35d0*/  VIADDMNMX.U32 R22, R27, R33, R22, PT ;  /* 0x000000211b167246 */ /* 0x000fe20003800016 */
[----:B------:R-:W-:Y:S01]  /*35e0*/  LDS.U16 R36, [R19+0x182] ;  /* 0x0001820013247984 */ /* 0x000fe20000000400 */
[----:B-----5:R-:W-:-:S02]  /*35f0*/  VIADDMNMX.U32 R10, R30, R21, R10, PT ;  /* 0x000000151e0a7246 */ /* 0x020fc4000380000a */
[-C--:B------:R-:W-:Y:S02]  /*3600*/  VIADDMNMX.U32 R16, R24, R21.reuse, R16, PT ;  /* 0x0000001518107246 */ /* 0x080fe40003800010 */
[-C--:B------:R-:W-:Y:S02]  /*3610*/  VIADDMNMX.U32 R13, R29, R21.reuse, R34, PT ;  /* 0x000000151d0d7246 */ /* 0x080fe40003800022 */
[----:B------:R-:W-:Y:S01]  /*3620*/  VIADDMNMX.U32 R12, R27, R21, R12, PT ;  /* 0x000000151b0c7246 */ /* 0x000fe2000380000c */
[----:B------:R-:W-:Y:S01]  /*3630*/  LDS.U16 R34, [R19+0x40] ;  /* 0x0000400013227984 */ /* 0x000fe20000000400 */
[----:B------:R-:W-:Y:S02]  /*3640*/  VIADDMNMX.U32 R21, R29, R33, R32, PT ;  /* 0x000000211d157246 */ /* 0x000fe40003800020 */
[-C--:B------:R-:W-:Y:S01]  /*3650*/  VIADDMNMX.U32 R23, R30, R28.reuse, R23, PT ;  /* 0x0000001c1e177246 */ /* 0x080fe20003800017 */
[----:B------:R-:W-:Y:S01]  /*3660*/  LDS.U16 R33, [R19+0xc2] ;  /* 0x0000c20013217984 */ /* 0x000fe20000000400 */
[----:B------:R-:W-:-:S02]  /*3670*/  VIADDMNMX.U32 R24, R24, R28, R31, PT ;  /* 0x0000001c18187246 */ /* 0x000fc4000380001f */
[-C--:B------:R-:W-:Y:S01]  /*3680*/  VIADDMNMX.U32 R25, R29, R28.reuse, R25, PT ;  /* 0x0000001c1d197246 */ /* 0x080fe20003800019 */
[----:B------:R-:W0:Y:S01]  /*3690*/  LDS.U16 R31, [R18+0x1040] ;  /* 0x00104000121f7984 */ /* 0x000e220000000400 */
[----:B------:R-:W-:-:S03]  /*36a0*/  VIADDMNMX.U32 R26, R27, R28, R26, PT ;  /* 0x0000001c1b1a7246 */ /* 0x000fc6000380001a */
[----:B------:R-:W1:Y:S04]  /*36b0*/  LDS.U16 R29, [R18+0x1044] ;  /* 0x00104400121d7984 */ /* 0x000e680000000400 */
[----:B------:R-:W2:Y:S04]  /*36c0*/  LDS.U16 R30, [R18+0x1042] ;  /* 0x00104200121e7984 */ /* 0x000ea80000000400 */
[----:B------:R-:W3:Y:S04]  /*36d0*/  LDS.U16 R27, [R18+0x1046] ;  /* 0x00104600121b7984 */ /* 0x000ee80000000400 */
[----:B------:R-:W4:Y:S04]  /*36e0*/  LDS.U16 R32, [R19+0x144] ;  /* 0x0001440013207984 */ /* 0x000f280000000400 */
[----:B------:R-:W5:Y:S01]  /*36f0*/  LDS.U16 R28, [R19+0x1c6] ;  /* 0x0001c600131c7984 */ /* 0x000f620000000400 */
[----:B0-----:R-:W-:-:S02]  /*3700*/  VIADDMNMX.U32 R20, R31, R34, R20, PT ;  /* 0x000000221f147246 */ /* 0x001fc40003800014 */
[-C--:B------:R-:W-:Y:S02]  /*3710*/  VIADDMNMX.U32 R10, R31, R33.reuse, R10, PT ;  /* 0x000000211f0a7246 */ /* 0x080fe4000380000a */
[CC--:B-1----:R-:W-:Y:S02]  /*3720*/  VIADDMNMX.U32 R11, R29.reuse, R34.reuse, R11, PT ;  /* 0x000000221d0b7246 */ /* 0x0c2fe4000380000b */
[-C--:B------:R-:W-:Y:S02]  /*3730*/  VIADDMNMX.U32 R16, R29, R33.reuse, R16, PT ;  /* 0x000000211d107246 */ /* 0x080fe40003800010 */
[CC--:B--2---:R-:W-:Y:S02]  /*3740*/  VIADDMNMX.U32 R15, R30.reuse, R34.reuse, R15, PT ;  /* 0x000000221e0f7246 */ /* 0x0c4fe4000380000f */
[----:B------:R-:W-:Y:S02]  /*3750*/  VIADDMNMX.U32 R13, R30, R33, R13, PT ;  /* 0x000000211e0d7246 */ /* 0x000fe4000380000d */
[----:B---3--:R-:W-:-:S02]  /*3760*/  VIADDMNMX.U32 R17, R27, R34, R17, PT ;  /* 0x000000221b117246 */ /* 0x008fc40003800011 */
[----:B------:R-:W-:Y:S01]  /*3770*/  VIADDMNMX.U32 R12, R27, R33, R12, PT ;  /* 0x000000211b0c7246 */ /* 0x000fe2000380000c */
[----:B------:R-:W-:Y:S01]  /*3780*/  LDS.U16 R34, [R19+0x42] ;  /* 0x0000420013227984 */ /* 0x000fe20000000400 */
[-C--:B----4-:R-:W-:Y:S02]  /*3790*/  VIADDMNMX.U32 R14, R31, R32.reuse, R14, PT ;  /* 0x000000201f0e7246 */ /* 0x090fe4000380000e */
[-C--:B------:R-:W-:Y:S01]  /*37a0*/  VIADDMNMX.U32 R0, R29, R32.reuse, R0, PT ;  /* 0x000000201d007246 */ /* 0x080fe20003800000 */
[----:B------:R-:W-:Y:S01]  /*37b0*/  LDS.U16 R33, [R19+0xc4] ;  /* 0x0000c40013217984 */ /* 0x000fe20000000400 */
[-C--:B------:R-:W-:Y:S02]  /*37c0*/  VIADDMNMX.U32 R21, R30, R32.reuse, R21, PT ;  /* 0x000000201e157246 */ /* 0x080fe40003800015 */
[----:B------:R-:W-:Y:S02]  /*37d0*/  VIADDMNMX.U32 R22, R27, R32, R22, PT ;  /* 0x000000201b167246 */ /* 0x000fe40003800016 */
[-C--:B-----5:R-:W-:Y:S01]  /*37e0*/  VIADDMNMX.U32 R23, R31, R28.reuse, R23, PT ;  /* 0x0000001c1f177246 */ /* 0x0a0fe20003800017 */
        /* <DEDUP_REMOVED lines=8> */
[----:B------:R-:W4:Y:S01]  /*3870*/  LDS.U16 R28, [R19+0x1c8] ;  /* 0x0001c800131c7984 */ /* 0x000f220000000400 */
        /* <DEDUP_REMOVED lines=9> */
[-C--:B------:R-:W-:Y:S02]  /*3910*/  VIADDMNMX.U32 R14, R31, R32.reuse, R14, PT ;  /* 0x000000201f0e7246 */ /* 0x080fe4000380000e */
[-C--:B------:R-:W-:Y:S01]  /*3920*/  VIADDMNMX.U32 R0, R29, R32.reuse, R0, PT ;  /* 0x000000201d007246 */ /* 0x080fe20003800000 */
[----:B------:R-:W-:Y:S01]  /*3930*/  LDS.U16 R33, [R19+0xc6] ;  /* 0x0000c60013217984 */ /* 0x000fe20000000400 */
[-C--:B------:R-:W-:Y:S02]  /*3940*/  VIADDMNMX.U32 R21, R30, R32.reuse, R21, PT ;  /* 0x000000201e157246 */ /* 0x080fe40003800015 */
[----:B------:R-:W-:Y:S02]  /*3950*/  VIADDMNMX.U32 R22, R27, R32, R22, PT ;  /* 0x000000201b167246 */ /* 0x000fe40003800016 */
[-C--:B----4-:R-:W-:Y:S01]  /*3960*/  VIADDMNMX.U32 R23, R31, R28.reuse, R23, PT ;  /* 0x0000001c1f177246 */ /* 0x090fe20003800017 */
        /* <DEDUP_REMOVED lines=646> */
[C---:B------:R-:W-:Y:S02]  /*61d0*/  VIADDMNMX.U32 R22, R27.reuse, R32, R22, PT ;  /* 0x000000201b167246 */ /* 0x040fe40003800016 */
        /* <DEDUP_REMOVED lines=11> */
[CC--:B------:R-:W-:Y:S02]  /*6290*/  VIADDMNMX.U32 R12, R27.reuse, R33.reuse, R12, PT ;  /* 0x000000211b0c7246 */ /* 0x0c0fe4000380000c */
[----:B------:R-:W-:Y:S02]  /*62a0*/  VIADDMNMX.U32 R22, R27, R32, R22, PT ;  /* 0x000000201b167246 */ /* 0x000fe40003800016 */
[-C--:B-1----:R-:W-:Y:S02]  /*62b0*/  VIADDMNMX.U32 R20, R31, R34.reuse, R20, PT ;  /* 0x000000221f147246 */ /* 0x082fe40003800014 */
[-C--:B--2---:R-:W-:Y:S02]  /*62c0*/  VIADDMNMX.U32 R11, R29, R34.reuse, R11, PT ;  /* 0x000000221d0b7246 */ /* 0x084fe4000380000b */
[----:B------:R-:W-:Y:S02]  /*62d0*/  VIADDMNMX.U32 R10, R31, R33, R10, PT ;  /* 0x000000211f0a7246 */ /* 0x000fe4000380000a */
[----:B---3--:R-:W-:-:S02]  /*62e0*/  VIADDMNMX.U32 R15, R30, R34, R15, PT ;  /* 0x000000221e0f7246 */ /* 0x008fc4000380000f */
[-C--:B------:R-:W-:Y:S01]  /*62f0*/  VIADDMNMX.U32 R16, R29, R33.reuse, R16, PT ;  /* 0x000000211d107246 */ /* 0x080fe20003800010 */
[----:B------:R-:W-:Y:S01]  /*6300*/  LDS.U16 R34, [R19+0x7c] ;  /* 0x00007c0013227984 */ /* 0x000fe20000000400 */
[C---:B------:R-:W-:Y:S02]  /*6310*/  VIADDMNMX.U32 R13, R30.reuse, R33, R13, PT ;  /* 0x000000211e0d7246 */ /* 0x040fe4000380000d */
[-C--:B------:R-:W-:Y:S01]  /*6320*/  VIADDMNMX.U32 R14, R31, R32.reuse, R14, PT ;  /* 0x000000201f0e7246 */ /* 0x080fe2000380000e */
[----:B------:R-:W0:Y:S01]  /*6330*/  LDS.U16 R33, [R18+0x1f7c] ;  /* 0x001f7c0012217984 */ /* 0x000e220000000400 */
[-C--:B------:R-:W-:Y:S02]  /*6340*/  VIADDMNMX.U32 R0, R29, R32.reuse, R0, PT ;  /* 0x000000201d007246 */ /* 0x080fe40003800000 */
[----:B------:R-:W-:Y:S02]  /*6350*/  VIADDMNMX.U32 R21, R30, R32, R21, PT ;  /* 0x000000201e157246 */ /* 0x000fe40003800015 */
[-C--:B----4-:R-:W-:Y:S01]  /*6360*/  VIADDMNMX.U32 R23, R31, R28.reuse, R23, PT ;  /* 0x0000001c1f177246 */ /* 0x090fe20003800017 */
[----:B------:R-:W1:Y:S01]  /*6370*/  LDS.U16 R32, [R19+0xfe] ;  /* 0x0000fe0013207984 */ /* 0x000e620000000400 */
[----:B------:R-:W-:-:S02]  /*6380*/  VIADDMNMX.U32 R24, R29, R28, R24, PT ;  /* 0x0000001c1d187246 */ /* 0x000fc40003800018 */
[-C--:B------:R-:W-:Y:S01]  /*6390*/  VIADDMNMX.U32 R25, R30, R28.reuse, R25, PT ;  /* 0x0000001c1e197246 */ /* 0x080fe20003800019 */
[----:B------:R-:W2:Y:S01]  /*63a0*/  LDS.U16 R31, [R18+0x1f80] ;  /* 0x001f8000121f7984 */ /* 0x000ea20000000400 */
[----:B------:R-:W-:-:S03]  /*63b0*/  VIADDMNMX.U32 R27, R27, R28, R26, PT ;  /* 0x0000001c1b1b7246 */ /* 0x000fc6000380001a */
[----:B------:R-:W3:Y:S04]  /*63c0*/  LDS.U16 R28, [R18+0x1f7e] ;  /* 0x001f7e00121c7984 */ /* 0x000ee80000000400 */
[----:B------:R-:W4:Y:S04]  /*63d0*/  LDS.U16 R29, [R18+0x1f82] ;  /* 0x001f8200121d7984 */ /* 0x000f280000000400 */
[----:B------:R-:W5:Y:S04]  /*63e0*/  LDS.U16 R30, [R19+0x180] ;  /* 0x00018000131e7984 */ /* 0x000f680000000400 */
[----:B------:R-:W5:Y:S01]  /*63f0*/  LDS.U16 R26, [R19+0x202] ;  /* 0x00020200131a7984 */ /* 0x000f620000000400 */
[----:B0-----:R-:W-:-:S02]  /*6400*/  VIADDMNMX.U32 R20, R33, R34, R20, PT ;  /* 0x0000002221147246 */ /* 0x001fc40003800014 */
[----:B-1----:R-:W-:Y:S02]  /*6410*/  VIADDMNMX.U32 R10, R33, R32, R10, PT ;  /* 0x00000020210a7246 */ /* 0x002fe4000380000a */
[C---:B--2---:R-:W-:Y:S02]  /*6420*/  VIADDMNMX.U32 R11, R31.reuse, R34, R11, PT ;  /* 0x000000221f0b7246 */ /* 0x044fe4000380000b */
[----:B------:R-:W-:Y:S02]  /*6430*/  VIADDMNMX.U32 R16, R31, R32, R16, PT ;  /* 0x000000201f107246 */ /* 0x000fe40003800010 */
[C---:B---3--:R-:W-:Y:S02]  /*6440*/  VIADDMNMX.U32 R15, R28.reuse, R34, R15, PT ;  /* 0x000000221c0f7246 */ /* 0x048fe4000380000f */
[----:B------:R-:W-:Y:S02]  /*6450*/  VIADDMNMX.U32 R13, R28, R32, R13, PT ;  /* 0x000000201c0d7246 */ /* 0x000fe4000380000d */
[----:B----4-:R-:W-:-:S02]  /*6460*/  VIADDMNMX.U32 R17, R29, R34, R17, PT ;  /* 0x000000221d117246 */ /* 0x010fc40003800011 */
[----:B------:R-:W-:Y:S01]  /*6470*/  VIADDMNMX.U32 R12, R29, R32, R12, PT ;  /* 0x000000201d0c7246 */ /* 0x000fe2000380000c */
[----:B------:R-:W0:Y:S01]  /*6480*/  LDS.U16 R34, [R19+0x100] ;  /* 0x0001000013227984 */ /* 0x000e220000000400 */
[-C--:B-----5:R-:W-:Y:S02]  /*6490*/  VIADDMNMX.U32 R14, R33, R30.reuse, R14, PT ;  /* 0x0000001e210e7246 */ /* 0x0a0fe4000380000e */
[-C--:B------:R-:W-:Y:S01]  /*64a0*/  VIADDMNMX.U32 R0, R31, R30.reuse, R0, PT ;  /* 0x0000001e1f007246 */ /* 0x080fe20003800000 */
[----:B------:R-:W1:Y:S01]  /*64b0*/  LDS.U16 R32, [R19+0x204] ;  /* 0x0002040013207984 */ /* 0x000e620000000400 */
[-C--:B------:R-:W-:Y:S02]  /*64c0*/  VIADDMNMX.U32 R21, R28, R30.reuse, R21, PT ;  /* 0x0000001e1c157246 */ /* 0x080fe40003800015 */
[----:B------:R-:W-:Y:S02]  /*64d0*/  VIADDMNMX.U32 R22, R29, R30, R22, PT ;  /* 0x0000001e1d167246 */ /* 0x000fe40003800016 */
[-C--:B------:R-:W-:Y:S01]  /*64e0*/  VIADDMNMX.U32 R23, R33, R26.reuse, R23, PT ;  /* 0x0000001a21177246 */ /* 0x080fe20003800017 */
[----:B------:R-:W-:Y:S01]  /*64f0*/  LDS.U16 R30, [R19+0x7e] ;  /* 0x00007e00131e7984 */ /* 0x000fe20000000400 */
[----:B------:R-:W-:-:S02]  /*6500*/  VIADDMNMX.U32 R24, R31, R26, R24, PT ;  /* 0x0000001a1f187246 */ /* 0x000fc40003800018 */
[-C--:B------:R-:W-:Y:S01]  /*6510*/  VIADDMNMX.U32 R25, R28, R26.reuse, R25, PT ;  /* 0x0000001a1c197246 */ /* 0x080fe20003800019 */
[----:B------:R-:W2:Y:S04]  /*6520*/  LDS.U16 R33, [R18+0x1ffe] ;  /* 0x001ffe0012217984 */ /* 0x000ea80000000400 */
[----:B------:R-:W3:Y:S04]  /*6530*/  LDS.U16 R28, [R18+0x2000] ;  /* 0x00200000121c7984 */ /* 0x000ee80000000400 */
[----:B------:R-:W4:Y:S01]  /*6540*/  LDS.U16 R31, [R18+0x2004] ;  /* 0x00200400121f7984 */ /* 0x000f220000000400 */
[----:B------:R-:W-:-:S02]  /*6550*/  VIADDMNMX.U32 R27, R29, R26, R27, PT ;  /* 0x0000001a1d1b7246 */ /* 0x000fc4000380001b */
[C---:B------:R-:W-:Y:S02]  /*6560*/  VIADDMNMX.U32 R0, R35.reuse, R36, R0, PT ;  /* 0x0000002423007246 */ /* 0x040fe40003800000 */
[C---:B0-----:R-:W-:Y:S02]  /*6570*/  VIADDMNMX.U32 R16, R35.reuse, R34, R16, PT ;  /* 0x0000002223107246 */ /* 0x041fe40003800010 */
[----:B-1----:R-:W-:Y:S02]  /*6580*/  VIADDMNMX.U32 R24, R35, R32, R24, PT ;  /* 0x0000002023187246 */ /* 0x002fe40003800018 */
[C---:B--2---:R-:W-:Y:S02]  /*6590*/  VIADDMNMX.U32 R20, R33.reuse, R30, R20, PT ;  /* 0x0000001e21147246 */ /* 0x044fe40003800014 */
[----:B------:R-:W-:Y:S02]  /*65a0*/  VIADDMNMX.U32 R10, R33, R34, R10, PT ;  /* 0x00000022210a7246 */ /* 0x000fe4000380000a */
[----:B---3--:R-:W-:-:S02]  /*65b0*/  VIADDMNMX.U32 R15, R28, R30, R15, PT ;  /* 0x0000001e1c0f7246 */ /* 0x008fc4000380000f */
[----:B------:R-:W-:Y:S02]  /*65c0*/  VIADDMNMX.U32 R13, R28, R34, R13, PT ;  /* 0x000000221c0d7246 */ /* 0x000fe4000380000d */
[-C--:B----4-:R-:W-:Y:S02]  /*65d0*/  VIADDMNMX.U32 R17, R31, R30.reuse, R17, PT ;  /* 0x0000001e1f117246 */ /* 0x090fe40003800011 */
[----:B------:R-:W-:Y:S02]  /*65e0*/  VIADDMNMX.U32 R30, R35, R30, R11, PT ;  /* 0x0000001e231e7246 */ /* 0x000fe4000380000b */
[C---:B------:R-:W-:Y:S02]  /*65f0*/  VIADDMNMX.U32 R11, R31.reuse, R34, R12, PT ;  /* 0x000000221f0b7246 */ /* 0x040fe4000380000c */
[----:B------:R-:W-:Y:S02]  /*6600*/  VIADDMNMX.U32 R27, R31, R32, R27, PT ;  /* 0x000000201f1b7246 */ /* 0x000fe4000380001b */
[----:B------:R-:W-:-:S02]  /*6610*/  VIADDMNMX.U32 R14, R33, R36, R14, PT ;  /* 0x00000024210e7246 */ /* 0x000fc4000380000e */
[CC--:B------:R-:W-:Y:S02]  /*6620*/  VIADDMNMX.U32 R19, R28.reuse, R36.reuse, R21, PT ;  /* 0x000000241c137246 */ /* 0x0c0fe40003800015 */
[----:B------:R-:W-:Y:S02]  /*6630*/  VIADDMNMX.U32 R31, R31, R36, R22, PT ;  /* 0x000000241f1f7246 */ /* 0x000fe40003800016 */
[-C--:B------:R-:W-:Y:S02]  /*6640*/  VIADDMNMX.U32 R23, R33, R32.reuse, R23, PT ;  /* 0x0000002021177246 */ /* 0x080fe40003800017 */
[----:B------:R-:W-:Y:S02]  /*6650*/  VIADDMNMX.U32 R12, R28, R32, R25, PT ;  /* 0x000000201c0c7246 */ /* 0x000fe40003800019 */
[----:B------:R-:W-:Y:S02]  /*6660*/  PRMT R20, R20, 0x5410, R15 ;  /* 0x0000541014147816 */ /* 0x000fe4000000000f */
[----:B------:R-:W-:-:S02]  /*6670*/  PRMT R21, R30, 0x5410, R17 ;  /* 0x000054101e157816 */ /* 0x000fc40000000011 */
[----:B------:R-:W-:Y:S02]  /*6680*/  PRMT R10, R10, 0x5410, R13 ;  /* 0x000054100a0a7816 */ /* 0x000fe4000000000d */
[----:B------:R-:W-:Y:S02]  /*6690*/  PRMT R11, R16, 0x5410, R11 ;  /* 0x00005410100b7816 */ /* 0x000fe4000000000b */
[----:B------:R-:W-:Y:S02]  /*66a0*/  PRMT R14, R14, 0x5410, R19 ;  /* 0x000054100e0e7816 */ /* 0x000fe40000000013 */
[----:B------:R-:W-:Y:S02]  /*66b0*/  PRMT R15, R0, 0x5410, R31 ;  /* 0x00005410000f7816 */ /* 0x000fe4000000001f */
[----:B------:R-:W-:Y:S02]  /*66c0*/  PRMT R12, R23, 0x5410, R12 ;  /* 0x00005410170c7816 */ /* 0x000fe4000000000c */
[----:B------:R-:W-:Y:S01]  /*66d0*/  PRMT R13, R24, 0x5410, R27 ;  /* 0x00005410180d7816 */ /* 0x000fe2000000001b */
[----:B------:R-:W-:Y:S04]  /*66e0*/  STG.E.64 desc[UR4][R8.64], R20 ;  /* 0x0000001408007986 */ /* 0x000fe8000c101b04 */
[----:B------:R-:W-:Y:S04]  /*66f0*/  STG.E.64 desc[UR4][R6.64], R10 ;  /* 0x0000000a06007986 */ /* 0x000fe8000c101b04 */
[----:B------:R-:W-:Y:S04]  /*6700*/  STG.E.64 desc[UR4][R4.64], R14 ;  /* 0x0000000e04007986 */ /* 0x000fe8000c101b04 */
[----:B------:R-:W-:Y:S01]  /*6710*/  STG.E.64 desc[UR4][R2.64], R12 ;  /* 0x0000000c02007986 */ /* 0x000fe2000c101b04 */
[----:B------:R-:W-:Y:S05]  /*6720*/  EXIT ;  /* 0x000000000000794d */ /* 0x000fea0003800000 */
.L_x_0:
[----:B------:R-:W-:-:S00]  /*6730*/  BRA `(.L_x_0) ;  /* 0xfffffffc00fc7947 */ /* 0x000fc0000383ffff */
[----:B------:R-:W-:-:S00]  /*6740*/  NOP ;  /* 0x0000000000007918 */ /* 0x000fc00000000000 */
        /* <DEDUP_REMOVED lines=11> */
.L_x_5:


//--------------------- .text._Z13phase2_kernelPtiiii --------------------------
	.section	.text._Z13phase2_kernelPtiiii,"ax",@progbits
	.align	128
        .global         _Z13phase2_kernelPtiiii
        .type           _Z13phase2_kernelPtiiii,@function
        .size           _Z13phase2_kernelPtiiii,(.L_x_6 - _Z13phase2_kernelPtiiii)
        .other          _Z13phase2_kernelPtiiii,@"STO_CUDA_ENTRY STV_DEFAULT"
_Z13phase2_kernelPtiiii:
.text._Z13phase2_kernelPtiiii:
[----:B------:R-:W-:Y:S08]  /*0000*/  LDC R1, c[0x0][0x37c] ;  /* 0x0000df00ff017b82 */ /* 0x000ff00000000800 */
[----:B------:R-:W0:Y:S08]  /*0010*/  S2UR UR4, SR_CTAID.X ;  /* 0x00000000000479c3 */ /* 0x000e300000002500 */
[----:B------:R-:W0:Y:S08]  /*0020*/  LDC R0, c[0x0][0x394] ;  /* 0x0000e500ff007b82 */ /* 0x000e300000000800 */
[----:B------:R-:W1:Y:S01]  /*0030*/  LDC R9, c[0x0][0x38c] ;  /* 0x0000e300ff097b82 */ /* 0x000e620000000800 */
[----:B0-----:R-:W-:-:S05]  /*0040*/  VIADD R0, R0, UR4 ;  /* 0x0000000400007c36 */ /* 0x001fca0008000000 */
[----:B-1----:R-:W-:-:S13]  /*0050*/  ISETP.NE.AND P0, PT, R0, R9, PT ;  /* 0x000000090000720c */ /* 0x002fda0003f05270 */
[----:B------:R-:W-:Y:S05]  /*0060*/  @!P0 EXIT ;  /* 0x000000000000894d */ /* 0x000fea0003800000 */
[----:B------:R-:W0:Y:S01]  /*0070*/  S2R R3, SR_TID.X ;  /* 0x0000000000037919 */ /* 0x000e220000002100 */
[----:B------:R-:W1:Y:S01]  /*0080*/  LDC R14, c[0x0][0x390] ;  /* 0x0000e400ff0e7b82 */ /* 0x000e620000000800 */
[----:B------:R-:W2:Y:S01]  /*0090*/  LDCU.64 UR4, c[0x0][0x358] ;  /* 0x00006b00ff0477ac */ /* 0x000ea20008000a00 */
[----:B------:R-:W3:Y:S06]  /*00a0*/  S2R R32, SR_TID.Y ;  /* 0x0000000000207919 */ /* 0x000eec0000002200 */
[----:B------:R-:W4:Y:S08]  /*00b0*/  LDC R23, c[0x0][0x388] ;  /* 0x0000e200ff177b82 */ /* 0x000f300000000800 */
[----:B------:R-:W5:Y:S01]  /*00c0*/  LDC.64 R16, c[0x0][0x380] ;  /* 0x0000e000ff107b82 */ /* 0x000f620000000a00 */
[----:B-1----:R-:W-:Y:S01]  /*00d0*/  ISETP.NE.AND P0, PT, R14, RZ, PT ;  /* 0x000000ff0e00720c */ /* 0x002fe20003f05270 */
[----:B0-----:R-:W-:-:S02]  /*00e0*/  IMAD.SHL.U32 R5, R3, 0x4, RZ ;  /* 0x0000000403057824 */ /* 0x001fc400078e00ff */
[----:B---3--:R-:W-:Y:S02]  /*00f0*/  IMAD.SHL.U32 R2, R32, 0x4, RZ ;  /* 0x0000000420027824 */ /* 0x008fe400078e00ff */
[C---:B------:R-:W-:Y:S02]  /*0100*/  IMAD R6, R9.reuse, 0x40, R5 ;  /* 0x0000004009067824 */ /* 0x040fe400078e0205 */
[----:B------:R-:W-:-:S04]  /*0110*/  IMAD R4, R9, 0x40, R2 ;  /* 0x0000004009047824 */ /* 0x000fc800078e0202 */
[----:B----4-:R-:W-:Y:S01]  /*0120*/  IMAD R7, R4, R23, R6 ;  /* 0x0000001704077224 */ /* 0x010fe200078e0206 */
[CC--:B------:R-:W-:Y:S02]  /*0130*/  SEL R4, R0.reuse, R9.reuse, !P0 ;  /* 0x0000000900047207 */ /* 0x0c0fe40004000000 */
[----:B------:R-:W-:Y:S01]  /*0140*/  SEL R9, R0, R9, P0 ;  /* 0x0000000900097207 */ /* 0x000fe20000000000 */
[----:B-----5:R-:W-:-:S04]  /*0150*/  IMAD.WIDE R6, R7, 0x2, R16 ;  /* 0x0000000207067825 */ /* 0x020fc800078e0210 */
[----:B------:R-:W-:Y:S01]  /*0160*/  IMAD R0, R4, 0x40, R5 ;  /* 0x0000004004007824 */ /* 0x000fe200078e0205 */
[----:B--2---:R-:W2:Y:S01]  /*0170*/  LDG.E.64 R28, desc[UR4][R6.64] ;  /* 0x00000004061c7981 */ /* 0x004ea2000c1e1b00 */
[----:B------:R-:W-:Y:S02]  /*0180*/  IMAD R2, R9, 0x40, R2 ;  /* 0x0000004009027824 */ /* 0x000fe400078e0202 */
[----:B------:R-:W-:-:S04]  /*0190*/  IMAD.WIDE R26, R23, 0x2, R6 ;  /* 0x00000002171a7825 */ /* 0x000fc800078e0206 */
[----:B------:R-:W-:Y:S02]  /*01a0*/  IMAD R9, R2, R23, R0 ;  /* 0x0000001702097224 */ /* 0x000fe400078e0200 */
[----:B------:R-:W-:Y:S02]  /*01b0*/  IMAD.WIDE R4, R23, 0x2, R26 ;  /* 0x0000000217047825 */ /* 0x000fe400078e021a */
[----:B------:R-:W3:Y:S02]  /*01c0*/  LDG.E.64 R26, desc[UR4][R26.64] ;  /* 0x000000041a1a7981 */ /* 0x000ee4000c1e1b00 */
[----:B------:R-:W-:-:S04]  /*01d0*/  IMAD.WIDE R16, R9, 0x2, R16 ;  /* 0x0000000209107825 */ /* 0x000fc800078e0210 */
[C---:B------:R-:W-:Y:S01]  /*01e0*/  IMAD.WIDE R30, R23.reuse, 0x2, R4 ;  /* 0x00000002171e7825 */ /* 0x040fe200078e0204 */
[----:B------:R-:W4:Y:S03]  /*01f0*/  LDG.E.64 R12, desc[UR4][R16.64] ;  /* 0x00000004100c7981 */ /* 0x000f26000c1e1b00 */
[C---:B------:R-:W-:Y:S01]  /*0200*/  IMAD.WIDE R18, R23.reuse, 0x2, R16 ;  /* 0x0000000217127825 */ /* 0x040fe200078e0210 */
[----:B------:R-:W5:Y:S04]  /*0210*/  LDG.E.64 R4, desc[UR4][R4.64] ;  /* 0x0000000404047981 */ /* 0x000f68000c1e1b00 */
[----:B------:R0:W4:Y:S01]  /*0220*/  LDG.E.64 R6, desc[UR4][R30.64] ;  /* 0x000000041e067981 */ /* 0x000122000c1e1b00 */
[----:B------:R-:W-:-:S03]  /*0230*/  IMAD.WIDE R20, R23, 0x2, R18 ;  /* 0x0000000217147825 */ /* 0x000fc600078e0212 */
[----:B------:R-:W4:Y:S01]  /*0240*/  LDG.E.64 R8, desc[UR4][R18.64] ;  /* 0x0000000412087981 */ /* 0x000f22000c1e1b00 */
[----:B------:R-:W-:-:S03]  /*0250*/  IMAD.WIDE R22, R23, 0x2, R20 ;  /* 0x0000000217167825 */ /* 0x000fc600078e0214 */
[----:B------:R-:W4:Y:S04]  /*0260*/  LDG.E.64 R24, desc[UR4][R20.64] ;  /* 0x0000000414187981 */ /* 0x000f28000c1e1b00 */
[----:B------:R-:W4:Y:S01]  /*0270*/  LDG.E.64 R10, desc[UR4][R22.64] ;  /* 0x00000004160a7981 */ /* 0x000f22000c1e1b00 */
[----:B------:R-:W1:Y:S01]  /*0280*/  S2R R15, SR_CgaCtaId ;  /* 0x00000000000f7919 */ /* 0x000e620000008800 */
[----:B------:R-:W-:-:S05]  /*0290*/  MOV R2, 0x400 ;  /* 0x0000040000027802 */ /* 0x000fca0000000f00 */
[----:B------:R-:W-:Y:S01]  /*02a0*/  VIADD R35, R2, 0x2080 ;  /* 0x0000208002237836 */ /* 0x000fe20000000000 */
[----:B-1----:R-:W-:-:S04]  /*02b0*/  LEA R0, R15, R2, 0x18 ;  /* 0x000000020f007211 */ /* 0x002fc800078ec0ff */
[----:B------:R-:W-:Y:S01]  /*02c0*/  LEA R35, R15, R35, 0x18 ;  /* 0x000000230f237211 */ /* 0x000fe200078ec0ff */
[----:B------:R-:W-:-:S04]  /*02d0*/  IMAD R34, R32, 0x208, R0 ;  /* 0x0000020820227824 */ /* 0x000fc800078e0200 */
[----:B0-----:R-:W-:Y:S02]  /*02e0*/  IMAD R31, R3, 0x8, R34 ;  /* 0x00000008031f7824 */ /* 0x001fe400078e0222 */
[----:B------:R-:W-:-:S04]  /*02f0*/  IMAD R32, R32, 0x208, R35 ;  /* 0x0000020820207824 */ /* 0x000fc800078e0223 */
[----:B------:R-:W-:Y:S01]  /*0300*/  IMAD R15, R3, 0x8, R32 ;  /* 0x00000008030f7824 */ /* 0x000fe200078e0220 */
[----:B------:R-:W-:Y:S01]  /*0310*/  ISETP.NE.AND P0, PT, R14, RZ, PT ;  /* 0x000000ff0e00720c */ /* 0x000fe20003f05270 */
[----:B--2---:R4:W-:Y:S01]  /*0320*/  STS.64 [R31], R28 ;  /* 0x0000001c1f007388 */ /* 0x0049e20000000a00 */
[--C-:B---3--:R-:W-:Y:S02]  /*0330*/  PRMT R2, R26, 0x5432, R27.reuse ;  /* 0x000054321a027816 */ /* 0x108fe4000000001b */
[----:B------:R-:W-:-:S03]  /*0340*/  PRMT R27, R27, 0x7632, R27 ;  /* 0x000076321b1b7816 */ /* 0x000fc6000000001b */
[----:B------:R0:W-:Y:S04]  /*0350*/  STS [R31+0x84], R2 ;  /* 0x000084021f007388 */ /* 0x0001e80000000800 */
[----:B-----5:R1:W-:Y:S01]  /*0360*/  STS [R31+0x104], R4 ;  /* 0x000104041f007388 */ /* 0x0203e20000000800 */
[--C-:B----4-:R-:W-:Y:S02]  /*0370*/  PRMT R28, R6, 0x5432, R7.reuse ;  /* 0x00005432061c7816 */ /* 0x110fe40000000007 */
[----:B------:R-:W-:Y:S02]  /*0380*/  PRMT R7, R7, 0x7632, R7 ;  /* 0x0000763207077816 */ /* 0x000fe40000000007 */
[--C-:B0-----:R-:W-:Y:S02]  /*0390*/  PRMT R2, R8, 0x5432, R9.reuse ;  /* 0x0000543208027816 */ /* 0x101fe40000000009 */
[----:B------:R-:W-:Y:S01]  /*03a0*/  PRMT R9, R9, 0x7632, R9 ;  /* 0x0000763209097816 */ /* 0x000fe20000000009 */
[----:B------:R0:W-:Y:S01]  /*03b0*/  STS.U16 [R31+0x82], R26 ;  /* 0x0000821a1f007388 */ /* 0x0001e20000000400 */
[----:B-1----:R-:W-:-:S02]  /*03c0*/  PRMT R4, R10, 0x5432, R11 ;  /* 0x000054320a047816 */ /* 0x002fc4000000000b */
[----:B------:R-:W-:Y:S01]  /*03d0*/  PRMT R11, R11, 0x7632, R11 ;  /* 0x000076320b0b7816 */ /* 0x000fe2000000000b */
[----:B------:R0:W-:Y:S04]  /*03e0*/  STS.U16 [R31+0x88], R27 ;  /* 0x0000881b1f007388 */ /* 0x0001e80000000400 */
[----:B------:R0:W-:Y:S04]  /*03f0*/  STS [R31+0x108], R5 ;  /* 0x000108051f007388 */ /* 0x0001e80000000800 */
[----:B------:R0:W-:Y:S04]  /*0400*/  STS.U16 [R31+0x186], R6 ;  /* 0x000186061f007388 */ /* 0x0001e80000000400 */
[----:B------:R0:W-:Y:S04]  /*0410*/  STS [R31+0x188], R28 ;  /* 0x0001881c1f007388 */ /* 0x0001e80000000800 */
[----:B------:R0:W-:Y:S04]  /*0420*/  STS.U16 [R31+0x18c], R7 ;  /* 0x00018c071f007388 */ /* 0x0001e80000000400 */
[----:B------:R0:W-:Y:S04]  /*0430*/  STS.64 [R15], R12 ;  /* 0x0000000c0f007388 */ /* 0x0001e80000000a00 */
[----:B------:R0:W-:Y:S04]  /*0440*/  STS.U16 [R15+0x82], R8 ;  /* 0x000082080f007388 */ /* 0x0001e80000000400 */
[----:B------:R0:W-:Y:S04]  /*0450*/  STS [R15+0x84], R2 ;  /* 0x000084020f007388 */ /* 0x0001e80000000800 */
[----:B------:R0:W-:Y:S04]  /*0460*/  STS.U16 [R15+0x88], R9 ;  /* 0x000088090f007388 */ /* 0x0001e80000000400 */
[----:B------:R0:W-:Y:S04]  /*0470*/  STS.U16 [R15+0x186], R10 ;  /* 0x0001860a0f007388 */ /* 0x0001e80000000400 */
[----:B------:R0:W-:Y:S04]  /*0480*/  STS [R15+0x188], R4 ;  /* 0x000188040f007388 */ /* 0x0001e80000000800 */
[----:B------:R0:W-:Y:S04]  /*0490*/  STS.U16 [R15+0x18c], R11 ;  /* 0x00018c0b0f007388 */ /* 0x0001e80000000400 */
[----:B------:R0:W-:Y:S04]  /*04a0*/  STS [R15+0x104], R24 ;  /* 0x000104180f007388 */ /* 0x0001e80000000800 */
[----:B------:R0:W-:Y:S01]  /*04b0*/  STS [R15+0x108], R25 ;  /* 0x000108190f007388 */ /* 0x0001e20000000800 */
[----:B------:R-:W-:Y:S06]  /*04c0*/  BAR.SYNC.DEFER_BLOCKING 0x0 ;  /* 0x0000000000007b1d */ /* 0x000fec0000010000 */
[----:B------:R0:W1:Y:S04]  /*04d0*/  LDS.U16 R28, [R15] ;  /* 0x000000000f1c7984 */ /* 0x0000680000000400 */
[----:B------:R0:W2:Y:S04]  /*04e0*/  LDS.U16 R36, [R15+0x2] ;  /* 0x000002000f247984 */ /* 0x0000a80000000400 */
[----:B------:R0:W3:Y:S04]  /*04f0*/  LDS.U16 R37, [R15+0x4] ;  /* 0x000004000f257984 */ /* 0x0000e80000000400 */
[----:B------:R0:W4:Y:S04]  /*0500*/  LDS.U16 R2, [R15+0x6] ;  /* 0x000006000f027984 */ /* 0x0001280000000400 */
[----:B------:R0:W0:Y:S04]  /*0510*/  LDS.U16 R26, [R15+0x82] ;  /* 0x000082000f1a7984 */ /* 0x0000280000000400 */
        /* <DEDUP_REMOVED lines=10> */
[----:B------:R0:W0:Y:S01]  /*05c0*/  LDS.U16 R27, [R15+0x18c] ;  /* 0x00018c000f1b7984 */ /* 0x0000220000000400 */
[----:B-1234-:R-:W-:Y:S05]  /*05d0*/  @P0 BRA `(.L_x_1) ;  /* 0x0000006000080947 */ /* 0x01efea0003800000 */
[----:B------:R-:W-:Y:S01]  /*05e0*/  IMAD R35, R3, 0x8, R35 ;  /* 0x0000000803237824 */ /* 0x000fe200078e0223 */
[----:B------:R-:W-:Y:S04]  /*05f0*/  LDS.U16 R32, [R34+0x82] ;  /* 0x0000820022207984 */ /* 0x000fe80000000400 */
[----:B------:R-:W-:Y:S04]  /*0600*/  LDS.U16 R3, [R34] ;  /* 0x0000000022037984 */ /* 0x000fe80000000400 */
[----:B0-----:R-:W0:Y:S04]  /*0610*/  LDS.U16 R15, [R35] ;  /* 0x00000000230f7984 */ /* 0x001e280000000400 */
[----:B------:R-:W1:Y:S04]  /*0620*/  LDS.U16 R14, [R35+0x2] ;  /* 0x00000200230e7984 */ /* 0x000e680000000400 */
[----:B------:R-:W2:Y:S04]  /*0630*/  LDS.U16 R0, [R35+0x4] ;  /* 0x0000040023007984 */ /* 0x000ea80000000400 */
[----:B------:R-:W3:Y:S04]  /*0640*/  LDS.U16 R30, [R35+0x6] ;  /* 0x00000600231e7984 */ /* 0x000ee80000000400 */
[----:B------:R-:W4:Y:S04]  /*0650*/  LDS.U16 R24, [R34+0x104] ;  /* 0x0001040022187984 */ /* 0x000f280000000400 */
[----:B------:R-:W5:Y:S01]  /*0660*/  LDS.U16 R33, [R34+0x186] ;  /* 0x0001860022217984 */ /* 0x000f620000000400 */
[----:B0-----:R-:W-:-:S02]  /*0670*/  VIADDMNMX.U32 R29, R15, R3, R28, PT ;  /* 0x000000030f1d7246 */ /* 0x001fc4000380001c */
[----:B------:R-:W-:Y:S01]  /*0680*/  VIADDMNMX.U32 R25, R15, R32, R26, PT ;  /* 0x000000200f197246 */ /* 0x000fe2000380001a */
[----:B------:R-:W-:Y:S01]  /*0690*/  LDS.U16 R28, [R34+0x2] ;  /* 0x00000200221c7984 */ /* 0x000fe20000000400 */
[----:B-1----:R-:W-:-:S03]  /*06a0*/  VIADDMNMX.U32 R31, R14, R3, R36, PT ;  /* 0x000000030e1f7246 */ /* 0x002fc60003800024 */
[----:B------:R-:W-:Y:S01]  /*06b0*/  LDS.U16 R36, [R34+0xfe] ;  /* 0x0000fe0022247984 */ /* 0x000fe20000000400 */
[-C--:B--2---:R-:W-:Y:S02]  /*06c0*/  VIADDMNMX.U32 R37, R0, R3.reuse, R37, PT ;  /* 0x0000000300257246 */ /* 0x084fe40003800025 */
[----:B---3--:R-:W-:Y:S02]  /*06d0*/  VIADDMNMX.U32 R2, R30, R3, R2, PT ;  /* 0x000000031e027246 */ /* 0x008fe40003800002 */
[C---:B------:R-:W-:Y:S02]  /*06e0*/  VIADDMNMX.U32 R3, R14.reuse, R32, R5, PT ;  /* 0x000000200e037246 */ /* 0x040fe40003800005 */
[-C--:B----4-:R-:W-:Y:S02]  /*06f0*/  VIADDMNMX.U32 R6, R15, R24.reuse, R6, PT ;  /* 0x000000180f067246 */ /* 0x090fe40003800006 */
[-C--:B------:R-:W-:Y:S02]  /*0700*/  VIADDMNMX.U32 R7, R14, R24.reuse, R7, PT ;  /* 0x000000180e077246 */ /* 0x080fe40003800007 */
[----:B------:R-:W-:-:S02]  /*0710*/  VIADDMNMX.U32 R8, R0, R24, R8, PT ;  /* 0x0000001800087246 */ /* 0x000fc40003800008 */
[C---:B------:R-:W-:Y:S02]  /*0720*/  VIADDMNMX.U32 R26, R30.reuse, R32, R13, PT ;  /* 0x000000201e1a7246 */ /* 0x040fe4000380000d */
[----:B------:R-:W-:Y:S02]  /*0730*/  VIADDMNMX.U32 R24, R30, R24, R9, PT ;  /* 0x000000181e187246 */ /* 0x000fe40003800009 */
[----:B------:R-:W-:Y:S01]  /*0740*/  VIADDMNMX.U32 R5, R0, R32, R4, PT ;  /* 0x0000002000057246 */ /* 0x000fe20003800004 */
[----:B------:R-:W0:Y:S01]  /*0750*/  LDS.U16 R9, [R35+0x88] ;  /* 0x0000880023097984 */ /* 0x000e220000000400 */
[-C--:B-----5:R-:W-:Y:S02]  /*0760*/  VIADDMNMX.U32 R15, R15, R33.reuse, R10, PT ;  /* 0x000000210f0f7246 */ /* 0x0a0fe4000380000a */
[-C--:B------:R-:W-:Y:S01]  /*0770*/  VIADDMNMX.U32 R11, R14, R33.reuse, R11, PT ;  /* 0x000000210e0b7246 */ /* 0x080fe2000380000b */
[----:B------:R-:W1:Y:S01]  /*0780*/  LDS.U16 R10, [R35+0x84] ;  /* 0x00008400230a7984 */ /* 0x000e620000000400 */
[----:B------:R-:W-:-:S02]  /*0790*/  VIADDMNMX.U32 R13, R0, R33, R12, PT ;  /* 0x00000021000d7246 */ /* 0x000fc4000380000c */
        /* <DEDUP_REMOVED lines=9> */
[-C--:B--2---:R-:W-:Y:S02]  /*0830*/  VIADDMNMX.U32 R29, R12, R28.reuse, R29, PT ;  /* 0x0000001c0c1d7246 */ /* 0x084fe4000380001d */
[----:B---3--:R-:W-:Y:S02]  /*0840*/  VIADDMNMX.U32 R27, R4, R28, R37, PT ;  /* 0x0000001c041b7246 */ /* 0x008fe40003800025 */
[----:B------:R-:W-:Y:S01]  /*0850*/  LDS.U16 R28, [R34+0x4] ;  /* 0x00000400221c7984 */ /* 0x000fe20000000400 */
[-C--:B----4-:R-:W-:Y:S02]  /*0860*/  VIADDMNMX.U32 R25, R12, R14.reuse, R25, PT ;  /* 0x0000000e0c197246 */ /* 0x090fe40003800019 */
[-C--:B------:R-:W-:Y:S02]  /*0870*/  VIADDMNMX.U32 R3, R10, R14.reuse, R3, PT ;  /* 0x0000000e0a037246 */ /* 0x080fe40003800003 */
[----:B------:R-:W-:-:S02]  /*0880*/  VIADDMNMX.U32 R5, R4, R14, R5, PT ;  /* 0x0000000e04057246 */ /* 0x000fc40003800005 */
[C---:B------:R-:W-:Y:S02]  /*0890*/  VIADDMNMX.U32 R26, R9.reuse, R14, R26, PT ;  /* 0x0000000e091a7246 */ /* 0x040fe4000380001a */
[-C--:B-----5:R-:W-:Y:S01]  /*08a0*/  VIADDMNMX.U32 R6, R12, R33.reuse, R6, PT ;  /* 0x000000210c067246 */ /* 0x0a0fe20003800006 */
[----:B------:R-:W-:Y:S01]  /*08b0*/  LDS.U16 R14, [R34+0x86] ;  /* 0x00008600220e7984 */ /* 0x000fe20000000400 */
[-C--:B------:R-:W-:Y:S02]  /*08c0*/  VIADDMNMX.U32 R7, R10, R33.reuse, R7, PT ;  /* 0x000000210a077246 */ /* 0x080fe40003800007 */
[-C--:B------:R-:W-:Y:S02]  /*08d0*/  VIADDMNMX.U32 R8, R4, R33.reuse, R8, PT ;  /* 0x0000002104087246 */ /* 0x080fe40003800008 */
        /* <DEDUP_REMOVED lines=15> */
[C---:B--2---:R-:W-:Y:S02]  /*09d0*/  VIADDMNMX.U32 R27, R4.reuse, R28, R27, PT ;  /* 0x0000001c041b7246 */ /* 0x044fe4000380001b */
[----:B------:R-:W-:Y:S02]  /*09e0*/  VIADDMNMX.U32 R5, R4, R14, R5, PT ;  /* 0x0000000e04057246 */ /* 0x000fe40003800005 */
[----:B---3--:R-:W-:-:S02]  /*09f0*/  VIADDMNMX.U32 R2, R9, R28, R2, PT ;  /* 0x0000001c09027246 */ /* 0x008fc40003800002 */
[C---:B------:R-:W-:Y:S01]  /*0a00*/  VIADDMNMX.U32 R26, R9.reuse, R14, R26, PT ;  /* 0x0000000e091a7246 */ /* 0x040fe2000380001a */
        /* <DEDUP_REMOVED lines=1412> */
[-C--:B------:R-:W-:Y:S02]  /*6250*/  VIADDMNMX.U32 R7, R10, R33.reuse, R7, PT ;  /* 0x000000210a077246 */ /* 0x080fe40003800007 */
[----:B------:R-:W-:Y:S02]  /*6260*/  VIADDMNMX.U32 R8, R4, R33, R8, PT ;  /* 0x0000002104087246 */ /* 0x000fe40003800008 */
[----:B--2---:R-:W-:-:S02]  /*6270*/  VIADDMNMX.U32 R11, R10, R0, R11, PT ;  /* 0x000000000a0b7246 */ /* 0x004fc4000380000b */
[----:B------:R-:W-:Y:S01]  /*6280*/  VIADDMNMX.U32 R13, R4, R0, R13, PT ;  /* 0x00000000040d7246 */ /* 0x000fe2000380000d */
[----:B------:R-:W-:Y:S01]  /*6290*/  LDS.U16 R10, [R35+0x1f7c] ;  /* 0x001f7c00230a7984 */ /* 0x000fe20000000400 */
[C---:B---3--:R-:W-:Y:S02]  /*62a0*/  VIADDMNMX.U32 R29, R12.reuse, R28, R29, PT ;  /* 0x0000001c0c1d7246 */ /* 0x048fe4000380001d */
[CC--:B------:R-:W-:Y:S01]  /*62b0*/  VIADDMNMX.U32 R25, R12.reuse, R14.reuse, R25, PT ;  /* 0x0000000e0c197246 */ /* 0x0c0fe20003800019 */
[----:B------:R-:W0:Y:S01]  /*62c0*/  LDS.U16 R4, [R34+0x7c] ;  /* 0x00007c0022047984 */ /* 0x000e220000000400 */
[C---:B----4-:R-:W-:Y:S02]  /*62d0*/  VIADDMNMX.U32 R26, R9.reuse, R14, R26, PT ;  /* 0x0000000e091a7246 */ /* 0x050fe4000380001a */
[-C--:B------:R-:W-:Y:S01]  /*62e0*/  VIADDMNMX.U32 R6, R12, R33.reuse, R6, PT ;  /* 0x000000210c067246 */ /* 0x080fe20003800006 */
[----:B------:R-:W1:Y:S01]  /*62f0*/  LDS.U16 R14, [R35+0x1f7e] ;  /* 0x001f7e00230e7984 */ /* 0x000e620000000400 */
[----:B------:R-:W-:-:S02]  /*6300*/  VIADDMNMX.U32 R24, R9, R33, R24, PT ;  /* 0x0000002109187246 */ /* 0x000fc40003800018 */
[----:B------:R-:W-:Y:S01]  /*6310*/  VIADDMNMX.U32 R15, R12, R0, R15, PT ;  /* 0x000000000c0f7246 */ /* 0x000fe2000380000f */
[----:B------:R-:W2:Y:S01]  /*6320*/  LDS.U16 R33, [R35+0x1f82] ;  /* 0x001f820023217984 */ /* 0x000ea20000000400 */
[C---:B------:R-:W-:Y:S02]  /*6330*/  VIADDMNMX.U32 R2, R9.reuse, R28, R2, PT ;  /* 0x0000001c09027246 */ /* 0x040fe40003800002 */
[----:B------:R-:W-:Y:S01]  /*6340*/  VIADDMNMX.U32 R30, R9, R0, R30, PT ;  /* 0x00000000091e7246 */ /* 0x000fe2000380001e */
[----:B------:R-:W3:Y:S04]  /*6350*/  LDS.U16 R12, [R35+0x1f80] ;  /* 0x001f8000230c7984 */ /* 0x000ee80000000400 */
[----:B------:R-:W4:Y:S01]  /*6360*/  LDS.U16 R9, [R34+0x180] ;  /* 0x0001800022097984 */ /* 0x000f220000000400 */
[----:B0-----:R-:W-:-:S02]  /*6370*/  VIADDMNMX.U32 R28, R10, R4, R29, PT ;  /* 0x000000040a1c7246 */ /* 0x001fc4000380001d */
[C---:B-1----:R-:W-:Y:S02]  /*6380*/  VIADDMNMX.U32 R31, R14.reuse, R4, R31, PT ;  /* 0x000000040e1f7246 */ /* 0x042fe4000380001f */
[----:B------:R-:W-:Y:S02]  /*6390*/  VIADDMNMX.U32 R3, R14, R36, R3, PT ;  /* 0x000000240e037246 */ /* 0x000fe40003800003 */
[----:B--2---:R-:W-:Y:S02]  /*63a0*/  VIADDMNMX.U32 R29, R33, R4, R2, PT ;  /* 0x00000004211d7246 */ /* 0x004fe40003800002 */
[----:B------:R-:W-:Y:S02]  /*63b0*/  VIADDMNMX.U32 R2, R10, R36, R25, PT ;  /* 0x000000240a027246 */ /* 0x000fe40003800019 */
[C---:B---3--:R-:W-:Y:S01]  /*63c0*/  VIADDMNMX.U32 R0, R12.reuse, R4, R27, PT ;  /* 0x000000040c007246 */ /* 0x048fe2000380001b */
[----:B------:R-:W-:Y:S01]  /*63d0*/  LDS.U16 R25, [R34+0x100] ;  /* 0x0001000022197984 */ /* 0x000fe20000000400 */
[----:B------:R-:W-:-:S02]  /*63e0*/  VIADDMNMX.U32 R4, R12, R36, R5, PT ;  /* 0x000000240c047246 */ /* 0x000fc40003800005 */
[-C--:B----4-:R-:W-:Y:S01]  /*63f0*/  VIADDMNMX.U32 R6, R10, R9.reuse, R6, PT ;  /* 0x000000090a067246 */ /* 0x090fe20003800006 */
[----:B------:R-:W-:Y:S01]  /*6400*/  LDS.U16 R27, [R34+0x204] ;  /* 0x00020400221b7984 */ /* 0x000fe20000000400 */
[-C--:B------:R-:W-:Y:S02]  /*6410*/  VIADDMNMX.U32 R8, R12, R9.reuse, R8, PT ;  /* 0x000000090c087246 */ /* 0x080fe40003800008 */
[----:B------:R-:W-:Y:S02]  /*6420*/  VIADDMNMX.U32 R7, R14, R9, R7, PT ;  /* 0x000000090e077246 */ /* 0x000fe40003800007 */
[-C--:B------:R-:W-:Y:S02]  /*6430*/  VIADDMNMX.U32 R10, R10, R32.reuse, R15, PT ;  /* 0x000000200a0a7246 */ /* 0x080fe4000380000f */
[-C--:B------:R-:W-:Y:S01]  /*6440*/  VIADDMNMX.U32 R11, R14, R32.reuse, R11, PT ;  /* 0x000000200e0b7246 */ /* 0x080fe2000380000b */
[----:B------:R-:W0:Y:S01]  /*6450*/  LDS.U16 R15, [R35+0x2002] ;  /* 0x00200200230f7984 */ /* 0x000e220000000400 */
[----:B------:R-:W-:-:S02]  /*6460*/  VIADDMNMX.U32 R12, R12, R32, R13, PT ;  /* 0x000000200c0c7246 */ /* 0x000fc4000380000d */
[C---:B------:R-:W-:Y:S01]  /*6470*/  VIADDMNMX.U32 R5, R33.reuse, R36, R26, PT ;  /* 0x0000002421057246 */ /* 0x040fe2000380001a */
[----:B------:R-:W1:Y:S01]  /*6480*/  LDS.U16 R13, [R35+0x1ffe] ;  /* 0x001ffe00230d7984 */ /* 0x000e620000000400 */
[C---:B------:R-:W-:Y:S02]  /*6490*/  VIADDMNMX.U32 R9, R33.reuse, R9, R24, PT ;  /* 0x0000000921097246 */ /* 0x040fe40003800018 */
[----:B------:R-:W-:Y:S01]  /*64a0*/  VIADDMNMX.U32 R30, R33, R32, R30, PT ;  /* 0x00000020211e7246 */ /* 0x000fe2000380001e */
[----:B------:R-:W2:Y:S04]  /*64b0*/  LDS.U16 R14, [R35+0x2000] ;  /* 0x00200000230e7984 */ /* 0x000ea80000000400 */
[----:B------:R-:W3:Y:S04]  /*64c0*/  LDS.U16 R36, [R34+0x7e] ;  /* 0x00007e0022247984 */ /* 0x000ee80000000400 */
[----:B------:R-:W4:Y:S04]  /*64d0*/  LDS.U16 R24, [R35+0x2004] ;  /* 0x0020040023187984 */ /* 0x000f280000000400 */
[----:B------:R-:W5:Y:S01]  /*64e0*/  LDS.U16 R26, [R34+0x182] ;  /* 0x00018200221a7984 */ /* 0x000f620000000400 */
[----:B0-----:R-:W-:-:S02]  /*64f0*/  VIADDMNMX.U32 R12, R15, R27, R12, PT ;  /* 0x0000001b0f0c7246 */ /* 0x001fc4000380000c */
[----:B------:R-:W-:Y:S02]  /*6500*/  VIADDMNMX.U32 R4, R15, R25, R4, PT ;  /* 0x000000190f047246 */ /* 0x000fe40003800004 */
[C---:B-1----:R-:W-:Y:S02]  /*6510*/  VIADDMNMX.U32 R10, R13.reuse, R27, R10, PT ;  /* 0x0000001b0d0a7246 */ /* 0x042fe4000380000a */
[C---:B------:R-:W-:Y:S02]  /*6520*/  VIADDMNMX.U32 R2, R13.reuse, R25, R2, PT ;  /* 0x000000190d027246 */ /* 0x040fe40003800002 */
[C---:B--2---:R-:W-:Y:S02]  /*6530*/  VIADDMNMX.U32 R11, R14.reuse, R27, R11, PT ;  /* 0x0000001b0e0b7246 */ /* 0x044fe4000380000b */
[----:B------:R-:W-:Y:S02]  /*6540*/  VIADDMNMX.U32 R3, R14, R25, R3, PT ;  /* 0x000000190e037246 */ /* 0x000fe40003800003 */
[----:B---3--:R-:W-:-:S02]  /*6550*/  VIADDMNMX.U32 R28, R13, R36, R28, PT ;  /* 0x000000240d1c7246 */ /* 0x008fc4000380001c */
[-C--:B------:R-:W-:Y:S02]  /*6560*/  VIADDMNMX.U32 R31, R14, R36.reuse, R31, PT ;  /* 0x000000240e1f7246 */ /* 0x080fe4000380001f */
[CC--:B----4-:R-:W-:Y:S02]  /*6570*/  VIADDMNMX.U32 R29, R24.reuse, R36.reuse, R29, PT ;  /* 0x00000024181d7246 */ /* 0x0d0fe4000380001d */
[----:B------:R-:W-:Y:S02]  /*6580*/  VIADDMNMX.U32 R0, R15, R36, R0, PT ;  /* 0x000000240f007246 */ /* 0x000fe40003800000 */
[C---:B------:R-:W-:Y:S02]  /*6590*/  VIADDMNMX.U32 R5, R24.reuse, R25, R5, PT ;  /* 0x0000001918057246 */ /* 0x040fe40003800005 */
[----:B------:R-:W-:Y:S02]  /*65a0*/  VIADDMNMX.U32 R27, R24, R27, R30, PT ;  /* 0x0000001b181b7246 */ /* 0x000fe4000380001e */
[----:B-----5:R-:W-:-:S02]  /*65b0*/  VIADDMNMX.U32 R6, R13, R26, R6, PT ;  /* 0x0000001a0d067246 */ /* 0x020fc40003800006 */
[-C--:B------:R-:W-:Y:S02]  /*65c0*/  VIADDMNMX.U32 R7, R14, R26.reuse, R7, PT ;  /* 0x0000001a0e077246 */ /* 0x080fe40003800007 */
[-C--:B------:R-:W-:Y:S02]  /*65d0*/  VIADDMNMX.U32 R8, R15, R26.reuse, R8, PT ;  /* 0x0000001a0f087246 */ /* 0x080fe40003800008 */
[----:B------:R-:W-:Y:S01]  /*65e0*/  VIADDMNMX.U32 R9, R24, R26, R9, PT ;  /* 0x0000001a18097246 */ /* 0x000fe20003800009 */
[----:B------:R-:W-:Y:S06]  /*65f0*/  BRA `(.L_x_2) ;  /* 0x0000006000047947 */ /* 0x000fec0003800000 */
.L_x_1:
[----:B------:R-:W-:Y:S01]  /*6600*/  IMAD R35, R3, 0x8, R0 ;  /* 0x0000000803237824 */ /* 0x000fe200078e0200 */
[----:B------:R-:W-:Y:S04]  /*6610*/  LDS.U16 R29, [R32] ;  /* 0x00000000201d7984 */ /* 0x000fe80000000400 */
[----:B0-----:R-:W0:Y:S04]  /*6620*/  LDS.U16 R25, [R35] ;  /* 0x0000000023197984 */ /* 0x001e280000000400 */
[----:B------:R-:W1:Y:S04]  /*6630*/  LDS.U16 R14, [R35+0x2] ;  /* 0x00000200230e7984 */ /* 0x000e680000000400 */
        /* <DEDUP_REMOVED lines=8> */
[----:B------:R-:W-:Y:S01]  /*66c0*/  LDS.U16 R36, [R32+0x7e] ;  /* 0x00007e0020247984 */ /* 0x000fe20000000400 */
[-C--:B--2---:R-:W-:Y:S02]  /*66d0*/  VIADDMNMX.U32 R0, R15, R29.reuse, R37, PT ;  /* 0x0000001d0f007246 */ /* 0x084fe40003800025 */
[----:B---3--:R-:W-:Y:S02]  /*66e0*/  VIADDMNMX.U32 R29, R24, R29, R2, PT ;  /* 0x0000001d181d7246 */ /* 0x008fe40003800002 */
[-C--:B----4-:R-:W-:Y:S02]  /*66f0*/  VIADDMNMX.U32 R2, R25, R33.reuse, R26, PT ;  /* 0x0000002119027246 */ /* 0x090fe4000380001a */
[C---:B------:R-:W-:Y:S02]  /*6700*/  VIADDMNMX.U32 R26, R14.reuse, R33, R5, PT ;  /* 0x000000210e1a7246 */ /* 0x040fe40003800005 */
[----:B-----5:R-:W-:-:S02]  /*6710*/  VIADDMNMX.U32 R7, R14, R31, R7, PT ;  /* 0x0000001f0e077246 */ /* 0x020fc40003800007 */
[-C--:B------:R-:W-:Y:S02]  /*6720*/  VIADDMNMX.U32 R4, R15, R33.reuse, R4, PT ;  /* 0x000000210f047246 */ /* 0x080fe40003800004 */
[C---:B------:R-:W-:Y:S02]  /*6730*/  VIADDMNMX.U32 R5, R24.reuse, R33, R13, PT ;  /* 0x0000002118057246 */ /* 0x040fe4000380000d */
[-C--:B------:R-:W-:Y:S01]  /*6740*/  VIADDMNMX.U32 R6, R25, R31.reuse, R6, PT ;  /* 0x0000001f19067246 */ /* 0x080fe20003800006 */
[----:B------:R-:W0:Y:S01]  /*6750*/  LDS.U16 R13, [R35+0x84] ;  /* 0x00008400230d7984 */ /* 0x000e220000000400 */
[-C--:B------:R-:W-:Y:S02]  /*6760*/  VIADDMNMX.U32 R8, R15, R31.reuse, R8, PT ;  /* 0x0000001f0f087246 */ /* 0x080fe40003800008 */
[----:B------:R-:W-:Y:S01]  /*6770*/  VIADDMNMX.U32 R9, R24, R31, R9, PT ;  /* 0x0000001f18097246 */ /* 0x000fe20003800009 */
[----:B------:R-:W-:Y:S01]  /*6780*/  LDS.U16 R33, [R32+0x202] ;  /* 0x0002020020217984 */ /* 0x000fe20000000400 */
[----:B------:R-:W-:-:S02]  /*6790*/  VIADDMNMX.U32 R10, R25, R3, R10, PT ;  /* 0x00000003190a7246 */ /* 0x000fc4000380000a */
        /* <DEDUP_REMOVED lines=8> */
[----:B------:R-:W5:Y:S01]  /*6820*/  LDS.U16 R3, [R32+0x188] ;  /* 0x0001880020037984 */ /* 0x000f620000000400 */
[----:B0-----:R-:W-:-:S02]  /*6830*/  VIADDMNMX.U32 R7, R13, R34, R7, PT ;  /* 0x000000220d077246 */ /* 0x001fc40003800007 */
[-C--:B-1----:R-:W-:Y:S02]  /*6840*/  VIADDMNMX.U32 R30, R13, R31.reuse, R30, PT ;  /* 0x0000001f0d1e7246 */ /* 0x082fe4000380001e */
[CC--:B--2---:R-:W-:Y:S02]  /*6850*/  VIADDMNMX.U32 R28, R15.reuse, R31.reuse, R28, PT ;  /* 0x0000001f0f1c7246 */ /* 0x0c4fe4000380001c */
[-C--:B------:R-:W-:Y:S02]  /*6860*/  VIADDMNMX.U32 R6, R15, R34.reuse, R6, PT ;  /* 0x000000220f067246 */ /* 0x080fe40003800006 */
[CC--:B---3--:R-:W-:Y:S02]  /*6870*/  VIADDMNMX.U32 R0, R11.reuse, R31.reuse, R0, PT ;  /* 0x0000001f0b007246 */ /* 0x0c8fe40003800000 */
[----:B------:R-:W-:Y:S02]  /*6880*/  VIADDMNMX.U32 R8, R11, R34, R8, PT ;  /* 0x000000220b087246 */ /* 0x000fe40003800008 */
[----:B----4-:R-:W-:-:S02]  /*6890*/  VIADDMNMX.U32 R29, R24, R31, R29, PT ;  /* 0x0000001f181d7246 */ /* 0x010fc4000380001d */
[C---:B------:R-:W-:Y:S01]  /*68a0*/  VIADDMNMX.U32 R9, R24.reuse, R34, R9, PT ;  /* 0x0000002218097246 */ /* 0x040fe20003800009 */
[----:B------:R-:W-:Y:S01]  /*68b0*/  LDS.U16 R31, [R32+0x4] ;  /* 0x00000400201f7984 */ /* 0x000fe20000000400 */
[-C--:B-----5:R-:W-:Y:S02]  /*68c0*/  VIADDMNMX.U32 R2, R15, R25.reuse, R2, PT ;  /* 0x000000190f027246 */ /* 0x0a0fe40003800002 */
[-C--:B------:R-:W-:Y:S01]  /*68d0*/  VIADDMNMX.U32 R26, R13, R25.reuse, R26, PT ;  /* 0x000000190d1a7246 */ /* 0x080fe2000380001a */
[----:B------:R-:W-:Y:S01]  /*68e0*/  LDS.U16 R34, [R32+0x108] ;  /* 0x0001080020227984 */ /* 0x000fe20000000400 */
        /* <DEDUP_REMOVED lines=1434> */
[----:B------:R-:W-:-:S02]  /*c290*/  VIADDMNMX.U32 R6, R15, R34, R6, PT ;  /* 0x000000220f067246 */ /* 0x000fc40003800006 */
[-C--:B------:R-:W-:Y:S02]  /*c2a0*/  VIADDMNMX.U32 R7, R13, R34.reuse, R7, PT ;  /* 0x000000220d077246 */ /* 0x080fe40003800007 */
[-C--:B------:R-:W-:Y:S02]  /*c2b0*/  VIADDMNMX.U32 R8, R11, R34.reuse, R8, PT ;  /* 0x000000220b087246 */ /* 0x080fe40003800008 */
[C---:B---3--:R-:W-:Y:S02]  /*c2c0*/  VIADDMNMX.U32 R9, R24.reuse, R34, R9, PT ;  /* 0x0000002218097246 */ /* 0x048fe40003800009 */
[-C--:B----4-:R-:W-:Y:S01]  /*c2d0*/  VIADDMNMX.U32 R10, R15, R3.reuse, R10, PT ;  /* 0x000000030f0a7246 */ /* 0x090fe2000380000a */
[----:B------:R-:W0:Y:S01]  /*c2e0*/  LDS.U16 R34, [R35+0x1f82] ;  /* 0x001f820023227984 */ /* 0x000e220000000400 */
[-C--:B------:R-:W-:Y:S02]  /*c2f0*/  VIADDMNMX.U32 R14, R13, R3.reuse, R14, PT ;  /* 0x000000030d0e7246 */ /* 0x080fe4000380000e */
[-C--:B------:R-:W-:Y:S01]  /*c300*/  VIADDMNMX.U32 R12, R11, R3.reuse, R12, PT ;  /* 0x000000030b0c7246 */ /* 0x080fe2000380000c */
[----:B------:R-:W1:Y:S01]  /*c310*/  LDS.U16 R15, [R35+0x1f7c] ;  /* 0x001f7c00230f7984 */ /* 0x000e620000000400 */
[----:B------:R-:W-:-:S02]  /*c320*/  VIADDMNMX.U32 R27, R24, R3, R27, PT ;  /* 0x00000003181b7246 */ /* 0x000fc4000380001b */
[C---:B------:R-:W-:Y:S01]  /*c330*/  VIADDMNMX.U32 R29, R24.reuse, R31, R29, PT ;  /* 0x0000001f181d7246 */ /* 0x040fe2000380001d */
[----:B------:R-:W2:Y:S01]  /*c340*/  LDS.U16 R3, [R32+0x7c] ;  /* 0x00007c0020037984 */ /* 0x000ea20000000400 */
[----:B------:R-:W-:-:S03]  /*c350*/  VIADDMNMX.U32 R5, R24, R25, R5, PT ;  /* 0x0000001918057246 */ /* 0x000fc60003800005 */
[----:B------:R-:W3:Y:S04]  /*c360*/  LDS.U16 R11, [R35+0x1f7e] ;  /* 0x001f7e00230b7984 */ /* 0x000ee80000000400 */
[----:B------:R-:W4:Y:S04]  /*c370*/  LDS.U16 R13, [R35+0x1f80] ;  /* 0x001f8000230d7984 */ /* 0x000f280000000400 */
[----:B------:R-:W5:Y:S04]  /*c380*/  LDS.U16 R25, [R32+0xfe] ;  /* 0x0000fe0020197984 */ /* 0x000f680000000400 */
[----:B------:R-:W5:Y:S01]  /*c390*/  LDS.U16 R24, [R32+0x180] ;  /* 0x0001800020187984 */ /* 0x000f620000000400 */
[----:B0-----:R-:W-:-:S02]  /*c3a0*/  VIADDMNMX.U32 R27, R34, R33, R27, PT ;  /* 0x00000021221b7246 */ /* 0x001fc4000380001b */
[C---:B-1----:R-:W-:Y:S02]  /*c3b0*/  VIADDMNMX.U32 R10, R15.reuse, R33, R10, PT ;  /* 0x000000210f0a7246 */ /* 0x042fe4000380000a */
[-C--:B--2---:R-:W-:Y:S02]  /*c3c0*/  VIADDMNMX.U32 R28, R15, R3.reuse, R28, PT ;  /* 0x000000030f1c7246 */ /* 0x084fe4000380001c */
[-C--:B------:R-:W-:Y:S02]  /*c3d0*/  VIADDMNMX.U32 R29, R34, R3.reuse, R29, PT ;  /* 0x00000003221d7246 */ /* 0x080fe4000380001d */
[-C--:B---3--:R-:W-:Y:S02]  /*c3e0*/  VIADDMNMX.U32 R31, R11, R3.reuse, R30, PT ;  /* 0x000000030b1f7246 */ /* 0x088fe4000380001e */
[----:B------:R-:W-:Y:S01]  /*c3f0*/  LDS.U16 R30, [R32+0x100] ;  /* 0x00010000201e7984 */ /* 0x000fe20000000400 */
[C---:B----4-:R-:W-:Y:S02]  /*c400*/  VIADDMNMX.U32 R0, R13.reuse, R3, R0, PT ;  /* 0x000000030d007246 */ /* 0x050fe40003800000 */
[----:B------:R-:W-:-:S02]  /*c410*/  VIADDMNMX.U32 R12, R13, R33, R12, PT ;  /* 0x000000210d0c7246 */ /* 0x000fc4000380000c */
[-C--:B-----5:R-:W-:Y:S02]  /*c420*/  VIADDMNMX.U32 R3, R11, R25.reuse, R26, PT ;  /* 0x000000190b037246 */ /* 0x0a0fe4000380001a */
[-C--:B------:R-:W-:Y:S01]  /*c430*/  VIADDMNMX.U32 R2, R15, R25.reuse, R2, PT ;  /* 0x000000190f027246 */ /* 0x080fe20003800002 */
[----:B------:R-:W-:Y:S01]  /*c440*/  LDS.U16 R26, [R32+0x182] ;  /* 0x00018200201a7984 */ /* 0x000fe20000000400 */
[-C--:B------:R-:W-:Y:S02]  /*c450*/  VIADDMNMX.U32 R7, R11, R24.reuse, R7, PT ;  /* 0x000000180b077246 */ /* 0x080fe40003800007 */
[-C--:B------:R-:W-:Y:S02]  /*c460*/  VIADDMNMX.U32 R4, R13, R25.reuse, R4, PT ;  /* 0x000000190d047246 */ /* 0x080fe40003800004 */
[----:B------:R-:W-:Y:S02]  /*c470*/  VIADDMNMX.U32 R5, R34, R25, R5, PT ;  /* 0x0000001922057246 */ /* 0x000fe40003800005 */
[-C--:B------:R-:W-:Y:S01]  /*c480*/  VIADDMNMX.U32 R6, R15, R24.reuse, R6, PT ;  /* 0x000000180f067246 */ /* 0x080fe20003800006 */
[----:B------:R-:W-:Y:S01]  /*c490*/  LDS.U16 R25, [R32+0x204] ;  /* 0x0002040020197984 */ /* 0x000fe20000000400 */
[----:B------:R-:W-:-:S02]  /*c4a0*/  VIADDMNMX.U32 R8, R13, R24, R8, PT ;  /* 0x000000180d087246 */ /* 0x000fc40003800008 */
[----:B------:R-:W-:Y:S01]  /*c4b0*/  VIADDMNMX.U32 R9, R34, R24, R9, PT ;  /* 0x0000001822097246 */ /* 0x000fe20003800009 */
[----:B------:R-:W0:Y:S01]  /*c4c0*/  LDS.U16 R13, [R35+0x1ffe] ;  /* 0x001ffe00230d7984 */ /* 0x000e220000000400 */
[----:B------:R-:W-:-:S03]  /*c4d0*/  VIADDMNMX.U32 R11, R11, R33, R14, PT ;  /* 0x000000210b0b7246 */ /* 0x000fc6000380000e */
[----:B------:R-:W1:Y:S04]  /*c4e0*/  LDS.U16 R14, [R35+0x2000] ;  /* 0x00200000230e7984 */ /* 0x000e680000000400 */
[----:B------:R-:W2:Y:S04]  /*c4f0*/  LDS.U16 R24, [R35+0x2004] ;  /* 0x0020040023187984 */ /* 0x000ea80000000400 */
[----:B------:R-:W3:Y:S01]  /*c500*/  LDS.U16 R15, [R35+0x2002] ;  /* 0x00200200230f7984 */ /* 0x000ee20000000400 */
[C---:B0-----:R-:W-:Y:S02]  /*c510*/  VIADDMNMX.U32 R28, R13.reuse, R36, R28, PT ;  /* 0x000000240d1c7246 */ /* 0x041fe4000380001c */
[----:B------:R-:W-:-:S02]  /*c520*/  VIADDMNMX.U32 R2, R13, R30, R2, PT ;  /* 0x0000001e0d027246 */ /* 0x000fc40003800002 */
[C---:B-1----:R-:W-:Y:S02]  /*c530*/  VIADDMNMX.U32 R31, R14.reuse, R36, R31, PT ;  /* 0x000000240e1f7246 */ /* 0x042fe4000380001f */
[----:B------:R-:W-:Y:S02]  /*c540*/  VIADDMNMX.U32 R3, R14, R30, R3, PT ;  /* 0x0000001e0e037246 */ /* 0x000fe40003800003 */
[C---:B--2---:R-:W-:Y:S02]  /*c550*/  VIADDMNMX.U32 R29, R24.reuse, R36, R29, PT ;  /* 0x00000024181d7246 */ /* 0x044fe4000380001d */
[----:B------:R-:W-:Y:S02]  /*c560*/  VIADDMNMX.U32 R5, R24, R30, R5, PT ;  /* 0x0000001e18057246 */ /* 0x000fe40003800005 */
[C---:B---3--:R-:W-:Y:S02]  /*c570*/  VIADDMNMX.U32 R0, R15.reuse, R36, R0, PT ;  /* 0x000000240f007246 */ /* 0x048fe40003800000 */
[----:B------:R-:W-:-:S02]  /*c580*/  VIADDMNMX.U32 R4, R15, R30, R4, PT ;  /* 0x0000001e0f047246 */ /* 0x000fc40003800004 */
[-C--:B------:R-:W-:Y:S02]  /*c590*/  VIADDMNMX.U32 R10, R13, R25.reuse, R10, PT ;  /* 0x000000190d0a7246 */ /* 0x080fe4000380000a */
[-C--:B------:R-:W-:Y:S02]  /*c5a0*/  VIADDMNMX.U32 R11, R14, R25.reuse, R11, PT ;  /* 0x000000190e0b7246 */ /* 0x080fe4000380000b */
[-C--:B------:R-:W-:Y:S02]  /*c5b0*/  VIADDMNMX.U32 R12, R15, R25.reuse, R12, PT ;  /* 0x000000190f0c7246 */ /* 0x080fe4000380000c */
[----:B------:R-:W-:Y:S02]  /*c5c0*/  VIADDMNMX.U32 R27, R24, R25, R27, PT ;  /* 0x00000019181b7246 */ /* 0x000fe4000380001b */
[-C--:B------:R-:W-:Y:S02]  /*c5d0*/  VIADDMNMX.U32 R6, R13, R26.reuse, R6, PT ;  /* 0x0000001a0d067246 */ /* 0x080fe40003800006 */
[----:B------:R-:W-:-:S02]  /*c5e0*/  VIADDMNMX.U32 R7, R14, R26, R7, PT ;  /* 0x0000001a0e077246 */ /* 0x000fc40003800007 */
[-C--:B------:R-:W-:Y:S02]  /*c5f0*/  VIADDMNMX.U32 R8, R15, R26.reuse, R8, PT ;  /* 0x0000001a0f087246 */ /* 0x080fe40003800008 */
[----:B------:R-:W-:-:S07]  /*c600*/  VIADDMNMX.U32 R9, R24, R26, R9, PT ;  /* 0x0000001a18097246 */ /* 0x000fce0003800009 */
.L_x_2:
[----:B------:R-:W-:Y:S02]  /*c610*/  PRMT R28, R28, 0x5410, R31 ;  /* 0x000054101c1c7816 */ /* 0x000fe4000000001f */
[----:B------:R-:W-:Y:S02]  /*c620*/  PRMT R29, R0, 0x5410, R29 ;  /* 0x00005410001d7816 */ /* 0x000fe4000000001d */
[----:B------:R-:W-:Y:S02]  /*c630*/  PRMT R2, R2, 0x5410, R3 ;  /* 0x0000541002027816 */ /* 0x000fe40000000003 */
[----:B------:R-:W-:Y:S01]  /*c640*/  PRMT R3, R4, 0x5410, R5 ;  /* 0x0000541004037816 */ /* 0x000fe20000000005 */
[----:B------:R-:W-:Y:S01]  /*c650*/  STG.E.64 desc[UR4][R16.64], R28 ;  /* 0x0000001c10007986 */ /* 0x000fe2000c101b04 */
[----:B------:R-:W-:Y:S02]  /*c660*/  PRMT R6, R6, 0x5410, R7 ;  /* 0x0000541006067816 */ /* 0x000fe40000000007 */
[----:B------:R-:W-:Y:S01]  /*c670*/  PRMT R7, R8, 0x5410, R9 ;  /* 0x0000541008077816 */ /* 0x000fe20000000009 */
[----:B------:R-:W-:Y:S01]  /*c680*/  STG.E.64 desc[UR4][R18.64], R2 ;  /* 0x0000000212007986 */ /* 0x000fe2000c101b04 */
[----:B------:R-:W-:-:S02]  /*c690*/  PRMT R10, R10, 0x5410, R11 ;  /* 0x000054100a0a7816 */ /* 0x000fc4000000000b */
[----:B------:R-:W-:Y:S01]  /*c6a0*/  PRMT R11, R12, 0x5410, R27 ;  /* 0x000054100c0b7816 */ /* 0x000fe2000000001b */
[----:B------:R-:W-:Y:S04]  /*c6b0*/  STG.E.64 desc[UR4][R20.64], R6 ;  /* 0x0000000614007986 */ /* 0x000fe8000c101b04 */
[----:B------:R-:W-:Y:S01]  /*c6c0*/  STG.E.64 desc[UR4][R22.64], R10 ;  /* 0x0000000a16007986 */ /* 0x000fe2000c101b04 */
[----:B------:R-:W-:Y:S05]  /*c6d0*/  EXIT ;  /* 0x000000000000794d */ /* 0x000fea0003800000 */
.L_x_3:
        /* <DEDUP_REMOVED lines=10> */
.L_x_6:


//--------------------- .text._Z13phase1_kernelPtii --------------------------
	.section	.text._Z13phase1_kernelPtii,"ax",@progbits
	.align	128
        .global         _Z13phase1_kernelPtii
        .type           _Z13phase1_kernelPtii,@function
        .size           _Z13phase1_kernelPtii,(.L_x_7 - _Z13phase1_kernelPtii)
        .other          _Z13phase1_kernelPtii,@"STO_CUDA_ENTRY STV_DEFAULT"
_Z13phase1_kernelPtii:
.text._Z13phase1_kernelPtii:
[----:B------:R-:W-:Y:S01]  /*0000*/  LDC R1, c[0x0][0x37c] ;  /* 0x0000df00ff017b82 */ /* 0x000fe20000000800 */
[----:B------:R-:W0:Y:S07]  /*0010*/  S2R R0, SR_TID.Y ;  /* 0x0000000000007919 */ /* 0x000e2e0000002200 */
[----:B------:R-:W1:Y:S01]  /*0020*/  LDC.64 R6, c[0x0][0x388] ;  /* 0x0000e200ff067b82 */ /* 0x000e620000000a00 */
[----:B------:R-:W2:Y:S01]  /*0030*/  LDCU.64 UR4, c[0x0][0x358] ;  /* 0x00006b00ff0477ac */ /* 0x000ea20008000a00 */
[----:B------:R-:W3:Y:S06]  /*0040*/  S2R R29, SR_TID.X ;  /* 0x00000000001d7919 */ /* 0x000eec0000002100 */
[----:B------:R-:W4:Y:S01]  /*0050*/  LDC.64 R4, c[0x0][0x380] ;  /* 0x0000e000ff047b82 */ /* 0x000f220000000a00 */
[----:B-1----:R-:W-:-:S04]  /*0060*/  IMAD.SHL.U32 R7, R7, 0x40, RZ ;  /* 0x0000004007077824 */ /* 0x002fc800078e00ff */
[--C-:B0-----:R-:W-:Y:S02]  /*0070*/  IMAD R3, R0, 0x4, R7.reuse ;  /* 0x0000000400037824 */ /* 0x101fe400078e0207 */
[----:B---3--:R-:W-:Y:S02]  /*0080*/  IMAD R12, R29, 0x4, R7 ;  /* 0x000000041d0c7824 */ /* 0x008fe400078e0207 */
[C---:B------:R-:W-:Y:S02]  /*0090*/  VIADD R15, R3.reuse, 0x3 ;  /* 0x00000003030f7836 */ /* 0x040fe40000000000 */
[C---:B------:R-:W-:Y:S01]  /*00a0*/  VIADD R13, R3.reuse, 0x2 ;  /* 0x00000002030d7836 */ /* 0x040fe20000000000 */
[C---:B------:R-:W-:Y:S01]  /*00b0*/  VIADDMNMX R23, R3.reuse, 0x1, R12, !PT ;  /* 0x0000000103177846 */ /* 0x040fe2000780010c */
[CC--:B------:R-:W-:Y:S01]  /*00c0*/  IMAD R11, R3.reuse, R6.reuse, R6 ;  /* 0x00000006030b7224 */ /* 0x0c0fe200078e0206 */
[C---:B------:R-:W-:Y:S01]  /*00d0*/  VIMNMX R7, PT, PT, R12.reuse, R15, !PT ;  /* 0x0000000f0c077248 */ /* 0x040fe20007fe0100 */
[-C--:B------:R-:W-:Y:S01]  /*00e0*/  IMAD R9, R3, R6.reuse, R12 ;  /* 0x0000000603097224 */ /* 0x080fe200078e020c */
[-C--:B------:R-:W-:Y:S01]  /*00f0*/  ISETP.GE.AND P1, PT, R23, R6.reuse, PT ;  /* 0x000000061700720c */ /* 0x080fe20003f26270 */
[----:B------:R-:W-:Y:S01]  /*0100*/  IMAD.IADD R11, R12, 0x1, R11 ;  /* 0x000000010c0b7824 */ /* 0x000fe200078e020b */
[----:B------:R-:W-:Y:S01]  /*0110*/  ISETP.GE.AND P3, PT, R7, R6, PT ;  /* 0x000000060700720c */ /* 0x000fe20003f66270 */
[----:B----4-:R-:W-:Y:S01]  /*0120*/  IMAD.WIDE R8, R9, 0x2, R4 ;  /* 0x0000000209087825 */ /* 0x010fe200078e0204 */
[----:B------:R-:W-:-:S02]  /*0130*/  VIMNMX R21, PT, PT, R3, R12, !PT ;  /* 0x0000000c03157248 */ /* 0x000fc40007fe0100 */
[----:B------:R-:W-:Y:S01]  /*0140*/  VIMNMX R25, PT, PT, R12, R13, !PT ;  /* 0x0000000d0c197248 */ /* 0x000fe20007fe0100 */
[-C--:B------:R-:W-:Y:S01]  /*0150*/  IMAD R3, R15, R6.reuse, R12 ;  /* 0x000000060f037224 */ /* 0x080fe200078e020c */
[-C--:B------:R-:W-:Y:S02]  /*0160*/  ISETP.GE.AND P0, PT, R21, R6.reuse, PT ;  /* 0x000000061500720c */ /* 0x080fe40003f06270 */
[----:B------:R-:W-:Y:S01]  /*0170*/  ISETP.GE.AND P2, PT, R25, R6, PT ;  /* 0x000000061900720c */ /* 0x000fe20003f46270 */
[----:B------:R-:W-:-:S04]  /*0180*/  IMAD.WIDE R10, R11, 0x2, R4 ;  /* 0x000000020b0a7825 */ /* 0x000fc800078e0204 */
[----:B------:R-:W-:Y:S01]  /*0190*/  IMAD.WIDE R2, R3, 0x2, R4 ;  /* 0x0000000203027825 */ /* 0x000fe200078e0204 */
[----:B--2---:R-:W2:Y:S03]  /*01a0*/  @!P1 LDG.E.64 R16, desc[UR4][R10.64] ;  /* 0x000000040a109981 */ /* 0x004ea6000c1e1b00 */
[----:B------:R-:W-:Y:S01]  /*01b0*/  IMAD R13, R13, R6, R12 ;  /* 0x000000060d0d7224 */ /* 0x000fe200078e020c */
[----:B------:R-:W3:Y:S03]  /*01c0*/  @!P3 LDG.E.64 R14, desc[UR4][R2.64] ;  /* 0x00000004020eb981 */ /* 0x000ee6000c1e1b00 */
[----:B------:R-:W-:Y:S01]  /*01d0*/  IMAD.WIDE R4, R13, 0x2, R4 ;  /* 0x000000020d047825 */ /* 0x000fe200078e0204 */
[----:B------:R-:W4:Y:S04]  /*01e0*/  @!P0 LDG.E.64 R18, desc[UR4][R8.64] ;  /* 0x0000000408128981 */ /* 0x000f28000c1e1b00 */
[----:B------:R-:W5:Y:S01]  /*01f0*/  @!P2 LDG.E.64 R12, desc[UR4][R4.64] ;  /* 0x00000004040ca981 */ /* 0x000f62000c1e1b00 */
[----:B------:R-:W0:Y:S01]  /*0200*/  S2R R27, SR_CgaCtaId ;  /* 0x00000000001b7919 */ /* 0x000e220000008800 */
[----:B------:R-:W-:-:S04]  /*0210*/  MOV R20, 0x400 ;  /* 0x0000040000147802 */ /* 0x000fc80000000f00 */
[----:B0-----:R-:W-:-:S05]  /*0220*/  LEA R20, R27, R20, 0x18 ;  /* 0x000000141b147211 */ /* 0x001fca00078ec0ff */
[----:B------:R-:W-:-:S04]  /*0230*/  IMAD R0, R0, 0x208, R20 ;  /* 0x0000020800007824 */ /* 0x000fc800078e0214 */
[C---:B------:R-:W-:Y:S02]  /*0240*/  IMAD R27, R29.reuse, 0x8, R0 ;  /* 0x000000081d1b7824 */ /* 0x040fe400078e0200 */
[----:B------:R-:W-:Y:S01]  /*0250*/  IMAD R29, R29, 0x8, R20 ;  /* 0x000000081d1d7824 */ /* 0x000fe200078e0214 */
[--C-:B--2---:R-:W-:Y:S02]  /*0260*/  PRMT R20, R16, 0x5432, R17.reuse ;  /* 0x0000543210147816 */ /* 0x104fe40000000011 */
[----:B------:R-:W-:Y:S02]  /*0270*/  PRMT R17, R17, 0x7632, R17 ;  /* 0x0000763211117816 */ /* 0x000fe40000000011 */
[----:B---3--:R-:W-:Y:S02]  /*0280*/  PRMT R24, R14, 0x5432, R15 ;  /* 0x000054320e187816 */ /* 0x008fe4000000000f */
[----:B------:R-:W-:Y:S01]  /*0290*/  PRMT R26, R15, 0x7632, R26 ;  /* 0x000076320f1a7816 */ /* 0x000fe2000000001a */
[----:B------:R-:W-:Y:S04]  /*02a0*/  @!P1 STS.U16 [R27+0x82], R16 ;  /* 0x000082101b009388 */ /* 0x000fe80000000400 */
[----:B----4-:R-:W-:Y:S04]  /*02b0*/  @!P0 STS.64 [R27], R18 ;  /* 0x000000121b008388 */ /* 0x010fe80000000a00 */
[----:B------:R-:W-:Y:S04]  /*02c0*/  @!P1 STS [R27+0x84], R20 ;  /* 0x000084141b009388 */ /* 0x000fe80000000800 */
[----:B------:R-:W-:Y:S04]  /*02d0*/  @!P1 STS.U16 [R27+0x88], R17 ;  /* 0x000088111b009388 */ /* 0x000fe80000000400 */
[----:B------:R-:W-:Y:S04]  /*02e0*/  @!P3 STS.U16 [R27+0x186], R14 ;  /* 0x0001860e1b00b388 */ /* 0x000fe80000000400 */
[----:B------:R-:W-:Y:S04]  /*02f0*/  @!P3 STS [R27+0x188], R24 ;  /* 0x000188181b00b388 */ /* 0x000fe80000000800 */
[----:B------:R-:W-:Y:S04]  /*0300*/  @!P3 STS.U16 [R27+0x18c], R26 ;  /* 0x00018c1a1b00b388 */ /* 0x000fe80000000400 */
[----:B-----5:R-:W-:Y:S04]  /*0310*/  @!P2 STS [R27+0x104], R12 ;  /* 0x0001040c1b00a388 */ /* 0x020fe80000000800 */
[----:B------:R-:W-:Y:S01]  /*0320*/  @!P2 STS [R27+0x108], R13 ;  /* 0x0001080d1b00a388 */ /* 0x000fe20000000800 */
[----:B------:R-:W-:Y:S06]  /*0330*/  BAR.SYNC.DEFER_BLOCKING 0x0 ;  /* 0x0000000000007b1d */ /* 0x000fec0000010000 */
[----:B------:R-:W-:Y:S04]  /*0340*/  LDS.U16 R18, [R0] ;  /* 0x0000000000127984 */ /* 0x000fe80000000400 */
[----:B------:R-:W-:Y:S04]  /*0350*/  LDS.U16 R15, [R29] ;  /* 0x000000001d0f7984 */ /* 0x000fe80000000400 */
[----:B------:R-:W0:Y:S04]  /*0360*/  LDS.U16 R19, [R27] ;  /* 0x000000001b137984 */ /* 0x000e280000000400 */
[----:B------:R-:W-:Y:S04]  /*0370*/  LDS.U16 R16, [R29+0x2] ;  /* 0x000002001d107984 */ /* 0x000fe80000000400 */
[----:B------:R-:W1:Y:S04]  /*0380*/  LDS.U16 R22, [R27+0x2] ;  /* 0x000002001b167984 */ /* 0x000e680000000400 */
[----:B------:R-:W-:Y:S04]  /*0390*/  LDS.U16 R13, [R29+0x4] ;  /* 0x000004001d0d7984 */ /* 0x000fe80000000400 */
[----:B------:R-:W2:Y:S04]  /*03a0*/  LDS.U16 R24, [R27+0x4] ;  /* 0x000004001b187984 */ /* 0x000ea80000000400 */
[----:B------:R-:W-:Y:S04]  /*03b0*/  LDS.U16 R26, [R27+0x6] ;  /* 0x000006001b1a7984 */ /* 0x000fe80000000400 */
[----:B------:R-:W-:Y:S04]  /*03c0*/  LDS.U16 R17, [R0+0x82] ;  /* 0x0000820000117984 */ /* 0x000fe80000000400 */
[----:B------:R-:W-:Y:S04]  /*03d0*/  LDS.U16 R14, [R0+0x104] ;  /* 0x00010400000e7984 */ /* 0x000fe80000000400 */
[----:B------:R-:W-:Y:S04]  /*03e0*/  LDS.U16 R12, [R0+0x186] ;  /* 0x00018600000c7984 */ /* 0x000fe80000000400 */
[----:B------:R-:W-:Y:S01]  /*03f0*/  LDS.U16 R28, [R27+0x84] ;  /* 0x000084001b1c7984 */ /* 0x000fe20000000400 */
[----:B0-----:R-:W-:-:S03]  /*0400*/  VIADDMNMX.U32 R20, R15, R18, R19, PT ;  /* 0x000000120f147246 */ /* 0x001fc60003800013 */
[----:B------:R-:W0:Y:S01]  /*0410*/  LDS.U16 R19, [R29+0x6] ;  /* 0x000006001d137984 */ /* 0x000e220000000400 */
[----:B-1----:R-:W-:-:S03]  /*0420*/  VIADDMNMX.U32 R22, R16, R18, R22, PT ;  /* 0x0000001210167246 */ /* 0x002fc60003800016 */
[----:B------:R-:W-:Y:S04]  /*0430*/  STS.U16 [R27], R20 ;  /* 0x000000141b007388 */ /* 0x000fe80000000400 */
[----:B------:R-:W-:Y:S01]  /*0440*/  STS.U16 [R27+0x2], R22 ;  /* 0x000002161b007388 */ /* 0x000fe20000000400 */
[----:B--2---:R-:W-:-:S03]  /*0450*/  VIADDMNMX.U32 R24, R13, R18, R24, PT ;  /* 0x000000120d187246 */ /* 0x004fc60003800018 */
[----:B------:R-:W1:Y:S04]  /*0460*/  LDS.U16 R20, [R27+0x86] ;  /* 0x000086001b147984 */ /* 0x000e680000000400 */
[----:B------:R-:W2:Y:S01]  /*0470*/  LDS.U16 R22, [R27+0x88] ;  /* 0x000088001b167984 */ /* 0x000ea20000000400 */
[----:B0-----:R-:W-:-:S03]  /*0480*/  VIADDMNMX.U32 R26, R19, R18, R26, PT ;  /* 0x00000012131a7246 */ /* 0x001fc6000380001a */
[----:B------:R-:W0:Y:S01]  /*0490*/  LDS.U16 R18, [R27+0x82] ;  /* 0x000082001b127984 */ /* 0x000e220000000400 */
[-C--:B------:R-:W-:Y:S02]  /*04a0*/  VIADDMNMX.U32 R28, R16, R17.reuse, R28, PT ;  /* 0x00000011101c7246 */ /* 0x080fe4000380001c */
[-C--:B-1----:R-:W-:Y:S02]  /*04b0*/  VIADDMNMX.U32 R20, R13, R17.reuse, R20, PT ;  /* 0x000000110d147246 */ /* 0x082fe40003800014 */
[-C--:B--2---:R-:W-:Y:S02]  /*04c0*/  VIADDMNMX.U32 R22, R19, R17.reuse, R22, PT ;  /* 0x0000001113167246 */ /* 0x084fe40003800016 */
[C---:B0-----:R-:W-:Y:S02]  /*04d0*/  VIADDMNMX.U32 R18, R15.reuse, R17, R18, PT ;  /* 0x000000110f127246 */ /* 0x041fe40003800012 */
[----:B------:R-:W0:Y:S04]  /*04e0*/  LDS.U16 R17, [R27+0x104] ;  /* 0x000104001b117984 */ /* 0x000e280000000400 */
[----:B------:R0:W-:Y:S04]  /*04f0*/  STS.U16 [R27+0x82], R18 ;  /* 0x000082121b007388 */ /* 0x0001e80000000400 */
[----:B------:R-:W-:Y:S04]  /*0500*/  STS.U16 [R27+0x4], R24 ;  /* 0x000004181b007388 */ /* 0x000fe80000000400 */
[----:B------:R-:W-:Y:S04]  /*0510*/  STS.U16 [R27+0x6], R26 ;  /* 0x0000061a1b007388 */ /* 0x000fe80000000400 */
[----:B------:R-:W-:Y:S04]  /*0520*/  STS.U16 [R27+0x86], R20 ;  /* 0x000086141b007388 */ /* 0x000fe80000000400 */
[----:B------:R-:W1:Y:S04]  /*0530*/  LDS.U16 R24, [R27+0x106] ;  /* 0x000106001b187984 */ /* 0x000e680000000400 */
[----:B------:R-:W2:Y:S04]  /*0540*/  LDS.U16 R26, [R27+0x108] ;  /* 0x000108001b1a7984 */ /* 0x000ea80000000400 */
[----:B------:R-:W-:Y:S04]  /*0550*/  STS.U16 [R27+0x84], R28 ;  /* 0x0000841c1b007388 */ /* 0x000fe80000000400 */
[----:B------:R-:W-:Y:S04]  /*0560*/  STS.U16 [R27+0x88], R22 ;  /* 0x000088161b007388 */ /* 0x000fe80000000400 */
[----:B------:R-:W3:Y:S01]  /*0570*/  LDS.U16 R20, [R27+0x10a] ;  /* 0x00010a001b147984 */ /* 0x000ee20000000400 */
[----:B0-----:R-:W-:-:S03]  /*0580*/  VIADDMNMX.U32 R18, R15, R14, R17, PT ;  /* 0x0000000e0f127246 */ /* 0x001fc60003800011 */
[----:B------:R-:W0:Y:S04]  /*0590*/  LDS.U16 R28, [R27+0x188] ;  /* 0x000188001b1c7984 */ /* 0x000e280000000400 */
[----:B------:R-:W-:Y:S04]  /*05a0*/  STS.U16 [R27+0x104], R18 ;  /* 0x000104121b007388 */ /* 0x000fe80000000400 */
[----:B------:R-:W4:Y:S04]  /*05b0*/  LDS.U16 R17, [R27+0x186] ;  /* 0x000186001b117984 */ /* 0x000f280000000400 */
[----:B------:R-:W5:Y:S04]  /*05c0*/  LDS.U16 R22, [R27+0x18a] ;  /* 0x00018a001b167984 */ /* 0x000f680000000400 */
[----:B------:R-:W5:Y:S01]  /*05d0*/  LDS.U16 R18, [R27+0x18c] ;  /* 0x00018c001b127984 */ /* 0x000f620000000400 */
[----:B-1----:R-:W-:-:S02]  /*05e0*/  VIADDMNMX.U32 R24, R16, R14, R24, PT ;  /* 0x0000000e10187246 */ /* 0x002fc40003800018 */
[----:B--2---:R-:W-:-:S03]  /*05f0*/  VIADDMNMX.U32 R26, R13, R14, R26, PT ;  /* 0x0000000e0d1a7246 */ /* 0x004fc6000380001a */
[----:B------:R-:W-:Y:S04]  /*0600*/  STS.U16 [R27+0x106], R24 ;  /* 0x000106181b007388 */ /* 0x000fe80000000400 */
[----:B------:R-:W-:Y:S01]  /*0610*/  STS.U16 [R27+0x108], R26 ;  /* 0x0001081a1b007388 */ /* 0x000fe20000000400 */
[----:B---3--:R-:W-:Y:S02]  /*0620*/  VIADDMNMX.U32 R14, R19, R14, R20, PT ;  /* 0x0000000e130e7246 */ /* 0x008fe40003800014 */
[----:B0-----:R-:W-:-:S03]  /*0630*/  VIADDMNMX.U32 R28, R16, R12, R28, PT ;  /* 0x0000000c101c7246 */ /* 0x001fc6000380001c */
[----:B------:R-:W-:Y:S01]  /*0640*/  STS.U16 [R27+0x10a], R14 ;  /* 0x00010a0e1b007388 */ /* 0x000fe20000000400 */
[-C--:B----4-:R-:W-:Y:S02]  /*0650*/  VIADDMNMX.U32 R20, R15, R12.reuse, R17, PT ;  /* 0x0000000c0f147246 */ /* 0x090fe40003800011 */
[-C--:B-----5:R-:W-:Y:S02]  /*0660*/  VIADDMNMX.U32 R22, R13, R12.reuse, R22, PT ;  /* 0x0000000c0d167246 */ /* 0x0a0fe40003800016 */
[----:B------:R-:W-:Y:S01]  /*0670*/  VIADDMNMX.U32 R18, R19, R12, R18, PT ;  /* 0x0000000c13127246 */ /* 0x000fe20003800012 */
[----:B------:R-:W-:Y:S04]  /*0680*/  STS.U16 [R27+0x186], R20 ;  /* 0x000186141b007388 */ /* 0x000fe80000000400 */
[----:B------:R-:W-:Y:S04]  /*0690*/  STS.U16 [R27+0x188], R28 ;  /* 0x0001881c1b007388 */ /* 0x000fe80000000400 */
[----:B------:R-:W-:Y:S04]  /*06a0*/  STS.U16 [R27+0x18a], R22 ;  /* 0x00018a161b007388 */ /* 0x000fe80000000400 */
[----:B------:R-:W-:Y:S01]  /*06b0*/  STS.U16 [R27+0x18c], R18 ;  /* 0x00018c121b007388 */ /* 0x000fe20000000400 */
[----:B------:R-:W-:Y:S06]  /*06c0*/  BAR.SYNC.DEFER_BLOCKING 0x0 ;  /* 0x0000000000007b1d */ /* 0x000fec0000010000 */
[----:B------:R-:W-:Y:S04]  /*06d0*/  LDS.U16 R16, [R0+0x2] ;  /* 0x0000020000107984 */ /* 0x000fe80000000400 */
[----:B------:R-:W-:Y:S04]  /*06e0*/  LDS.U16 R13, [R29+0x84] ;  /* 0x000084001d0d7984 */ /* 0x000fe80000000400 */
[----:B------:R-:W0:Y:S04]  /*06f0*/  LDS.U16 R19, [R27+0x2] ;  /* 0x000002001b137984 */ /* 0x000e280000000400 */
[----:B------:R-:W-:Y:S04]  /*0700*/  LDS.U16 R12, [R29+0x82] ;  /* 0x000082001d0c7984 */ /* 0x000fe80000000400 */
[----:B------:R-:W1:Y:S04]  /*0710*/  LDS.U16 R17, [R27] ;  /* 0x000000001b117984 */ /* 0x000e680000000400 */
[----:B------:R-:W-:Y:S04]  /*0720*/  LDS.U16 R18, [R29+0x86] ;  /* 0x000086001d127984 */ /* 0x000fe80000000400 */
[----:B------:R-:W2:Y:S04]  /*0730*/  LDS.U16 R24, [R27+0x4] ;  /* 0x000004001b187984 */ /* 0x000ea80000000400 */
[----:B------:R-:W-:Y:S04]  /*0740*/  LDS.U16 R26, [R27+0x6] ;  /* 0x000006001b1a7984 */ /* 0x000fe80000000400 */
[----:B------:R-:W-:Y:S04]  /*0750*/  LDS.U16 R15, [R0+0x84] ;  /* 0x00008400000f7984 */ /* 0x000fe80000000400 */
[----:B------:R-:W-:Y:S04]  /*0760*/  LDS.U16 R14, [R0+0x106] ;  /* 0x00010600000e7984 */ /* 0x000fe80000000400 */
[----:B------:R-:W-:Y:S01]  /*0770*/  LDS.U16 R28, [R27+0x84] ;  /* 0x000084001b1c7984 */ /* 0x000fe20000000400 */
[----:B0-----:R-:W-:-:S03]  /*0780*/  VIADDMNMX.U32 R22, R13, R16, R19, PT ;  /* 0x000000100d167246 */ /* 0x001fc60003800013 */
[----:B------:R-:W0:Y:S01]  /*0790*/  LDS.U16 R19, [R29+0x88] ;  /* 0x000088001d137984 */ /* 0x000e220000000400 */
[----:B-1----:R-:W-:-:S03]  /*07a0*/  VIADDMNMX.U32 R20, R12, R16, R17, PT ;  /* 0x000000100c147246 */ /* 0x002fc60003800011 */
[----:B------:R-:W-:Y:S04]  /*07b0*/  LDS.U16 R17, [R0+0x188] ;  /* 0x0001880000117984 */ /* 0x000fe80000000400 */
[----:B------:R-:W-:Y:S01]  /*07c0*/  STS.U16 [R27], R20 ;  /* 0x000000141b007388 */ /* 0x000fe20000000400 */
[----:B--2---:R-:W-:-:S03]  /*07d0*/  VIADDMNMX.U32 R24, R18, R16, R24, PT ;  /* 0x0000001012187246 */ /* 0x004fc60003800018 */
[----:B------:R-:W-:Y:S04]  /*07e0*/  STS.U16 [R27+0x2], R22 ;  /* 0x000002161b007388 */ /* 0x000fe80000000400 */
        /* <DEDUP_REMOVED lines=3481> */
[----:B------:R-:W-:-:S03]  /*e180*/  VIADDMNMX.U32 R28, R13, R15, R28, PT ;  /* 0x0000000f0d1c7246 */ /* 0x000fc6000380001c */
[----:B------:R-:W-:Y:S04]  /*e190*/  STS.U16 [R27+0x6], R26 ;  /* 0x0000061a1b007388 */ /* 0x000fe80000000400 */
[----:B------:R-:W3:Y:S01]  /*e1a0*/  LDS.U16 R26, [R27+0x106] ;  /* 0x000106001b1a7984 */ /* 0x000ee20000000400 */
[-C--:B-1----:R-:W-:Y:S02]  /*e1b0*/  VIADDMNMX.U32 R20, R18, R15.reuse, R20, PT ;  /* 0x0000000f12147246 */ /* 0x082fe40003800014 */
[----:B--2---:R-:W-:-:S03]  /*e1c0*/  VIADDMNMX.U32 R22, R19, R15, R22, PT ;  /* 0x0000000f13167246 */ /* 0x004fc60003800016 */
[----:B------:R-:W-:Y:S04]  /*e1d0*/  STS.U16 [R27+0x86], R20 ;  /* 0x000086141b007388 */ /* 0x000fe80000000400 */
[----:B------:R-:W-:Y:S01]  /*e1e0*/  LDS.U16 R20, [R27+0x10a] ;  /* 0x00010a001b147984 */ /* 0x000fe20000000400 */
[----:B0-----:R-:W-:-:S03]  /*e1f0*/  VIADDMNMX.U32 R16, R12, R15, R16, PT ;  /* 0x0000000f0c107246 */ /* 0x001fc60003800010 */
[----:B------:R-:W0:Y:S04]  /*e200*/  LDS.U16 R15, [R27+0x104] ;  /* 0x000104001b0f7984 */ /* 0x000e280000000400 */
[----:B------:R-:W-:Y:S04]  /*e210*/  STS.U16 [R27+0x82], R16 ;  /* 0x000082101b007388 */ /* 0x000fe80000000400 */
[----:B------:R-:W1:Y:S04]  /*e220*/  LDS.U16 R16, [R27+0x108] ;  /* 0x000108001b107984 */ /* 0x000e680000000400 */
[----:B------:R0:W-:Y:S01]  /*e230*/  STS.U16 [R27+0x4], R24 ;  /* 0x000004181b007388 */ /* 0x0001e20000000400 */
[----:B---3--:R-:W-:-:S03]  /*e240*/  VIADDMNMX.U32 R26, R13, R14, R26, PT ;  /* 0x0000000e0d1a7246 */ /* 0x008fc6000380001a */
[----:B------:R-:W-:Y:S04]  /*e250*/  STS.U16 [R27+0x84], R28 ;  /* 0x0000841c1b007388 */ /* 0x000fe80000000400 */
[----:B------:R-:W-:Y:S04]  /*e260*/  STS.U16 [R27+0x88], R22 ;  /* 0x000088161b007388 */ /* 0x000fe80000000400 */
[----:B------:R-:W2:Y:S04]  /*e270*/  LDS.U16 R28, [R27+0x188] ;  /* 0x000188001b1c7984 */ /* 0x000ea80000000400 */
[----:B------:R-:W3:Y:S01]  /*e280*/  LDS.U16 R22, [R27+0x18a] ;  /* 0x00018a001b167984 */ /* 0x000ee20000000400 */
[----:B0-----:R-:W-:-:S05]  /*e290*/  VIADDMNMX.U32 R24, R12, R14, R15, PT ;  /* 0x0000000e0c187246 */ /* 0x001fca000380000f */
[----:B------:R-:W-:Y:S01]  /*e2a0*/  STS.U16 [R27+0x104], R24 ;  /* 0x000104181b007388 */ /* 0x000fe20000000400 */
[----:B-1----:R-:W-:-:S03]  /*e2b0*/  VIADDMNMX.U32 R15, R18, R14, R16, PT ;  /* 0x0000000e120f7246 */ /* 0x002fc60003800010 */
[----:B------:R-:W-:Y:S01]  /*e2c0*/  LDS.U16 R24, [R27+0x18c] ;  /* 0x00018c001b187984 */ /* 0x000fe20000000400 */
[----:B------:R-:W-:-:S03]  /*e2d0*/  VIADDMNMX.U32 R16, R19, R14, R20, PT ;  /* 0x0000000e13107246 */ /* 0x000fc60003800014 */
[----:B------:R-:W0:Y:S04]  /*e2e0*/  LDS.U16 R14, [R27+0x186] ;  /* 0x000186001b0e7984 */ /* 0x000e280000000400 */
[----:B------:R-:W-:Y:S01]  /*e2f0*/  STS.U16 [R27+0x106], R26 ;  /* 0x0001061a1b007388 */ /* 0x000fe20000000400 */
[-C--:B--2---:R-:W-:Y:S02]  /*e300*/  VIADDMNMX.U32 R28, R13, R17.reuse, R28, PT ;  /* 0x000000110d1c7246 */ /* 0x084fe4000380001c */
[-C--:B---3--:R-:W-:Y:S01]  /*e310*/  VIADDMNMX.U32 R18, R18, R17.reuse, R22, PT ;  /* 0x0000001112127246 */ /* 0x088fe20003800016 */
[----:B------:R-:W-:Y:S04]  /*e320*/  STS.U16 [R27+0x108], R15 ;  /* 0x0001080f1b007388 */ /* 0x000fe80000000400 */
[----:B------:R-:W-:Y:S04]  /*e330*/  STS.U16 [R27+0x10a], R16 ;  /* 0x00010a101b007388 */ /* 0x000fe80000000400 */
[----:B------:R-:W-:Y:S04]  /*e340*/  STS.U16 [R27+0x188], R28 ;  /* 0x0001881c1b007388 */ /* 0x000fe80000000400 */
[----:B------:R-:W-:Y:S01]  /*e350*/  STS.U16 [R27+0x18a], R18 ;  /* 0x00018a121b007388 */ /* 0x000fe20000000400 */
[----:B0-----:R-:W-:-:S02]  /*e360*/  VIADDMNMX.U32 R20, R12, R17, R14, PT ;  /* 0x000000110c147246 */ /* 0x001fc4000380000e */
[----:B------:R-:W-:-:S03]  /*e370*/  VIADDMNMX.U32 R17, R19, R17, R24, PT ;  /* 0x0000001113117246 */ /* 0x000fc60003800018 */
[----:B------:R-:W-:Y:S04]  /*e380*/  STS.U16 [R27+0x186], R20 ;  /* 0x000186141b007388 */ /* 0x000fe80000000400 */
[----:B------:R-:W-:Y:S01]  /*e390*/  STS.U16 [R27+0x18c], R17 ;  /* 0x00018c111b007388 */ /* 0x000fe20000000400 */
[----:B------:R-:W-:Y:S01]  /*e3a0*/  BAR.SYNC.DEFER_BLOCKING 0x0 ;  /* 0x0000000000007b1d */ /* 0x000fe20000010000 */
[----:B------:R-:W-:-:S05]  /*e3b0*/  ISETP.GE.AND P0, PT, R21, R6, PT ;  /* 0x000000061500720c */ /* 0x000fca0003f06270 */
[----:B------:R-:W-:Y:S04]  /*e3c0*/  LDS.U16 R14, [R29+0x1ffe] ;  /* 0x001ffe001d0e7984 */ /* 0x000fe80000000400 */
[----:B------:R-:W-:Y:S04]  /*e3d0*/  LDS.U16 R13, [R29+0x2000] ;  /* 0x002000001d0d7984 */ /* 0x000fe80000000400 */
[----:B------:R-:W-:Y:S04]  /*e3e0*/  LDS.U16 R15, [R29+0x2002] ;  /* 0x002002001d0f7984 */ /* 0x000fe80000000400 */
[----:B------:R-:W-:Y:S04]  /*e3f0*/  LDS.U16 R22, [R0+0x7e] ;  /* 0x00007e0000167984 */ /* 0x000fe80000000400 */
[----:B------:R-:W0:Y:S04]  /*e400*/  LDS.U16 R28, [R27] ;  /* 0x000000001b1c7984 */ /* 0x000e280000000400 */
[----:B------:R-:W1:Y:S04]  /*e410*/  LDS.U16 R26, [R27+0x2] ;  /* 0x000002001b1a7984 */ /* 0x000e680000000400 */
[----:B------:R-:W2:Y:S04]  /*e420*/  LDS.U16 R24, [R27+0x4] ;  /* 0x000004001b187984 */ /* 0x000ea80000000400 */
[----:B------:R-:W-:Y:S04]  /*e430*/  LDS.U16 R19, [R0+0x100] ;  /* 0x0001000000137984 */ /* 0x000fe80000000400 */
[----:B------:R-:W3:Y:S04]  /*e440*/  LDS.U16 R18, [R27+0x84] ;  /* 0x000084001b127984 */ /* 0x000ee80000000400 */
[----:B------:R-:W-:Y:S04]  /*e450*/  LDS.U16 R12, [R29+0x2004] ;  /* 0x002004001d0c7984 */ /* 0x000fe80000000400 */
[----:B------:R-:W4:Y:S04]  /*e460*/  LDS.U16 R20, [R27+0x6] ;  /* 0x000006001b147984 */ /* 0x000f280000000400 */
[----:B------:R-:W-:Y:S04]  /*e470*/  LDS.U16 R17, [R27+0x82] ;  /* 0x000082001b117984 */ /* 0x000fe80000000400 */
[----:B------:R-:W-:Y:S04]  /*e480*/  LDS.U16 R16, [R27+0x86] ;  /* 0x000086001b107984 */ /* 0x000fe80000000400 */
[----:B------:R-:W5:Y:S01]  /*e490*/  LDS.U16 R21, [R27+0x88] ;  /* 0x000088001b157984 */ /* 0x000f620000000400 */
[----:B0-----:R-:W-:-:S02]  /*e4a0*/  VIADDMNMX.U32 R28, R14, R22, R28, PT ;  /* 0x000000160e1c7246 */ /* 0x001fc4000380001c */
[-C--:B-1----:R-:W-:Y:S02]  /*e4b0*/  VIADDMNMX.U32 R26, R13, R22.reuse, R26, PT ;  /* 0x000000160d1a7246 */ /* 0x082fe4000380001a */
[----:B--2---:R-:W-:Y:S02]  /*e4c0*/  VIADDMNMX.U32 R24, R15, R22, R24, PT ;  /* 0x000000160f187246 */ /* 0x004fe40003800018 */
[-C--:B------:R-:W-:Y:S02]  /*e4d0*/  ISETP.GE.AND P2, PT, R25, R6.reuse, PT ;  /* 0x000000061900720c */ /* 0x080fe40003f46270 */
[----:B------:R-:W-:Y:S01]  /*e4e0*/  ISETP.GE.AND P1, PT, R23, R6, PT ;  /* 0x000000061700720c */ /* 0x000fe20003f26270 */
[----:B------:R-:W-:Y:S01]  /*e4f0*/  LDS.U16 R25, [R27+0x104] ;  /* 0x000104001b197984 */ /* 0x000fe20000000400 */
[----:B---3--:R-:W-:-:S03]  /*e500*/  VIADDMNMX.U32 R18, R13, R19, R18, PT ;  /* 0x000000130d127246 */ /* 0x008fc60003800012 */
[----:B------:R-:W-:Y:S01]  /*e510*/  LDS.U16 R23, [R27+0x106] ;  /* 0x000106001b177984 */ /* 0x000fe20000000400 */
[----:B----4-:R-:W-:-:S03]  /*e520*/  VIADDMNMX.U32 R29, R12, R22, R20, PT ;  /* 0x000000160c1d7246 */ /* 0x010fc60003800014 */
[----:B------:R-:W-:Y:S04]  /*e530*/  LDS.U16 R20, [R0+0x204] ;  /* 0x0002040000147984 */ /* 0x000fe80000000400 */
[----:B------:R-:W0:Y:S04]  /*e540*/  LDS.U16 R22, [R0+0x182] ;  /* 0x0001820000167984 */ /* 0x000e280000000400 */
[----:B------:R5:W-:Y:S04]  /*e550*/  STS.U16 [R27], R28 ;  /* 0x0000001c1b007388 */ /* 0x000be80000000400 */
[----:B------:R1:W-:Y:S04]  /*e560*/  STS.U16 [R27+0x2], R26 ;  /* 0x0000021a1b007388 */ /* 0x0003e80000000400 */
[----:B------:R2:W-:Y:S01]  /*e570*/  STS.U16 [R27+0x4], R24 ;  /* 0x000004181b007388 */ /* 0x0005e20000000400 */
[----:B-----5:R-:W-:-:S03]  /*e580*/  VIADDMNMX.U32 R28, R12, R19, R21, PT ;  /* 0x000000130c1c7246 */ /* 0x020fc60003800015 */
[----:B------:R-:W-:Y:S01]  /*e590*/  STS.U16 [R27+0x84], R18 ;  /* 0x000084121b007388 */ /* 0x000fe20000000400 */
[----:B-1----:R-:W-:-:S03]  /*e5a0*/  VIADDMNMX.U32 R26, R15, R19, R16, PT ;  /* 0x000000130f1a7246 */ /* 0x002fc60003800010 */
[----:B------:R-:W1:Y:S01]  /*e5b0*/  LDS.U16 R16, [R27+0x108] ;  /* 0x000108001b107984 */ /* 0x000e620000000400 */
[----:B--2---:R-:W-:-:S03]  /*e5c0*/  VIADDMNMX.U32 R24, R14, R19, R17, PT ;  /* 0x000000130e187246 */ /* 0x004fc60003800011 */
[----:B------:R-:W2:Y:S04]  /*e5d0*/  LDS.U16 R19, [R27+0x186] ;  /* 0x000186001b137984 */ /* 0x000ea80000000400 */
[----:B------:R-:W3:Y:S04]  /*e5e0*/  LDS.U16 R18, [R27+0x188] ;  /* 0x000188001b127984 */ /* 0x000ee80000000400 */
[----:B------:R-:W4:Y:S04]  /*e5f0*/  LDS.U16 R0, [R27+0x18a] ;  /* 0x00018a001b007984 */ /* 0x000f280000000400 */
[----:B------:R-:W5:Y:S04]  /*e600*/  LDS.U16 R21, [R27+0x10a] ;  /* 0x00010a001b157984 */ /* 0x000f680000000400 */
[----:B------:R-:W5:Y:S01]  /*e610*/  LDS.U16 R17, [R27+0x18c] ;  /* 0x00018c001b117984 */ /* 0x000f620000000400 */
[----:B0-----:R-:W-:-:S03]  /*e620*/  VIADDMNMX.U32 R25, R14, R22, R25, PT ;  /* 0x000000160e197246 */ /* 0x001fc60003800019 */
[----:B------:R0:W-:Y:S04]  /*e630*/  STS.U16 [R27+0x82], R24 ;  /* 0x000082181b007388 */ /* 0x0001e80000000400 */
[----:B------:R-:W-:Y:S01]  /*e640*/  STS.U16 [R27+0x6], R29 ;  /* 0x0000061d1b007388 */ /* 0x000fe20000000400 */
[-C--:B0-----:R-:W-:Y:S02]  /*e650*/  VIADDMNMX.U32 R24, R13, R22.reuse, R23, PT ;  /* 0x000000160d187246 */ /* 0x081fe40003800017 */
[----:B-1----:R-:W-:Y:S02]  /*e660*/  VIADDMNMX.U32 R16, R15, R22, R16, PT ;  /* 0x000000160f107246 */ /* 0x002fe40003800010 */
[-C--:B--2---:R-:W-:Y:S02]  /*e670*/  VIADDMNMX.U32 R14, R14, R20.reuse, R19, PT ;  /* 0x000000140e0e7246 */ /* 0x084fe40003800013 */
[----:B---3--:R-:W-:-:S02]  /*e680*/  VIADDMNMX.U32 R18, R13, R20, R18, PT ;  /* 0x000000140d127246 */ /* 0x008fc40003800012 */
[----:B----4-:R-:W-:Y:S02]  /*e690*/  VIADDMNMX.U32 R0, R15, R20, R0, PT ;  /* 0x000000140f007246 */ /* 0x010fe40003800000 */
[C---:B-----5:R-:W-:Y:S02]  /*e6a0*/  VIADDMNMX.U32 R22, R12.reuse, R22, R21, PT ;  /* 0x000000160c167246 */ /* 0x060fe40003800015 */
[----:B------:R-:W-:Y:S01]  /*e6b0*/  VIADDMNMX.U32 R20, R12, R20, R17, PT ;  /* 0x000000140c147246 */ /* 0x000fe20003800011 */
[----:B------:R-:W-:Y:S04]  /*e6c0*/  STS.U16 [R27+0x86], R26 ;  /* 0x0000861a1b007388 */ /* 0x000fe80000000400 */
        /* <DEDUP_REMOVED lines=8> */
[----:B------:R-:W-:Y:S01]  /*e750*/  STS.U16 [R27+0x18c], R20 ;  /* 0x00018c141b007388 */ /* 0x000fe20000000400 */
[----:B------:R-:W-:Y:S06]  /*e760*/  BAR.SYNC.DEFER_BLOCKING 0x0 ;  /* 0x0000000000007b1d */ /* 0x000fec0000010000 */
[----:B------:R-:W0:Y:S04]  /*e770*/  @!P1 LDS.64 R12, [R27+0x80] ;  /* 0x000080001b0c9984 */ /* 0x000e280000000a00 */
[----:B------:R-:W1:Y:S04]  /*e780*/  @!P1 LDS.U16 R24, [R27+0x88] ;  /* 0x000088001b189984 */ /* 0x000e680000000400 */
[----:B------:R-:W2:Y:S04]  /*e790*/  @!P2 LDS R15, [R27+0x104] ;  /* 0x000104001b0fa984 */ /* 0x000ea80000000800 */
[----:B------:R-:W3:Y:S04]  /*e7a0*/  @!P0 LDS.64 R16, [R27] ;  /* 0x000000001b108984 */ /* 0x000ee80000000a00 */
[----:B------:R-:W4:Y:S01]  /*e7b0*/  @!P2 LDS R19, [R27+0x108] ;  /* 0x000108001b13a984 */ /* 0x000f220000000800 */
[----:B------:R-:W-:-:S02]  /*e7c0*/  ISETP.GE.AND P3, PT, R7, R6, PT ;  /* 0x000000060700720c */ /* 0x000fc40003f66270 */
[----:B0-----:R-:W-:Y:S02]  /*e7d0*/  @!P1 PRMT R6, R12, 0x5432, R13 ;  /* 0x000054320c069816 */ /* 0x001fe4000000000d */
[----:B-1----:R-:W-:Y:S01]  /*e7e0*/  @!P1 PRMT R7, R13, 0x5432, R24 ;  /* 0x000054320d079816 */ /* 0x002fe20000000018 */
[----:B--2---:R-:W-:Y:S01]  /*e7f0*/  @!P2 IMAD.MOV.U32 R18, RZ, RZ, R15 ;  /* 0x000000ffff12a224 */ /* 0x004fe200078e000f */
[----:B---3--:R0:W-:Y:S04]  /*e800*/  @!P0 STG.E.64 desc[UR4][R8.64], R16 ;  /* 0x0000001008008986 */ /* 0x0081e8000c101b04 */
[----:B------:R0:W-:Y:S04]  /*e810*/  @!P1 STG.E.64 desc[UR4][R10.64], R6 ;  /* 0x000000060a009986 */ /* 0x0001e8000c101b04 */
[----:B----4-:R0:W-:Y:S01]  /*e820*/  @!P2 STG.E.64 desc[UR4][R4.64], R18 ;  /* 0x000000120400a986 */ /* 0x0101e2000c101b04 */
[----:B------:R-:W-:Y:S05]  /*e830*/  @P3 EXIT ;  /* 0x000000000000394d */ /* 0x000fea0003800000 */
[----:B0-----:R-:W-:Y:S04]  /*e840*/  LDS.64 R6, [R27+0x188] ;  /* 0x000188001b067984 */ /* 0x001fe80000000a00 */
[----:B------:R-:W0:Y:S02]  /*e850*/  LDS.U16 R5, [R27+0x186] ;  /* 0x000186001b057984 */ /* 0x000e240000000400 */
[----:B0-----:R-:W-:Y:S02]  /*e860*/  PRMT R4, R5, 0x5410, R6 ;  /* 0x0000541005047816 */ /* 0x001fe40000000006 */
[----:B------:R-:W-:-:S05]  /*e870*/  PRMT R5, R6, 0x5432, R7 ;  /* 0x0000543206057816 */ /* 0x000fca0000000007 */
[----:B------:R-:W-:Y:S01]  /*e880*/  STG.E.64 desc[UR4][R2.64], R4 ;  /* 0x0000000402007986 */ /* 0x000fe2000c101b04 */
[----:B------:R-:W-:Y:S05]  /*e890*/  EXIT ;  /* 0x000000000000794d */ /* 0x000fea0003800000 */
.L_x_4:
        /* <DEDUP_REMOVED lines=14> */
.L_x_7:


//--------------------- .nv.shared._Z13phase3_kernelPtiii --------------------------
	.section	.nv.shared._Z13phase3_kernelPtiii,"aw",@nobits
	.sectionflags	@""
	.align	2
.nv.shared._Z13phase3_kernelPtiii:
	.zero		17664


//--------------------- .nv.shared.reserved.0     --------------------------
	.section	.nv.shared.reserved.0,"aw",@nobits
	.weak		__nv_reservedSMEM_offset_0_alias
	.size		__nv_reservedSMEM_offset_0_alias, 0, 64
	.other		__nv_reservedSMEM_offset_0_alias,@"STO_CUDA_RESERVED_SHARED STV_DEFAULT"
__nv_reservedSMEM_offset_0_alias:
	.zero		0
	.zero		64


//--------------------- .nv.shared._Z13phase2_kernelPtiiii --------------------------
	.section	.nv.shared._Z13phase2_kernelPtiiii,"aw",@nobits
	.sectionflags	@""
	.align	2
.nv.shared._Z13phase2_kernelPtiiii:
	.zero		17664


//--------------------- .nv.shared._Z13phase1_kernelPtii --------------------------
	.section	.nv.shared._Z13phase1_kernelPtii,"aw",@nobits
	.sectionflags	@""
	.align	2
.nv.shared._Z13phase1_kernelPtii:
	.zero		9344


//--------------------- .nv.constant0._Z13phase3_kernelPtiii --------------------------
	.section	.nv.constant0._Z13phase3_kernelPtiii,"a",@progbits
	.sectionflags	@""
	.align	4
.nv.constant0._Z13phase3_kernelPtiii:
	.zero		916


//--------------------- .nv.constant0._Z13phase2_kernelPtiiii --------------------------
	.section	.nv.constant0._Z13phase2_kernelPtiiii,"a",@progbits
	.sectionflags	@""
	.align	4
.nv.constant0._Z13phase2_kernelPtiiii:
	.zero		920


//--------------------- .nv.constant0._Z13phase1_kernelPtii --------------------------
	.section	.nv.constant0._Z13phase1_kernelPtii,"a",@progbits
	.sectionflags	@""
	.align	4
.nv.constant0._Z13phase1_kernelPtii:
	.zero		912


//--------------------- SYMBOLS --------------------------

	.type		.nv.reservedSmem.offset0,@object
	.size		.nv.reservedSmem.offset0,0x4
	.type		.nv.reservedSmem.cap,@object
	.size		.nv.reservedSmem.cap,0x4
